// cutlass_sweep.examples — 89_sm103_fp4_ultra_gemm/89_sm103_fp4_ultra_gemm.cu @ arch=sm_100
// __CUTLASS_EXAMPLE_DIR__=89_sm103_fp4_ultra_gemm
/***************************************************************************************************
 * Copyright (c) 2025 - 2025 NVIDIA CORPORATION & AFFILIATES. All rights reserved.
 * SPDX-License-Identifier: BSD-3-Clause
 *
 * Redistribution and use in source and binary forms, with or without
 * modification, are permitted provided that the following conditions are met:
 *
 * 1. Redistributions of source code must retain the above copyright notice, this
 * list of conditions and the following disclaimer.
 *
 * 2. Redistributions in binary form must reproduce the above copyright notice,
 * this list of conditions and the following disclaimer in the documentation
 * and/or other materials provided with the distribution.
 *
 * 3. Neither the name of the copyright holder nor the names of its
 * contributors may be used to endorse or promote products derived from
 * this software without specific prior written permission.
 *
 * THIS SOFTWARE IS PROVIDED BY THE COPYRIGHT HOLDERS AND CONTRIBUTORS "AS IS"
 * AND ANY EXPRESS OR IMPLIED WARRANTIES, INCLUDING, BUT NOT LIMITED TO, THE
 * IMPLIED WARRANTIES OF MERCHANTABILITY AND FITNESS FOR A PARTICULAR PURPOSE ARE
 * DISCLAIMED. IN NO EVENT SHALL THE COPYRIGHT HOLDER OR CONTRIBUTORS BE LIABLE
 * FOR ANY DIRECT, INDIRECT, INCIDENTAL, SPECIAL, EXEMPLARY, OR CONSEQUENTIAL
 * DAMAGES (INCLUDING, BUT NOT LIMITED TO, PROCUREMENT OF SUBSTITUTE GOODS OR
 * SERVICES; LOSS OF USE, DATA, OR PROFITS; OR BUSINESS INTERRUPTION) HOWEVER
 * CAUSED AND ON ANY THEORY OF LIABILITY, WHETHER IN CONTRACT, STRICT LIABILITY,
 * OR TORT (INCLUDING NEGLIGENCE OR OTHERWISE) ARISING IN ANY WAY OUT OF THE USE
 * OF THIS SOFTWARE, EVEN IF ADVISED OF THE POSSIBILITY OF SUCH DAMAGE.
 *
 **************************************************************************************************/

/*! \file
    \brief A GEMM example using CUTLASS for the NVIDIA Blackwell SM103 architecture.

    This example demonstrates a simple way to instantiate and run a blockscaled 3xFP4 GEMM on the NVIDIA Blackwell SM103 architecture.

    Usage:

      $ ./examples/89_sm103_fp4_ultra_gemm/89_sm103_fp4_ultra_gemm --m=2048 --n=2048 --k=2048
*/

#include <iostream>

#include "cutlass/cutlass.h"

#include "cute/tensor.hpp"
#include "cutlass/tensor_ref.h"
#include "cutlass/epilogue/thread/linear_combination.h"
#include "cutlass/gemm/dispatch_policy.hpp"
#include "cutlass/gemm/collective/collective_builder.hpp"
#include "cutlass/epilogue/collective/collective_builder.hpp"
#include "cutlass/detail/sm100_blockscaled_layout.hpp"
#include "cutlass/gemm/device/gemm_universal_adapter.h"
#include "cutlass/gemm/kernel/gemm_universal.hpp"
#include "cutlass/gemm/kernel/tile_scheduler_params.h"

#include "cutlass/util/command_line.h"
#include "cutlass/util/distribution.h"
#include "cutlass/util/host_tensor.h"
#include "cutlass/util/packed_stride.hpp"
#include "cutlass/util/tensor_view_io.h"
#include "cutlass/util/reference/device/gemm.h"
#include "cutlass/util/reference/device/tensor_compare.h"
#include "cutlass/util/reference/host/tensor_fill.h"
#include "cutlass/util/reference/host/gett.hpp"
#include "cutlass/util/reference/host/tensor_norm.h"
#include "cutlass/util/reference/host/tensor_compare.h"


#include <iostream>

#include "helper.h"

using namespace cute;

#if defined(CUTLASS_ARCH_MMA_SM103_SUPPORTED)


/////////////////////////////////////////////////////////////////////////////////////////////////
/// GEMM kernel configurations
/////////////////////////////////////////////////////////////////////////////////////////////////

// A matrix configuration
using         ElementA    = cutlass::float_e2m1_t;                          // Element type for A matrix operand
using         ElementSFA  = cutlass::float_ue4m3_t;
using         LayoutATag  = cutlass::layout::RowMajor;                      // Layout type for A matrix operand
constexpr int AlignmentA  = 32;                                             // Memory access granularity/alignment of A matrix in units of elements (up to 16 bytes)

// B matrix configuration
using         ElementB    = cutlass::float_e2m1_t;                          // Element type for A matrix operand
using         ElementSFB  = cutlass::float_ue4m3_t;
using         LayoutBTag  = cutlass::layout::ColumnMajor;                   // Layout type for B matrix operand
constexpr int AlignmentB  = 32;                                             // Memory access granularity/alignment of B matrix in units of elements (up to 16 bytes)

// C/D matrix configuration
using         ElementD    = cutlass::bfloat16_t;                            // Element type for D matrix operand
using         ElementC    = cutlass::bfloat16_t;                            // Element type for C matrix operand
using         LayoutCTag  = cutlass::layout::RowMajor;                      // Layout type for C matrix operand
using         LayoutDTag  = cutlass::layout::RowMajor;                      // Layout type for D matrix operand
constexpr int AlignmentD  = 128 / cutlass::sizeof_bits<ElementD>::value;    // Memory access granularity/alignment of C matrix in units of elements (up to 16 bytes)
constexpr int AlignmentC  = 128 / cutlass::sizeof_bits<ElementC>::value;    // Memory access granularity/alignment of C matrix in units of elements (up to 16 bytes)
// Kernel functional config
using ElementAccumulator  = float;                                          // Element type for internal accumulation
using ArchTag             = cutlass::arch::Sm103;                           // Tag indicating the minimum SM that supports the intended feature
using OperatorClass       = cutlass::arch::OpClassBlockScaledTensorOp;      // Operator class tag

// using ElementD = cutlass::float_e2m1_t; // Enable for SF Output          // Element type for D matrix operands

// Kernel Perf config
using MmaTileShape1Sm        = cute::Shape<cute::_128, cute::_256, Int<768>>;// 1SM MMA's tile size
using MmaTileShape2Sm        = cute::Shape<cute::_256, cute::_256, Int<768>>;// 2SM MMA's tile size
using ClusterShape        = cute::Shape<int, int, cute::_1>;                 // Cluster shape

using CollectiveEpilogue1Sm = typename cutlass::epilogue::collective::CollectiveBuilder<
    ArchTag, OperatorClass,
    MmaTileShape1Sm, ClusterShape,
    cutlass::epilogue::collective::EpilogueTileAuto,
    ElementAccumulator, ElementAccumulator,
    ElementC, LayoutCTag, AlignmentC,
    ElementD, LayoutDTag, AlignmentD,
    cutlass::epilogue::NoSmemWarpSpecialized1Sm
  >::CollectiveOp;

using CollectiveEpilogue2Sm = typename cutlass::epilogue::collective::CollectiveBuilder<
    ArchTag, OperatorClass,
    MmaTileShape2Sm, ClusterShape,
    cutlass::epilogue::collective::EpilogueTileAuto,
    ElementAccumulator, ElementAccumulator,
    ElementC, LayoutCTag, AlignmentC,
    ElementD, LayoutDTag, AlignmentD,
    cutlass::epilogue::NoSmemWarpSpecialized2Sm
  >::CollectiveOp;

using CollectiveMainloop1Sm = typename cutlass::gemm::collective::CollectiveBuilder<
    ArchTag, OperatorClass,
    cute::tuple<ElementA,ElementSFA>, LayoutATag, AlignmentA,
    cute::tuple<ElementB,ElementSFB>, LayoutBTag, AlignmentB,
    ElementAccumulator,
    MmaTileShape1Sm, ClusterShape,
    cutlass::gemm::collective::StageCountAutoCarveout<static_cast<int>(sizeof(typename CollectiveEpilogue1Sm::SharedStorage))>,
    cutlass::gemm::KernelTmaWarpSpecialized1SmBlockScaledMxNvf4UltraVs16Sm103     // Kernel schedule policy. Auto or using targeted scheduling policy
  >::CollectiveOp;
using CollectiveMainloop2Sm = typename cutlass::gemm::collective::CollectiveBuilder<
    ArchTag, OperatorClass,
    cute::tuple<ElementA,ElementSFA>, LayoutATag, AlignmentA,
    cute::tuple<ElementB,ElementSFB>, LayoutBTag, AlignmentB,
    ElementAccumulator,
    MmaTileShape2Sm, ClusterShape,
    cutlass::gemm::collective::StageCountAutoCarveout<static_cast<int>(sizeof(typename CollectiveEpilogue2Sm::SharedStorage))>,
    cutlass::gemm::KernelTmaWarpSpecialized2SmBlockScaledMxNvf4UltraVs16Sm103     // Kernel schedule policy. Auto or using targeted scheduling policy
  >::CollectiveOp;

using GemmKernel1Sm = cutlass::gemm::kernel::GemmUniversal<
    Shape<int,int,int,int>,                                                   // Indicates ProblemShape
    CollectiveMainloop1Sm,
    CollectiveEpilogue1Sm>;

using Gemm1Sm = cutlass::gemm::device::GemmUniversalAdapter<GemmKernel1Sm>;
using Gemm = Gemm1Sm;
using GemmKernel2Sm = cutlass::gemm::kernel::GemmUniversal<
    Shape<int,int,int,int>,                                                   // Indicates ProblemShape
    CollectiveMainloop2Sm,
    CollectiveEpilogue2Sm>;

using Gemm2Sm = cutlass::gemm::device::GemmUniversalAdapter<GemmKernel2Sm>;

// Reference device GEMM implementation type
using StrideA   = typename Gemm::GemmKernel::StrideA;
using LayoutA   = decltype(cute::make_layout(make_shape(0,0,0), StrideA{}));
using LayoutSFA = typename Gemm::GemmKernel::CollectiveMainloop::LayoutSFA;      // Scale Factor tensors have an interleaved layout. Bring Layout instead of stride.
using StrideB   = typename Gemm::GemmKernel::StrideB;
using LayoutB   = decltype(cute::make_layout(make_shape(0,0,0), StrideB{}));
using LayoutSFB = typename Gemm::GemmKernel::CollectiveMainloop::LayoutSFB;      // Scale Factor tensors have an interleaved layout. Bring Layout instead of stride.
using StrideC   = typename Gemm::GemmKernel::StrideC;
using LayoutC   = decltype(cute::make_layout(make_shape(0,0,0), StrideC{}));
using StrideD   = typename Gemm::GemmKernel::StrideD;
using LayoutD   = decltype(cute::make_layout(make_shape(0,0,0), StrideD{}));

//
// Data members
//

/// Initialization
StrideA stride_A;
LayoutA layout_A;
LayoutSFA layout_SFA;
StrideB stride_B;
LayoutB layout_B;
LayoutSFB layout_SFB;
StrideC stride_C;
LayoutC layout_C;
StrideD stride_D;
LayoutD layout_D;
uint64_t seed;

// The HostTensors are only used for allocating memory on host and device, and transferring data between host and device
// Use cute::Tensor and cute::Layout for iterating thru the matrix elements
cutlass::HostTensor<ElementA, cutlass::layout::PackedVectorLayout> block_A;
cutlass::HostTensor<ElementSFA, cutlass::layout::PackedVectorLayout> block_SFA;
cutlass::HostTensor<ElementB, cutlass::layout::PackedVectorLayout> block_B;
cutlass::HostTensor<ElementSFB, cutlass::layout::PackedVectorLayout> block_SFB;
cutlass::HostTensor<ElementC, cutlass::layout::PackedVectorLayout> block_C;
// Output Tensor
cutlass::HostTensor<ElementD, cutlass::layout::PackedVectorLayout> block_D;
// Reference Output Tensor
cutlass::HostTensor<ElementD, cutlass::layout::PackedVectorLayout> block_reference_D;
#endif // defined(CUTLASS_ARCH_MMA_SM103_SUPPORTED)

template <typename T>
auto make_iterator(T* ptr) {
  return cute::recast_ptr<T>(ptr);
}

/////////////////////////////////////////////////////////////////////////////////////////////////
/// Testbed utility types
/////////////////////////////////////////////////////////////////////////////////////////////////

// Command line options parsing
struct Options {

  bool help;

  float alpha, beta;
  int iterations;
  int m, n, k;
  int swizzle = 0;

  dim3 cluster_shape = dim3(2,1,1);
  dim3 cluster_shape_fallback = dim3(2,1,1);

  bool verification = true;
  int batch = 1;

  Options():
    help(false),
    m(1024), n(1024), k(1024),
    alpha(1.f), beta(0.f),
    iterations(10),
    swizzle(0)
  { }

  // Parses the command line
  void parse(int argc, char const **args) {
    cutlass::CommandLine cmd(argc, args);

    if (cmd.check_cmd_line_flag("help")) {
      help = true;
      return;
    }

    cmd.get_cmd_line_argument("m", m);
    cmd.get_cmd_line_argument("n", n);
    cmd.get_cmd_line_argument("k", k);
    cmd.get_cmd_line_argument("alpha", alpha, 1.f);
    cmd.get_cmd_line_argument("beta", beta, 0.f);
    cmd.get_cmd_line_argument("iterations", iterations);
    cmd.get_cmd_line_argument("swizzle", swizzle);
    cmd.get_cmd_line_argument("cluster_m", cluster_shape.x);
    cmd.get_cmd_line_argument("cluster_n", cluster_shape.y);
    cmd.get_cmd_line_argument("cluster_fallback_m", cluster_shape_fallback.x);
    cmd.get_cmd_line_argument("cluster_fallback_n", cluster_shape_fallback.y);
    if (cmd.check_cmd_line_flag("no_verif")) {
      verification = false;
    }
    cmd.get_cmd_line_argument("batch", batch);
  }

  /// Prints the usage statement.
  std::ostream & print_usage(std::ostream &out) const {

    out << "89_sm103_fp4_ultra_gemm\n\n"
      << "  Sm103 3xFP4 GEMM using a Warp Specialized kernel.\n\n"
      << "Options:\n\n"
      << "  --help                      If specified, displays this usage statement\n\n"
      << "  --m=<int>                   Sets the M extent of the GEMM\n"
      << "  --n=<int>                   Sets the N extent of the GEMM\n"
      << "  --k=<int>                   Sets the K extent of the GEMM\n"
      << "  --alpha=<f32>               Epilogue scalar alpha\n"
      << "  --beta=<f32>                Epilogue scalar beta\n"
      << "  --cluster_m=<int>           Preferred cluster X dimension (input only)\n"
      << "  --cluster_n=<int>           Preferred cluster Y dimension (input only)\n"
      << "  --cluster_fallback_m=<int>  Fallback cluster X dimension (input only)\n"
      << "  --cluster_fallback_n=<int>  Fallback cluster Y dimension (input only)\n"
      << "  --swizzle=<int>             Cluster rasterization swizzle\n"
      << "  --batch=<int>               Number of batches (L dimension)\n"
      << "  --no_verif                   Do not run host-side verification\n"
      << "  --iterations=<int>          Number of profiling iterations to perform.\n\n";

    out << "\n\nExamples:\n\n"
      << "$ " << "./examples/89_sm103_fp4_ultra_gemm/89_sm103_fp4_ultra_gemm"
      << " --m=1024 --n=512 --k=1024 --alpha=2 --beta=0.707"
      << " --cluster_m=4 --cluster_n=4 --cluster_fallback_m=2 --cluster_fallback_n=1\n\n";

    return out;
  }

  /// Compute performance in GFLOP/s
  double gflops(double runtime_s) const
  {
    // Two flops per multiply-add, times batch (L dimension)
    uint64_t flop = uint64_t(2) * uint64_t(m) * uint64_t(n) * uint64_t(k) * uint64_t(batch);
    double gflop = double(flop) / double(1.0e9);
    return gflop / runtime_s;
  }
};

/// Result structure
struct Result
{
  double avg_runtime_ms;
  double gflops;
  cutlass::Status status;
  cudaError_t error;
  bool passed;

  Result(
    double avg_runtime_ms = 0,
    double gflops = 0,
    cutlass::Status status = cutlass::Status::kSuccess,
    cudaError_t error = cudaSuccess)
  :
    avg_runtime_ms(avg_runtime_ms), gflops(gflops), status(status), error(error), passed(false)
  {}

};

#if defined(CUTLASS_ARCH_MMA_SM103_SUPPORTED)

/////////////////////////////////////////////////////////////////////////////////////////////////
/// GEMM setup and evaluation
/////////////////////////////////////////////////////////////////////////////////////////////////

/// Helper to initialize a block of device data
template <typename Element, typename Layout>
bool initialize_block(
  cutlass::TensorView<Element, Layout> view,
  uint64_t seed) {

  double scope_max, scope_min;
  constexpr int bits_input = cutlass::sizeof_bits<Element>::value;

  if constexpr (bits_input == 1) {
    scope_max = 2;
    scope_min = 0;
  }
  else if constexpr (bits_input <= 6) {
    scope_max = 2;
    scope_min = -2;
  }
  else if constexpr (bits_input <= 8) {
    if constexpr (cute::is_same_v<Element, cutlass::float_ue8m0_t>) {
      scope_max = 4;
      scope_min = 1;
    }
    else {
      scope_max = 1;
      scope_min = -1;
    }
  }
  else{
    scope_max = 4;
    scope_min = -4;
  }
  cutlass::reference::host::TensorFillRandomUniform(
    view, seed, scope_max, scope_min, 0);

  return true;
}

/// Initialize operands to be used in the GEMM and reference GEMM
void initialize(const Options &options) {
  using namespace cute;
  // For SFA and SFB tensors layouts
  using Sm1xxBlkScaledConfig =  typename Gemm::GemmKernel::CollectiveMainloop::Sm1xxBlkScaledConfig;

  stride_A = cutlass::make_cute_packed_stride(StrideA{}, {options.m, options.k, options.batch});
  stride_B = cutlass::make_cute_packed_stride(StrideB{}, {options.n, options.k, options.batch});
  stride_C = cutlass::make_cute_packed_stride(StrideC{}, {options.m, options.n, options.batch});
  stride_D = cutlass::make_cute_packed_stride(StrideD{}, {options.m, options.n, options.batch});

  layout_A = make_layout(make_shape(options.m, options.k, options.batch), stride_A);
  layout_B = make_layout(make_shape(options.n, options.k, options.batch), stride_B);
  layout_C = make_layout(make_shape(options.m, options.n, options.batch), stride_C);
  layout_D = make_layout(make_shape(options.m, options.n, options.batch), stride_D);
  layout_SFA = Sm1xxBlkScaledConfig::tile_atom_to_shape_SFA(cute::make_shape(options.m, options.n, options.k, options.batch));
  layout_SFB = Sm1xxBlkScaledConfig::tile_atom_to_shape_SFB(cute::make_shape(options.m, options.n, options.k, options.batch));

  block_A.reset(cutlass::make_Coord(size(layout_A)));
  block_B.reset(cutlass::make_Coord(size(layout_B)));
  block_C.reset(cutlass::make_Coord(size(layout_C)));
  block_D.reset(cutlass::make_Coord(size(layout_D)));
  block_reference_D.reset(cutlass::make_Coord(size(layout_D)));
  block_SFA.reset(cutlass::make_Coord(size(filter_zeros(layout_SFA))));
  block_SFB.reset(cutlass::make_Coord(size(filter_zeros(layout_SFB))));

  initialize_block(block_A.host_view(), seed + 2021);
  initialize_block(block_B.host_view(), seed + 2022);
  initialize_block(block_C.host_view(), seed + 2023);
  initialize_block(block_SFA.host_view(), seed + 2024);
  initialize_block(block_SFB.host_view(), seed + 2025);

  block_A.sync_device();
  block_B.sync_device();
  block_C.sync_device();
  block_SFA.sync_device();
  block_SFB.sync_device();
}

// Populates a Gemm::Arguments structure from the given commandline options
template <typename Gemm>
typename Gemm::Arguments args_from_options(const Options &options)
{
  typename Gemm::Arguments arguments {
    cutlass::gemm::GemmUniversalMode::kGemm,
    {options.m, options.n, options.k, options.batch},
    { // Mainloop arguments
      block_A.device_data(), stride_A,
      block_B.device_data(), stride_B,
      block_SFA.device_data(), layout_SFA,
      block_SFB.device_data(), layout_SFB
    },
    { // Epilogue arguments
      {options.alpha, options.beta},
      block_C.device_data(), stride_C,
      block_D.device_data(), stride_D
    }
  };

  arguments.scheduler.max_swizzle_size = options.swizzle;
  arguments.hw_info.cluster_shape = options.cluster_shape;
  arguments.hw_info.cluster_shape_fallback = options.cluster_shape_fallback;
  return arguments;
}

bool verify(const Options &options) {
  using namespace cute;
  // Create the arguments for host reference implementation
  Tensor tensor_A = make_tensor(make_iterator(block_A.host_data()), layout_A);
  Tensor tensor_SFA = make_tensor(block_SFA.host_data(), layout_SFA);
  Tensor tensor_B = make_tensor(make_iterator(block_B.host_data()), layout_B);
  Tensor tensor_SFB = make_tensor(block_SFB.host_data(), layout_SFB);

  cutlass::reference::host::GettBlockScalingMainloopParams<
      ElementAccumulator,                 // ElementAccumulator
      decltype(tensor_A),                 // TensorA
      decltype(tensor_SFA),               // TensorSfA
      decltype(tensor_B),                 // TensorB
      decltype(tensor_SFB)                // TensorSfB
    > mainloop_params{tensor_A, tensor_SFA, tensor_B, tensor_SFB};

  auto tensor_C = cute::make_tensor(make_iterator(block_C.host_data()), layout_C);
  auto tensor_D = cute::make_tensor(make_iterator(block_reference_D.host_data()), layout_D);

  cutlass::reference::host::GettBlockScalingEpilogueParams<
      ElementAccumulator,                   // ElementScalar
      ElementAccumulator,                   // ElementAccumulator
      ElementAccumulator,                   // ElementCompute
      decltype(tensor_C),                   // TensorC
      decltype(tensor_D)                    // TensorD
    > epilogue_params{options.alpha, options.beta, tensor_C, tensor_D};

  cutlass::reference::host::Gemm3x(mainloop_params, epilogue_params);

  // Comparison
  block_D.sync_host();
  bool passed = cutlass::reference::host::TensorEquals(block_reference_D.host_view(), block_D.host_view());
  passed &= (cutlass::reference::host::TensorNorm(block_reference_D.host_view()) > 0);
  passed &= (cutlass::reference::host::TensorNorm(block_D.host_view()) > 0);

  return passed;
}

/// Execute a given example GEMM computation
template <typename Gemm>
int run(Options &options)
{
  initialize(options);

  // Instantiate CUTLASS kernel depending on templates
  Gemm gemm;

  // Create a structure of gemm kernel arguments suitable for invoking an instance of Gemm
  auto arguments = args_from_options<Gemm>(options);

  // Using the arguments, query for extra workspace required for matrix multiplication computation
  size_t workspace_size = Gemm::get_workspace_size(arguments);

  // Allocate workspace memory
  uint8_t* workspace = nullptr;
  cudaError_t status = cudaMalloc(&workspace, workspace_size);
  if (status != cudaSuccess) {
    std::cerr << "Failed to allocate workspace memory: " << cudaGetErrorString(status) << std::endl;
    return -1;
  }

  // Check if the problem size is supported or not
  CUTLASS_CHECK(gemm.can_implement(arguments));

  // Initialize CUTLASS kernel with arguments and workspace pointer
  CUTLASS_CHECK(gemm.initialize(arguments, workspace));

  // Correctness / Warmup iteration
  CUTLASS_CHECK(gemm.run());

  // Free workspace memory
  cudaFree(workspace);

  cudaDeviceSynchronize();

  // Check if output from CUTLASS kernel and reference kernel are equal or not
  Result result;
  if (options.verification) {
    result.passed = verify(options);
    std::cout << "  Disposition: " << (result.passed ? "Passed" : "Failed") << std::endl;
    if (!result.passed) {
      exit(-1);
    }
  } else {
    std::cout << "  Disposition: Skipped verification" << std::endl;
    result.passed = true;
  }

  // Run profiling loop
  if (options.iterations > 0)
  {
    GpuTimer timer;
    timer.start();
    for (int iter = 0; iter < options.iterations; ++iter) {
      CUTLASS_CHECK(gemm.initialize(arguments, workspace));
      CUTLASS_CHECK(gemm.run());
    }
    timer.stop();

    // Compute average runtime and GFLOPs.
    float elapsed_ms = timer.elapsed_millis();
    result.avg_runtime_ms = double(elapsed_ms) / double(options.iterations);
    result.gflops = options.gflops(result.avg_runtime_ms / 1000.0);


    std::cout << "  Problem Size: " << options.m << 'x' << options.n << 'x' << options.k << " (batch: " << options.batch << ")" << std::endl;
    std::cout << "  Avg runtime: " << result.avg_runtime_ms << " ms" << std::endl;
    std::cout << "  GFLOPS: " << result.gflops << std::endl;
  }

  return 0;
}

#endif // defined(CUTLASS_ARCH_MMA_SM103_SUPPORTED)

///////////////////////////////////////////////////////////////////////////////////////////////////

int main(int argc, char const **args) {

  // CUTLASS must be compiled with CUDA 12.9 or higher Toolkit to run this example
  // and must have compute capability at least 100.
  if (__CUDACC_VER_MAJOR__ < 12 || (__CUDACC_VER_MAJOR__ == 12 && __CUDACC_VER_MINOR__ < 9)) {
    std::cerr << "This example requires CUDA 12.9 or newer." << std::endl;
    // Returning zero so this test passes on older Toolkits. Its actions are no-op.
    return 0;
  }

  cudaDeviceProp props;
  int current_device_id;
  CUDA_CHECK(cudaGetDevice(&current_device_id));

  CUDA_CHECK(cudaGetDeviceProperties(&props, current_device_id));

  if (!(props.major == 10 && props.minor == 3)) {
    std::cerr << "This example requires a GPU of NVIDIA's Blackwell architecture (compute capability 103)." << std::endl;
    return 0;
  }

  //
  // Parse options
  //

  Options options;

  options.parse(argc, args);

  if (options.help) {
    options.print_usage(std::cout) << std::endl;
    return 0;
  }

  //
  // Evaluate CUTLASS kernels
  //
#if defined(CUTLASS_ARCH_MMA_SM103_SUPPORTED)
  std::cout << "Running kernel with 1SM MMA config:" << std::endl;
  run<Gemm1Sm>(options);
  std::cout << "Running kernel with 2SM MMA config:" << std::endl;
  run<Gemm2Sm>(options);
#endif // defined(CUTLASS_ARCH_MMA_SM103_SUPPORTED)

  return 0;
}

/////////////////////////////////////////////////////////////////////////////////////////////////


// ===== COMPILED SASS (sm_100a) =====

	.target	sm_100a

	.elftype	@"ET_EXEC"


//--------------------- .note.nv.tkinfo           --------------------------
	.section	.note.nv.tkinfo,"",@"SHT_NOTE"
	.sectionflags	@"SHF_NOTE_NV_TKINFO"
	.tkinfo
        /*0018*/ 	.word	0x00000002
        /*0030*/ 	.string	""
        /*0030*/ 	.string	"ptxas"
        /*0030*/ 	.string	"Cuda compilation tools, release 13.0, V13.0.88"
        /*0030*/ 	.string	"Build cuda_13.0.r13.0/compiler.36424714_0"
        /*0030*/ 	.string	"-arch sm_100a -m 64 "



//--------------------- .note.nv.cuinfo           --------------------------
	.section	.note.nv.cuinfo,"",@"SHT_NOTE"
	.sectionflags	@"SHF_NOTE_NV_CUINFO"
        /*0018*/ 	.short	0x0002
        /*001a*/ 	.short	0x0064
        /*001c*/ 	.short	0x0082
	.zero		2


//--------------------- .nv.info                  --------------------------
	.section	.nv.info,"",@"SHT_CUDA_INFO"
	.align	4


	//----- nvinfo : EIATTR_REGCOUNT
	.align		4
        /*0000*/ 	.byte	0x04, 0x2f
        /*0002*/ 	.short	(.L_30 - .L_29)
	.align		4
.L_29:
        /*0004*/ 	.word	index@(_ZN7cutlass13device_kernelINS_4gemm6kernel13GemmUniversalIN4cute5tupleIJiiiiEEENS1_10collective13CollectiveMmaINS1_46MainloopSm103TmaUmmaWarpSpecializedBlockScaledILi4ELi7ELi3ELi1ENS5_IJiiNS4_1CILi1EEEEEELNS_5sm1036detail18KernelPrefetchTypeE0EEENS5_IJNSA_ILi128EEENSA_ILi256EEENSA_ILi768EEEEEENS5_IJNS_12float_e2m1_tENS_13float_ue4m3_tEEEENS5_IJNS5_IJlSB_lEEENS4_6LayoutINS5_IJNS5_IJNS5_IJNSA_ILi8EEENSA_ILi4EEESR_EEEiEEENS5_IJNS5_IJNSA_ILi16EEESR_EEEiEEENS5_IJSB_iEEEEEENS5_IJNS5_IJNS5_IJSU_SH_SR_EEEiEEENS5_IJNS5_IJNSA_ILi0EEESB_EEENSA_ILi512EEEEEENS5_IJS11_iEEEEEEEEEEESN_S18_NS4_8TiledMMAINS4_8MMA_AtomIJNS4_5SM10322SM103_MXF4_ULTRA_SS_VSISL_SL_fSM_Li128ELi256ELi16ELNS4_4UMMA5MajorE0ELS1E_0ELNS1D_7ScaleInE0ELS1F_0EEEEEENSP_INS5_IJSB_SB_SB_EEENS5_IJS11_S11_S11_EEEEENS5_IJNS4_10UnderscoreES1L_S1L_EEEEENS5_IJNS4_23SM90_TMA_LOAD_MULTICASTES1O_EEENS5_IJNS4_14ComposedLayoutINS4_7SwizzleILi3ELi4ELi3EEENS4_18smem_ptr_flag_bitsILi8EEENSP_INS5_IJSQ_SH_EEENS5_IJSH_SB_EEEEEEENSP_INS5_IJNS5_IJSS_SV_EEESB_NSA_ILi3EEEEEENS5_IJNS5_IJSZ_S12_EEES11_S13_EEEEEEEEvNS4_8identityES1P_NS5_IJS1Y_NSP_INS5_IJNS5_IJNS5_IJNSA_ILi32EEESR_NSA_ILi2EEEEEESV_EEESB_S20_EEENS5_IJNS5_IJNS5_IJSU_SR_NSA_ILi1536EEEEEES12_EEES11_S13_EEEEEEEEvS26_EENS_8epilogue10collective18CollectiveEpilogueINS2J_26Sm100NoSmemWarpSpecializedEJNS5_IJSH_NSA_ILi64EEEEEENS_10bfloat16_tESO_S2P_SO_NS2J_6fusion15FusionCallbacksIS2M_NS2Q_17LinearCombinationIS2P_fS2P_fLNS_15FloatRoundStyleE2EEESK_S2O_JEEENS4_5SM1004TMEM4LOAD26SM100_TMEM_LOAD_32dp32b64xESQ_SQ_EEEvvEEEEvNT_6ParamsE)
        /*0008*/ 	.word	0x000000a4


	//----- nvinfo : EIATTR_FRAME_SIZE
	.align		4
.L_30:
        /*000c*/ 	.byte	0x04, 0x11
        /*000e*/ 	.short	(.L_32 - .L_31)
	.align		4
.L_31:
        /*0010*/ 	.word	index@($__internal_5_$__cuda_sm10x_tcgen05_guardrail_trap_unallocated_columns_being_dealloced)
        /*0014*/ 	.word	0x00000000


	//----- nvinfo : EIATTR_FRAME_SIZE
	.align		4
.L_32:
        /*0018*/ 	.byte	0x04, 0x11
        /*001a*/ 	.short	(.L_34 - .L_33)
	.align		4
.L_33:
        /*001c*/ 	.word	index@($__internal_4_$__cuda_sm10x_tcgen05_guardrail_trap_phase_invalid_during_alloc)
        /*0020*/ 	.word	0x00000000


	//----- nvinfo : EIATTR_FRAME_SIZE
	.align		4
.L_34:
        /*0024*/ 	.byte	0x04, 0x11
        /*0026*/ 	.short	(.L_36 - .L_35)
	.align		4
.L_35:
        /*0028*/ 	.word	index@($__internal_3_$__cuda_sm10x_tcgen05_guardrail_trap_col_being_dealloced_not_returned_by_alloc)
        /*002c*/ 	.word	0x00000000


	//----- nvinfo : EIATTR_FRAME_SIZE
	.align		4
.L_36:
        /*0030*/ 	.byte	0x04, 0x11
        /*0032*/ 	.short	(.L_38 - .L_37)
	.align		4
.L_37:
        /*0034*/ 	.word	index@(_ZN7cutlass13device_kernelINS_4gemm6kernel13GemmUniversalIN4cute5tupleIJiiiiEEENS1_10collective13CollectiveMmaINS1_46MainloopSm103TmaUmmaWarpSpecializedBlockScaledILi4ELi7ELi3ELi1ENS5_IJiiNS4_1CILi1EEEEEELNS_5sm1036detail18KernelPrefetchTypeE0EEENS5_IJNSA_ILi128EEENSA_ILi256EEENSA_ILi768EEEEEENS5_IJNS_12float_e2m1_tENS_13float_ue4m3_tEEEENS5_IJNS5_IJlSB_lEEENS4_6LayoutINS5_IJNS5_IJNS5_IJNSA_ILi8EEENSA_ILi4EEESR_EEEiEEENS5_IJNS5_IJNSA_ILi16EEESR_EEEiEEENS5_IJSB_iEEEEEENS5_IJNS5_IJNS5_IJSU_SH_SR_EEEiEEENS5_IJNS5_IJNSA_ILi0EEESB_EEENSA_ILi512EEEEEENS5_IJS11_iEEEEEEEEEEESN_S18_NS4_8TiledMMAINS4_8MMA_AtomIJNS4_5SM10322SM103_MXF4_ULTRA_SS_VSISL_SL_fSM_Li128ELi256ELi16ELNS4_4UMMA5MajorE0ELS1E_0ELNS1D_7ScaleInE0ELS1F_0EEEEEENSP_INS5_IJSB_SB_SB_EEENS5_IJS11_S11_S11_EEEEENS5_IJNS4_10UnderscoreES1L_S1L_EEEEENS5_IJNS4_23SM90_TMA_LOAD_MULTICASTES1O_EEENS5_IJNS4_14ComposedLayoutINS4_7SwizzleILi3ELi4ELi3EEENS4_18smem_ptr_flag_bitsILi8EEENSP_INS5_IJSQ_SH_EEENS5_IJSH_SB_EEEEEEENSP_INS5_IJNS5_IJSS_SV_EEESB_NSA_ILi3EEEEEENS5_IJNS5_IJSZ_S12_EEES11_S13_EEEEEEEEvNS4_8identityES1P_NS5_IJS1Y_NSP_INS5_IJNS5_IJNS5_IJNSA_ILi32EEESR_NSA_ILi2EEEEEESV_EEESB_S20_EEENS5_IJNS5_IJNS5_IJSU_SR_NSA_ILi1536EEEEEES12_EEES11_S13_EEEEEEEEvS26_EENS_8epilogue10collective18CollectiveEpilogueINS2J_26Sm100NoSmemWarpSpecializedEJNS5_IJSH_NSA_ILi64EEEEEENS_10bfloat16_tESO_S2P_SO_NS2J_6fusion15FusionCallbacksIS2M_NS2Q_17LinearCombinationIS2P_fS2P_fLNS_15FloatRoundStyleE2EEESK_S2O_JEEENS4_5SM1004TMEM4LOAD26SM100_TMEM_LOAD_32dp32b64xESQ_SQ_EEEvvEEEEvNT_6ParamsE)
        /*0038*/ 	.word	0x00000000


	//----- nvinfo : EIATTR_REGCOUNT
	.align		4
.L_38:
        /*003c*/ 	.byte	0x04, 0x2f
        /*003e*/ 	.short	(.L_40 - .L_39)
	.align		4
.L_39:
        /*0040*/ 	.word	index@(_ZN7cutlass13device_kernelINS_4gemm6kernel13GemmUniversalIN4cute5tupleIJiiiiEEENS1_10collective13CollectiveMmaINS1_46MainloopSm103TmaUmmaWarpSpecializedBlockScaledILi6ELi7ELi3ELi1ENS5_IJiiNS4_1CILi1EEEEEELNS_5sm1036detail18KernelPrefetchTypeE0EEENS5_IJNSA_ILi256EEESH_NSA_ILi768EEEEEENS5_IJNS_12float_e2m1_tENS_13float_ue4m3_tEEEENS5_IJNS5_IJlSB_lEEENS4_6LayoutINS5_IJNS5_IJNS5_IJNSA_ILi8EEENSA_ILi4EEESQ_EEEiEEENS5_IJNS5_IJNSA_ILi16EEESQ_EEEiEEENS5_IJSB_iEEEEEENS5_IJNS5_IJNS5_IJST_NSA_ILi128EEESQ_EEEiEEENS5_IJNS5_IJNSA_ILi0EEESB_EEENSA_ILi512EEEEEENS5_IJS11_iEEEEEEEEEEESM_S18_NS4_8TiledMMAINS4_8MMA_AtomIJNS4_5SM10328SM103_MXF4_ULTRA_2x1SM_SS_VSISK_SK_fSL_Li256ELi256ELi16ELNS4_4UMMA5MajorE0ELS1E_0ELNS1D_7ScaleInE0ELS1F_0EEEEEENSO_INS5_IJSB_SB_SB_EEENS5_IJS11_S11_S11_EEEEENS5_IJNS4_10UnderscoreES1L_S1L_EEEEENS5_IJNS4_28SM100_TMA_2SM_LOAD_MULTICASTES1O_EEENS5_IJNS4_14ComposedLayoutINS4_7SwizzleILi3ELi4ELi3EEENS4_18smem_ptr_flag_bitsILi8EEENSO_INS5_IJSP_SY_EEENS5_IJSY_SB_EEEEEEENSO_INS5_IJNS5_IJSR_SU_EEESB_NSA_ILi3EEEEEENS5_IJNS5_IJSZ_S12_EEES11_S13_EEEEEEEEvNS4_8identityES1P_NS5_IJS1Y_NSO_INS5_IJNS5_IJNS5_IJNSA_ILi32EEESQ_NSA_ILi2EEEEEESU_EEESB_S20_EEENS5_IJNS5_IJNS5_IJST_SQ_NSA_ILi1536EEEEEES12_EEES11_S13_EEEEEEEEvS26_EENS_8epilogue10collective18CollectiveEpilogueINS2J_26Sm100NoSmemWarpSpecializedEJNS5_IJSY_NSA_ILi64EEEEEENS_10bfloat16_tESN_S2P_SN_NS2J_6fusion15FusionCallbacksIS2M_NS2Q_17LinearCombinationIS2P_fS2P_fLNS_15FloatRoundStyleE2EEENS5_IJSY_SH_SI_EEES2O_JEEENS4_5SM1004TMEM4LOAD26SM100_TMEM_LOAD_32dp32b64xESP_SP_EEEvvEEEEvNT_6ParamsE)
        /*0044*/ 	.word	0x000000ca


	//----- nvinfo : EIATTR_FRAME_SIZE
	.align		4
.L_40:
        /*0048*/ 	.byte	0x04, 0x11
        /*004a*/ 	.short	(.L_42 - .L_41)
	.align		4
.L_41:
        /*004c*/ 	.word	index@($__internal_2_$__cuda_sm10x_tcgen05_guardrail_trap_unallocated_columns_being_dealloced)
        /*0050*/ 	.word	0x00000000


	//----- nvinfo : EIATTR_FRAME_SIZE
	.align		4
.L_42:
        /*0054*/ 	.byte	0x04, 0x11
        /*0056*/ 	.short	(.L_44 - .L_43)
	.align		4
.L_43:
        /*0058*/ 	.word	index@($__internal_1_$__cuda_sm10x_tcgen05_guardrail_trap_phase_invalid_during_alloc)
        /*005c*/ 	.word	0x00000000


	//----- nvinfo : EIATTR_FRAME_SIZE
	.align		4
.L_44:
        /*0060*/ 	.byte	0x04, 0x11
        /*0062*/ 	.short	(.L_46 - .L_45)
	.align		4
.L_45:
        /*0064*/ 	.word	index@($__internal_0_$__cuda_sm10x_tcgen05_guardrail_trap_col_being_dealloced_not_returned_by_alloc)
        /*0068*/ 	.word	0x00000000


	//----- nvinfo : EIATTR_FRAME_SIZE
	.align		4
.L_46:
        /*006c*/ 	.byte	0x04, 0x11
        /*006e*/ 	.short	(.L_48 - .L_47)
	.align		4
.L_47:
        /*0070*/ 	.word	index@(_ZN7cutlass13device_kernelINS_4gemm6kernel13GemmUniversalIN4cute5tupleIJiiiiEEENS1_10collective13CollectiveMmaINS1_46MainloopSm103TmaUmmaWarpSpecializedBlockScaledILi6ELi7ELi3ELi1ENS5_IJiiNS4_1CILi1EEEEEELNS_5sm1036detail18KernelPrefetchTypeE0EEENS5_IJNSA_ILi256EEESH_NSA_ILi768EEEEEENS5_IJNS_12float_e2m1_tENS_13float_ue4m3_tEEEENS5_IJNS5_IJlSB_lEEENS4_6LayoutINS5_IJNS5_IJNS5_IJNSA_ILi8EEENSA_ILi4EEESQ_EEEiEEENS5_IJNS5_IJNSA_ILi16EEESQ_EEEiEEENS5_IJSB_iEEEEEENS5_IJNS5_IJNS5_IJST_NSA_ILi128EEESQ_EEEiEEENS5_IJNS5_IJNSA_ILi0EEESB_EEENSA_ILi512EEEEEENS5_IJS11_iEEEEEEEEEEESM_S18_NS4_8TiledMMAINS4_8MMA_AtomIJNS4_5SM10328SM103_MXF4_ULTRA_2x1SM_SS_VSISK_SK_fSL_Li256ELi256ELi16ELNS4_4UMMA5MajorE0ELS1E_0ELNS1D_7ScaleInE0ELS1F_0EEEEEENSO_INS5_IJSB_SB_SB_EEENS5_IJS11_S11_S11_EEEEENS5_IJNS4_10UnderscoreES1L_S1L_EEEEENS5_IJNS4_28SM100_TMA_2SM_LOAD_MULTICASTES1O_EEENS5_IJNS4_14ComposedLayoutINS4_7SwizzleILi3ELi4ELi3EEENS4_18smem_ptr_flag_bitsILi8EEENSO_INS5_IJSP_SY_EEENS5_IJSY_SB_EEEEEEENSO_INS5_IJNS5_IJSR_SU_EEESB_NSA_ILi3EEEEEENS5_IJNS5_IJSZ_S12_EEES11_S13_EEEEEEEEvNS4_8identityES1P_NS5_IJS1Y_NSO_INS5_IJNS5_IJNS5_IJNSA_ILi32EEESQ_NSA_ILi2EEEEEESU_EEESB_S20_EEENS5_IJNS5_IJNS5_IJST_SQ_NSA_ILi1536EEEEEES12_EEES11_S13_EEEEEEEEvS26_EENS_8epilogue10collective18CollectiveEpilogueINS2J_26Sm100NoSmemWarpSpecializedEJNS5_IJSY_NSA_ILi64EEEEEENS_10bfloat16_tESN_S2P_SN_NS2J_6fusion15FusionCallbacksIS2M_NS2Q_17LinearCombinationIS2P_fS2P_fLNS_15FloatRoundStyleE2EEENS5_IJSY_SH_SI_EEES2O_JEEENS4_5SM1004TMEM4LOAD26SM100_TMEM_LOAD_32dp32b64xESP_SP_EEEvvEEEEvNT_6ParamsE)
        /*0074*/ 	.word	0x00000000


	//----- nvinfo : EIATTR_MIN_STACK_SIZE
	.align		4
.L_48:
        /*0078*/ 	.byte	0x04, 0x12
        /*007a*/ 	.short	(.L_50 - .L_49)
	.align		4
.L_49:
        /*007c*/ 	.word	index@(_ZN7cutlass13device_kernelINS_4gemm6kernel13GemmUniversalIN4cute5tupleIJiiiiEEENS1_10collective13CollectiveMmaINS1_46MainloopSm103TmaUmmaWarpSpecializedBlockScaledILi6ELi7ELi3ELi1ENS5_IJiiNS4_1CILi1EEEEEELNS_5sm1036detail18KernelPrefetchTypeE0EEENS5_IJNSA_ILi256EEESH_NSA_ILi768EEEEEENS5_IJNS_12float_e2m1_tENS_13float_ue4m3_tEEEENS5_IJNS5_IJlSB_lEEENS4_6LayoutINS5_IJNS5_IJNS5_IJNSA_ILi8EEENSA_ILi4EEESQ_EEEiEEENS5_IJNS5_IJNSA_ILi16EEESQ_EEEiEEENS5_IJSB_iEEEEEENS5_IJNS5_IJNS5_IJST_NSA_ILi128EEESQ_EEEiEEENS5_IJNS5_IJNSA_ILi0EEESB_EEENSA_ILi512EEEEEENS5_IJS11_iEEEEEEEEEEESM_S18_NS4_8TiledMMAINS4_8MMA_AtomIJNS4_5SM10328SM103_MXF4_ULTRA_2x1SM_SS_VSISK_SK_fSL_Li256ELi256ELi16ELNS4_4UMMA5MajorE0ELS1E_0ELNS1D_7ScaleInE0ELS1F_0EEEEEENSO_INS5_IJSB_SB_SB_EEENS5_IJS11_S11_S11_EEEEENS5_IJNS4_10UnderscoreES1L_S1L_EEEEENS5_IJNS4_28SM100_TMA_2SM_LOAD_MULTICASTES1O_EEENS5_IJNS4_14ComposedLayoutINS4_7SwizzleILi3ELi4ELi3EEENS4_18smem_ptr_flag_bitsILi8EEENSO_INS5_IJSP_SY_EEENS5_IJSY_SB_EEEEEEENSO_INS5_IJNS5_IJSR_SU_EEESB_NSA_ILi3EEEEEENS5_IJNS5_IJSZ_S12_EEES11_S13_EEEEEEEEvNS4_8identityES1P_NS5_IJS1Y_NSO_INS5_IJNS5_IJNS5_IJNSA_ILi32EEESQ_NSA_ILi2EEEEEESU_EEESB_S20_EEENS5_IJNS5_IJNS5_IJST_SQ_NSA_ILi1536EEEEEES12_EEES11_S13_EEEEEEEEvS26_EENS_8epilogue10collective18CollectiveEpilogueINS2J_26Sm100NoSmemWarpSpecializedEJNS5_IJSY_NSA_ILi64EEEEEENS_10bfloat16_tESN_S2P_SN_NS2J_6fusion15FusionCallbacksIS2M_NS2Q_17LinearCombinationIS2P_fS2P_fLNS_15FloatRoundStyleE2EEENS5_IJSY_SH_SI_EEES2O_JEEENS4_5SM1004TMEM4LOAD26SM100_TMEM_LOAD_32dp32b64xESP_SP_EEEvvEEEEvNT_6ParamsE)
        /*0080*/ 	.word	0x00000000


	//----- nvinfo : EIATTR_MIN_STACK_SIZE
	.align		4
.L_50:
        /*0084*/ 	.byte	0x04, 0x12
        /*0086*/ 	.short	(.L_52 - .L_51)
	.align		4
.L_51:
        /*0088*/ 	.word	index@(_ZN7cutlass13device_kernelINS_4gemm6kernel13GemmUniversalIN4cute5tupleIJiiiiEEENS1_10collective13CollectiveMmaINS1_46MainloopSm103TmaUmmaWarpSpecializedBlockScaledILi4ELi7ELi3ELi1ENS5_IJiiNS4_1CILi1EEEEEELNS_5sm1036detail18KernelPrefetchTypeE0EEENS5_IJNSA_ILi128EEENSA_ILi256EEENSA_ILi768EEEEEENS5_IJNS_12float_e2m1_tENS_13float_ue4m3_tEEEENS5_IJNS5_IJlSB_lEEENS4_6LayoutINS5_IJNS5_IJNS5_IJNSA_ILi8EEENSA_ILi4EEESR_EEEiEEENS5_IJNS5_IJNSA_ILi16EEESR_EEEiEEENS5_IJSB_iEEEEEENS5_IJNS5_IJNS5_IJSU_SH_SR_EEEiEEENS5_IJNS5_IJNSA_ILi0EEESB_EEENSA_ILi512EEEEEENS5_IJS11_iEEEEEEEEEEESN_S18_NS4_8TiledMMAINS4_8MMA_AtomIJNS4_5SM10322SM103_MXF4_ULTRA_SS_VSISL_SL_fSM_Li128ELi256ELi16ELNS4_4UMMA5MajorE0ELS1E_0ELNS1D_7ScaleInE0ELS1F_0EEEEEENSP_INS5_IJSB_SB_SB_EEENS5_IJS11_S11_S11_EEEEENS5_IJNS4_10UnderscoreES1L_S1L_EEEEENS5_IJNS4_23SM90_TMA_LOAD_MULTICASTES1O_EEENS5_IJNS4_14ComposedLayoutINS4_7SwizzleILi3ELi4ELi3EEENS4_18smem_ptr_flag_bitsILi8EEENSP_INS5_IJSQ_SH_EEENS5_IJSH_SB_EEEEEEENSP_INS5_IJNS5_IJSS_SV_EEESB_NSA_ILi3EEEEEENS5_IJNS5_IJSZ_S12_EEES11_S13_EEEEEEEEvNS4_8identityES1P_NS5_IJS1Y_NSP_INS5_IJNS5_IJNS5_IJNSA_ILi32EEESR_NSA_ILi2EEEEEESV_EEESB_S20_EEENS5_IJNS5_IJNS5_IJSU_SR_NSA_ILi1536EEEEEES12_EEES11_S13_EEEEEEEEvS26_EENS_8epilogue10collective18CollectiveEpilogueINS2J_26Sm100NoSmemWarpSpecializedEJNS5_IJSH_NSA_ILi64EEEEEENS_10bfloat16_tESO_S2P_SO_NS2J_6fusion15FusionCallbacksIS2M_NS2Q_17LinearCombinationIS2P_fS2P_fLNS_15FloatRoundStyleE2EEESK_S2O_JEEENS4_5SM1004TMEM4LOAD26SM100_TMEM_LOAD_32dp32b64xESQ_SQ_EEEvvEEEEvNT_6ParamsE)
        /*008c*/ 	.word	0x00000000
.L_52:


//--------------------- .nv.compat                --------------------------
	.section	.nv.compat,"",@"SHT_CUDA_COMPAT_INFO"
	.align	4
        /*0000*/ 	.byte	0x02, 0x09, 0x01, 0x00, 0x02, 0x02, 0x02, 0x00, 0x02, 0x05, 0x05, 0x00, 0x03, 0x07, 0x01, 0x01
        /*0010*/ 	.byte	0x02, 0x03, 0x01, 0x00, 0x02, 0x06, 0x01, 0x00, 0x04, 0x0b, 0x08, 0x00, 0x09, 0x00, 0x00, 0x00
        /*0020*/ 	.byte	0x00, 0x00, 0x00, 0x00


//--------------------- .nv.info._ZN7cutlass13device_kernelINS_4gemm6kernel13GemmUniversalIN4cute5tupleIJiiiiEEENS1_10collective13CollectiveMmaINS1_46MainloopSm103TmaUmmaWarpSpecializedBlockScaledILi6ELi7ELi3ELi1ENS5_IJiiNS4_1CILi1EEEEEELNS_5sm1036detail18KernelPrefetchTypeE0EEENS5_IJNSA_ILi256EEESH_NSA_ILi768EEEEEENS5_IJNS_12float_e2m1_tENS_13float_ue4m3_tEEEENS5_IJNS5_IJlSB_lEEENS4_6LayoutINS5_IJNS5_IJNS5_IJNSA_ILi8EEENSA_ILi4EEESQ_EEEiEEENS5_IJNS5_IJNSA_ILi16EEESQ_EEEiEEENS5_IJSB_iEEEEEENS5_IJNS5_IJNS5_IJST_NSA_ILi128EEESQ_EEEiEEENS5_IJNS5_IJNSA_ILi0EEESB_EEENSA_ILi512EEEEEENS5_IJS11_iEEEEEEEEEEESM_S18_NS4_8TiledMMAINS4_8MMA_AtomIJNS4_5SM10328SM103_MXF4_ULTRA_2x1SM_SS_VSISK_SK_fSL_Li256ELi256ELi16ELNS4_4UMMA5MajorE0ELS1E_0ELNS1D_7ScaleInE0ELS1F_0EEEEEENSO_INS5_IJSB_SB_SB_EEENS5_IJS11_S11_S11_EEEEENS5_IJNS4_10UnderscoreES1L_S1L_EEEEENS5_IJNS4_28SM100_TMA_2SM_LOAD_MULTICASTES1O_EEENS5_IJNS4_14ComposedLayoutINS4_7SwizzleILi3ELi4ELi3EEENS4_18smem_ptr_flag_bitsILi8EEENSO_INS5_IJSP_SY_EEENS5_IJSY_SB_EEEEEEENSO_INS5_IJNS5_IJSR_SU_EEESB_NSA_ILi3EEEEEENS5_IJNS5_IJSZ_S12_EEES11_S13_EEEEEEEEvNS4_8identityES1P_NS5_IJS1Y_NSO_INS5_IJNS5_IJNS5_IJNSA_ILi32EEESQ_NSA_ILi2EEEEEESU_EEESB_S20_EEENS5_IJNS5_IJNS5_IJST_SQ_NSA_ILi1536EEEEEES12_EEES11_S13_EEEEEEEEvS26_EENS_8epilogue10collective18CollectiveEpilogueINS2J_26Sm100NoSmemWarpSpecializedEJNS5_IJSY_NSA_ILi64EEEEEENS_10bfloat16_tESN_S2P_SN_NS2J_6fusion15FusionCallbacksIS2M_NS2Q_17LinearCombinationIS2P_fS2P_fLNS_15FloatRoundStyleE2EEENS5_IJSY_SH_SI_EEES2O_JEEENS4_5SM1004TMEM4LOAD26SM100_TMEM_LOAD_32dp32b64xESP_SP_EEEvvEEEEvNT_6ParamsE --------------------------
	.section	.nv.info._ZN7cutlass13device_kernelINS_4gemm6kernel13GemmUniversalIN4cute5tupleIJiiiiEEENS1_10collective13CollectiveMmaINS1_46MainloopSm103TmaUmmaWarpSpecializedBlockScaledILi6ELi7ELi3ELi1ENS5_IJiiNS4_1CILi1EEEEEELNS_5sm1036detail18KernelPrefetchTypeE0EEENS5_IJNSA_ILi256EEESH_NSA_ILi768EEEEEENS5_IJNS_12float_e2m1_tENS_13float_ue4m3_tEEEENS5_IJNS5_IJlSB_lEEENS4_6LayoutINS5_IJNS5_IJNS5_IJNSA_ILi8EEENSA_ILi4EEESQ_EEEiEEENS5_IJNS5_IJNSA_ILi16EEESQ_EEEiEEENS5_IJSB_iEEEEEENS5_IJNS5_IJNS5_IJST_NSA_ILi128EEESQ_EEEiEEENS5_IJNS5_IJNSA_ILi0EEESB_EEENSA_ILi512EEEEEENS5_IJS11_iEEEEEEEEEEESM_S18_NS4_8TiledMMAINS4_8MMA_AtomIJNS4_5SM10328SM103_MXF4_ULTRA_2x1SM_SS_VSISK_SK_fSL_Li256ELi256ELi16ELNS4_4UMMA5MajorE0ELS1E_0ELNS1D_7ScaleInE0ELS1F_0EEEEEENSO_INS5_IJSB_SB_SB_EEENS5_IJS11_S11_S11_EEEEENS5_IJNS4_10UnderscoreES1L_S1L_EEEEENS5_IJNS4_28SM100_TMA_2SM_LOAD_MULTICASTES1O_EEENS5_IJNS4_14ComposedLayoutINS4_7SwizzleILi3ELi4ELi3EEENS4_18smem_ptr_flag_bitsILi8EEENSO_INS5_IJSP_SY_EEENS5_IJSY_SB_EEEEEEENSO_INS5_IJNS5_IJSR_SU_EEESB_NSA_ILi3EEEEEENS5_IJNS5_IJSZ_S12_EEES11_S13_EEEEEEEEvNS4_8identityES1P_NS5_IJS1Y_NSO_INS5_IJNS5_IJNS5_IJNSA_ILi32EEESQ_NSA_ILi2EEEEEESU_EEESB_S20_EEENS5_IJNS5_IJNS5_IJST_SQ_NSA_ILi1536EEEEEES12_EEES11_S13_EEEEEEEEvS26_EENS_8epilogue10collective18CollectiveEpilogueINS2J_26Sm100NoSmemWarpSpecializedEJNS5_IJSY_NSA_ILi64EEEEEENS_10bfloat16_tESN_S2P_SN_NS2J_6fusion15FusionCallbacksIS2M_NS2Q_17LinearCombinationIS2P_fS2P_fLNS_15FloatRoundStyleE2EEENS5_IJSY_SH_SI_EEES2O_JEEENS4_5SM1004TMEM4LOAD26SM100_TMEM_LOAD_32dp32b64xESP_SP_EEEvvEEEEvNT_6ParamsE,"",@"SHT_CUDA_INFO"
	.sectionflags	@""
	.align	4


	//----- nvinfo : EIATTR_CUDA_API_VERSION
	.align		4
        /*0000*/ 	.byte	0x04, 0x37
        /*0002*/ 	.short	(.L_54 - .L_53)
.L_53:
        /*0004*/ 	.word	0x00000082


	//----- nvinfo : EIATTR_KPARAM_INFO
	.align		4
.L_54:
        /*0008*/ 	.byte	0x04, 0x17
        /*000a*/ 	.short	(.L_56 - .L_55)
.L_55:
        /*000c*/ 	.word	0x00000000
        /*0010*/ 	.short	0x0000
        /*0012*/ 	.short	0x0000
        /*0014*/ 	.byte	0x00, 0xf0, 0x01, 0x28


	//----- nvinfo : EIATTR_AT_ENTRY_FRAGMENTS
	.align		4
.L_56:
        /*0018*/ 	.byte	0x04, 0x4f
        /*001a*/ 	.short	(.L_58 - .L_57)


	//   ....[0]....
.L_57:
        /*001c*/ 	.word	0x00000007


	//----- nvinfo : EIATTR_RESERVED_SMEM_USED
	.align		4
.L_58:
        /*0020*/ 	.byte	0x01, 0x41
	.zero		2


	//----- nvinfo : EIATTR_SPARSE_MMA_MASK
	.align		4
        /*0024*/ 	.byte	0x03, 0x50
        /*0026*/ 	.short	0x0000


	//----- nvinfo : EIATTR_TCGEN05_2CTA_USED
	.align		4
        /*0028*/ 	.byte	0x01, 0x52
	.zero		2


	//----- nvinfo : EIATTR_MAXREG_COUNT
	.align		4
        /*002c*/ 	.byte	0x03, 0x1b
        /*002e*/ 	.short	0x00ff


	//----- nvinfo : EIATTR_NUM_BARRIERS
	.align		4
        /*0030*/ 	.byte	0x02, 0x4c
        /*0032*/ 	.byte	0x07
	.zero		1


	//----- nvinfo : EIATTR_EXTERNS
	.align		4
        /*0034*/ 	.byte	0x04, 0x0f
        /*0036*/ 	.short	(.L_60 - .L_59)


	//   ....[0]....
	.align		4
.L_59:
        /*0038*/ 	.word	index@(__assertfail)


	//----- nvinfo : EIATTR_MERCURY_ISA_VERSION
	.align		4
.L_60:
        /*003c*/ 	.byte	0x03, 0x5f
        /*003e*/ 	.short	0x0101


	//----- nvinfo : EIATTR_INT_WARP_WIDE_INSTR_OFFSETS
	.align		4
        /*0040*/ 	.byte	0x04, 0x31
        /*0042*/ 	.short	(.L_62 - .L_61)


	//   ....[0]....
.L_61:
        /*0044*/ 	.word	0x00007db0


	//   ....[1]....
        /*0048*/ 	.word	0x00007dd0


	//   ....[2]....
        /*004c*/ 	.word	0x00009570


	//   ....[3]....
        /*0050*/ 	.word	0x00009590


	//   ....[4]....
        /*0054*/ 	.word	0x00009710


	//   ....[5]....
        /*0058*/ 	.word	0x00009ce0


	//   ....[6]....
        /*005c*/ 	.word	0x00009d20


	//   ....[7]....
        /*0060*/ 	.word	0x00009e70


	//   ....[8]....
        /*0064*/ 	.word	0x0000a450


	//   ....[9]....
        /*0068*/ 	.word	0x0000a470


	//   ....[10]....
        /*006c*/ 	.word	0x0000a5d0


	//   ....[11]....
        /*0070*/ 	.word	0x0000aba0


	//   ....[12]....
        /*0074*/ 	.word	0x0000abc0


	//   ....[13]....
        /*0078*/ 	.word	0x0000ad10


	//   ....[14]....
        /*007c*/ 	.word	0x0000b420


	//   ....[15]....
        /*0080*/ 	.word	0x0000b460


	//   ....[16]....
        /*0084*/ 	.word	0x0000b580


	//   ....[17]....
        /*0088*/ 	.word	0x0000bb60


	//   ....[18]....
        /*008c*/ 	.word	0x0000bb80


	//   ....[19]....
        /*0090*/ 	.word	0x0000bcd0


	//   ....[20]....
        /*0094*/ 	.word	0x0000c2b0


	//   ....[21]....
        /*0098*/ 	.word	0x0000c2d0


	//   ....[22]....
        /*009c*/ 	.word	0x0000c410


	//   ....[23]....
        /*00a0*/ 	.word	0x0000c9e0


	//   ....[24]....
        /*00a4*/ 	.word	0x0000ca00


	//   ....[25]....
        /*00a8*/ 	.word	0x0000cb50


	//   ....[26]....
        /*00ac*/ 	.word	0x0000e540


	//   ....[27]....
        /*00b0*/ 	.word	0x0000e610


	//   ....[28]....
        /*00b4*/ 	.word	0x0000e6d0


	//   ....[29]....
        /*00b8*/ 	.word	0x0000e870


	//   ....[30]....
        /*00bc*/ 	.word	0x0000e910


	//   ....[31]....
        /*00c0*/ 	.word	0x0000e9d0


	//   ....[32]....
        /*00c4*/ 	.word	0x0000ea90


	//   ....[33]....
        /*00c8*/ 	.word	0x0000eb50


	//   ....[34]....
        /*00cc*/ 	.word	0x0000ec10


	//   ....[35]....
        /*00d0*/ 	.word	0x0000ed70


	//   ....[36]....
        /*00d4*/ 	.word	0x0000f010


	//   ....[37]....
        /*00d8*/ 	.word	0x0000f030


	//   ....[38]....
        /*00dc*/ 	.word	0x0000f1f0


	//   ....[39]....
        /*00e0*/ 	.word	0x0000f210


	//   ....[40]....
        /*00e4*/ 	.word	0x0000f440


	//   ....[41]....
        /*00e8*/ 	.word	0x0000f510


	//   ....[42]....
        /*00ec*/ 	.word	0x0000f5d0


	//   ....[43]....
        /*00f0*/ 	.word	0x0000f760


	//   ....[44]....
        /*00f4*/ 	.word	0x0000f800


	//   ....[45]....
        /*00f8*/ 	.word	0x0000f8c0


	//   ....[46]....
        /*00fc*/ 	.word	0x0000f980


	//   ....[47]....
        /*0100*/ 	.word	0x0000fa40


	//   ....[48]....
        /*0104*/ 	.word	0x0000fb00


	//   ....[49]....
        /*0108*/ 	.word	0x0000fc30


	//   ....[50]....
        /*010c*/ 	.word	0x0000fe50


	//   ....[51]....
        /*0110*/ 	.word	0x0000fe60


	//   ....[52]....
        /*0114*/ 	.word	0x00010040


	//   ....[53]....
        /*0118*/ 	.word	0x00010130


	//   ....[54]....
        /*011c*/ 	.word	0x00010150


	//   ....[55]....
        /*0120*/ 	.word	0x00010380


	//   ....[56]....
        /*0124*/ 	.word	0x00010450


	//   ....[57]....
        /*0128*/ 	.word	0x00010510


	//   ....[58]....
        /*012c*/ 	.word	0x000106a0


	//   ....[59]....
        /*0130*/ 	.word	0x00010740


	//   ....[60]....
        /*0134*/ 	.word	0x00010800


	//   ....[61]....
        /*0138*/ 	.word	0x000108c0


	//   ....[62]....
        /*013c*/ 	.word	0x00010980


	//   ....[63]....
        /*0140*/ 	.word	0x00010a40


	//   ....[64]....
        /*0144*/ 	.word	0x00010ba0


	//   ....[65]....
        /*0148*/ 	.word	0x00010c90


	//   ....[66]....
        /*014c*/ 	.word	0x00010cb0


	//   ....[67]....
        /*0150*/ 	.word	0x00010fa0


	//   ....[68]....
        /*0154*/ 	.word	0x00010fc0


	//   ....[69]....
        /*0158*/ 	.word	0x00011180


	//   ....[70]....
        /*015c*/ 	.word	0x000112e0


	//   ....[71]....
        /*0160*/ 	.word	0x000113b0


	//   ....[72]....
        /*0164*/ 	.word	0x00011470


	//   ....[73]....
        /*0168*/ 	.word	0x00011600


	//   ....[74]....
        /*016c*/ 	.word	0x000116a0


	//   ....[75]....
        /*0170*/ 	.word	0x00011760


	//   ....[76]....
        /*0174*/ 	.word	0x00011820


	//   ....[77]....
        /*0178*/ 	.word	0x000118e0


	//   ....[78]....
        /*017c*/ 	.word	0x000119a0


	//   ....[79]....
        /*0180*/ 	.word	0x00011ad0


	//   ....[80]....
        /*0184*/ 	.word	0x00011c00


	//   ....[81]....
        /*0188*/ 	.word	0x00011c20


	//   ....[82]....
        /*018c*/ 	.word	0x00011de0


	//   ....[83]....
        /*0190*/ 	.word	0x00011e00


	//   ....[84]....
        /*0194*/ 	.word	0x00011fd0


	//   ....[85]....
        /*0198*/ 	.word	0x00012130


	//   ....[86]....
        /*019c*/ 	.word	0x00012160


	//   ....[87]....
        /*01a0*/ 	.word	0x00012280


	//   ....[88]....
        /*01a4*/ 	.word	0x00012470


	//   ....[89]....
        /*01a8*/ 	.word	0x000124f0


	//   ....[90]....
        /*01ac*/ 	.word	0x00012500


	//   ....[91]....
        /*01b0*/ 	.word	0x00012520


	//----- nvinfo : EIATTR_COOP_GROUP_MASK_REGIDS
	.align		4
.L_62:
        /*01b4*/ 	.byte	0x04, 0x29
        /*01b6*/ 	.short	(.L_64 - .L_63)


	//   ....[0]....
.L_63:
        /*01b8*/ 	.word	0xffffffff


	//   ....[1]....
        /*01bc*/ 	.word	0xffffffff


	//   ....[2]....
        /*01c0*/ 	.word	0xffffffff


	//   ....[3]....
        /*01c4*/ 	.word	0xffffffff


	//   ....[4]....
        /*01c8*/ 	.word	0xffffffff


	//   ....[5]....
        /*01cc*/ 	.word	0xffffffff


	//   ....[6]....
        /*01d0*/ 	.word	0xffffffff


	//   ....[7]....
        /*01d4*/ 	.word	0xffffffff


	//   ....[8]....
        /*01d8*/ 	.word	0xffffffff


	//   ....[9]....
        /*01dc*/ 	.word	0xffffffff


	//   ....[10]....
        /*01e0*/ 	.word	0xffffffff


	//   ....[11]....
        /*01e4*/ 	.word	0xffffffff


	//   ....[12]....
        /*01e8*/ 	.word	0xffffffff


	//   ....[13]....
        /*01ec*/ 	.word	0xffffffff


	//   ....[14]....
        /*01f0*/ 	.word	0xffffffff


	//   ....[15]....
        /*01f4*/ 	.word	0xffffffff


	//   ....[16]....
        /*01f8*/ 	.word	0x0500000f


	//   ....[17]....
        /*01fc*/ 	.word	0x0500000f


	//   ....[18]....
        /*0200*/ 	.word	0x0500000f


	//   ....[19]....
        /*0204*/ 	.word	0x0500000f


	//   ....[20]....
        /*0208*/ 	.word	0x0500000f


	//   ....[21]....
        /*020c*/ 	.word	0x0500000f


	//   ....[22]....
        /*0210*/ 	.word	0x0500000f


	//   ....[23]....
        /*0214*/ 	.word	0x0500000f


	//----- nvinfo : EIATTR_COOP_GROUP_INSTR_OFFSETS
	.align		4
.L_64:
        /*0218*/ 	.byte	0x04, 0x28
        /*021a*/ 	.short	(.L_66 - .L_65)


	//   ....[0]....
.L_65:
        /*021c*/ 	.word	0x00000120


	//   ....[1]....
        /*0220*/ 	.word	0x00000680


	//   ....[2]....
        /*0224*/ 	.word	0x00001520


	//   ....[3]....
        /*0228*/ 	.word	0x00002510


	//   ....[4]....
        /*022c*/ 	.word	0x00002690


	//   ....[5]....
        /*0230*/ 	.word	0x000027e0


	//   ....[6]....
        /*0234*/ 	.word	0x00003000


	//   ....[7]....
        /*0238*/ 	.word	0x000031a0


	//   ....[8]....
        /*023c*/ 	.word	0x00003490


	//   ....[9]....
        /*0240*/ 	.word	0x00007190


	//   ....[10]....
        /*0244*/ 	.word	0x0000cf50


	//   ....[11]....
        /*0248*/ 	.word	0x0000d960


	//   ....[12]....
        /*024c*/ 	.word	0x0000de70


	//   ....[13]....
        /*0250*/ 	.word	0x0000dea0


	//   ....[14]....
        /*0254*/ 	.word	0x00012340


	//   ....[15]....
        /*0258*/ 	.word	0x000125e0


	//   ....[16]....
        /*025c*/ 	.word	0x000188e0


	//   ....[17]....
        /*0260*/ 	.word	0x00018a00


	//   ....[18]....
        /*0264*/ 	.word	0x00018b20


	//   ....[19]....
        /*0268*/ 	.word	0x00018c40


	//   ....[20]....
        /*026c*/ 	.word	0x00018d60


	//   ....[21]....
        /*0270*/ 	.word	0x00018e80


	//   ....[22]....
        /*0274*/ 	.word	0x00018fa0


	//   ....[23]....
        /*0278*/ 	.word	0x000190c0


	//----- nvinfo : EIATTR_VRC_CTA_INIT_COUNT
	.align		4
.L_66:
        /*027c*/ 	.byte	0x02, 0x4a
        /*027e*/ 	.byte	0x80
	.zero		1


	//----- nvinfo : EIATTR_SYSCALL_OFFSETS
	.align		4
        /*0280*/ 	.byte	0x04, 0x46
        /*0282*/ 	.short	(.L_68 - .L_67)


	//   ....[0]....
.L_67:
        /*0284*/ 	.word	0x00000870


	//   ....[1]....
        /*0288*/ 	.word	0x00000a90


	//   ....[2]....
        /*028c*/ 	.word	0x00000c60


	//   ....[3]....
        /*0290*/ 	.word	0x00000e30


	//   ....[4]....
        /*0294*/ 	.word	0x00001000


	//   ....[5]....
        /*0298*/ 	.word	0x000011d0


	//   ....[6]....
        /*029c*/ 	.word	0x000013a0


	//   ....[7]....
        /*02a0*/ 	.word	0x000016a0


	//   ....[8]....
        /*02a4*/ 	.word	0x000018c0


	//   ....[9]....
        /*02a8*/ 	.word	0x00001aa0


	//   ....[10]....
        /*02ac*/ 	.word	0x00001c80


	//   ....[11]....
        /*02b0*/ 	.word	0x00001e60


	//   ....[12]....
        /*02b4*/ 	.word	0x00002040


	//   ....[13]....
        /*02b8*/ 	.word	0x00002220


	//   ....[14]....
        /*02bc*/ 	.word	0x00002400


	//   ....[15]....
        /*02c0*/ 	.word	0x00002630


	//   ....[16]....
        /*02c4*/ 	.word	0x00002950


	//   ....[17]....
        /*02c8*/ 	.word	0x00002b70


	//   ....[18]....
        /*02cc*/ 	.word	0x00002d50


	//   ....[19]....
        /*02d0*/ 	.word	0x00002f30


	//   ....[20]....
        /*02d4*/ 	.word	0x00013810


	//   ....[21]....
        /*02d8*/ 	.word	0x00014c70


	//   ....[22]....
        /*02dc*/ 	.word	0x00016100


	//   ....[23]....
        /*02e0*/ 	.word	0x00017570


	//----- nvinfo : EIATTR_MBARRIER_INSTR_OFFSETS
	.align		4
.L_68:
        /*02e4*/ 	.byte	0x04, 0x39
        /*02e6*/ 	.short	(.L_70 - .L_69)


	//   ....[0]....
.L_69:
        /*02e8*/ 	.word	0x00000980
        /*02ec*/ 	.word	0x000000ff
        /*02f0*/ 	.word	0x00000000
        /*02f4*/ 	.short	0x0100
        /*02f6*/ 	.byte	0x04
	.zero		1


	//   ....[1]....
        /*02f8*/ 	.word	0x00000b40
        /*02fc*/ 	.word	0x000000ff
        /*0300*/ 	.word	0x00000030
        /*0304*/ 	.short	0x0100
        /*0306*/ 	.byte	0x04
	.zero		1


	//   ....[2]....
        /*0308*/ 	.word	0x00000b50
        /*030c*/ 	.word	0x000000ff
        /*0310*/ 	.word	0x00000008
        /*0314*/ 	.short	0x0100
        /*0316*/ 	.byte	0x04
	.zero		1


	//   ....[3]....
        /*0318*/ 	.word	0x00000d10
        /*031c*/ 	.word	0x000000ff
        /*0320*/ 	.word	0x00000038
        /*0324*/ 	.short	0x0100
        /*0326*/ 	.byte	0x04
	.zero		1


	//   ....[4]....
        /*0328*/ 	.word	0x00000d20
        /*032c*/ 	.word	0x000000ff
        /*0330*/ 	.word	0x00000010
        /*0334*/ 	.short	0x0100
        /*0336*/ 	.byte	0x04
	.zero		1


	//   ....[5]....
        /*0338*/ 	.word	0x00000ee0
        /*033c*/ 	.word	0x000000ff
        /*0340*/ 	.word	0x00000040
        /*0344*/ 	.short	0x0100
        /*0346*/ 	.byte	0x04
	.zero		1


	//   ....[6]....
        /*0348*/ 	.word	0x00000ef0
        /*034c*/ 	.word	0x000000ff
        /*0350*/ 	.word	0x00000018
        /*0354*/ 	.short	0x0100
        /*0356*/ 	.byte	0x04
	.zero		1


	//   ....[7]....
        /*0358*/ 	.word	0x000010b0
        /*035c*/ 	.word	0x000000ff
        /*0360*/ 	.word	0x00000048
        /*0364*/ 	.short	0x0100
        /*0366*/ 	.byte	0x04
	.zero		1


	//   ....[8]....
        /*0368*/ 	.word	0x000010c0
        /*036c*/ 	.word	0x000000ff
        /*0370*/ 	.word	0x00000020
        /*0374*/ 	.short	0x0100
        /*0376*/ 	.byte	0x04
	.zero		1


	//   ....[9]....
        /*0378*/ 	.word	0x00001280
        /*037c*/ 	.word	0x000000ff
        /*0380*/ 	.word	0x00000050
        /*0384*/ 	.short	0x0100
        /*0386*/ 	.byte	0x04
	.zero		1


	//   ....[10]....
        /*0388*/ 	.word	0x00001290
        /*038c*/ 	.word	0x000000ff
        /*0390*/ 	.word	0x00000028
        /*0394*/ 	.short	0x0100
        /*0396*/ 	.byte	0x04
	.zero		1


	//   ....[11]....
        /*0398*/ 	.word	0x00001400
        /*039c*/ 	.word	0x000000ff
        /*03a0*/ 	.word	0x00000058
        /*03a4*/ 	.short	0x0100
        /*03a6*/ 	.byte	0x06
	.zero		1


	//   ....[12]....
        /*03a8*/ 	.word	0x000017b0
        /*03ac*/ 	.word	0x000000ff
        /*03b0*/ 	.word	0x00000060
        /*03b4*/ 	.short	0x0100
        /*03b6*/ 	.byte	0x04
	.zero		1


	//   ....[13]....
        /*03b8*/ 	.word	0x00001980
        /*03bc*/ 	.word	0x000000ff
        /*03c0*/ 	.word	0x00000098
        /*03c4*/ 	.short	0x0100
        /*03c6*/ 	.byte	0x06
	.zero		1


	//   ....[14]....
        /*03c8*/ 	.word	0x00001990
        /*03cc*/ 	.word	0x000000ff
        /*03d0*/ 	.word	0x00000068
        /*03d4*/ 	.short	0x0100
        /*03d6*/ 	.byte	0x06
	.zero		1


	//   ....[15]....
        /*03d8*/ 	.word	0x00001b60
        /*03dc*/ 	.word	0x000000ff
        /*03e0*/ 	.word	0x000000a0
        /*03e4*/ 	.short	0x0100
        /*03e6*/ 	.byte	0x06
	.zero		1


	//   ....[16]....
        /*03e8*/ 	.word	0x00001b70
        /*03ec*/ 	.word	0x000000ff
        /*03f0*/ 	.word	0x00000070
        /*03f4*/ 	.short	0x0100
        /*03f6*/ 	.byte	0x06
	.zero		1


	//   ....[17]....
        /*03f8*/ 	.word	0x00001d40
        /*03fc*/ 	.word	0x000000ff
        /*0400*/ 	.word	0x000000a8
        /*0404*/ 	.short	0x0100
        /*0406*/ 	.byte	0x06
	.zero		1


	//   ....[18]....
        /*0408*/ 	.word	0x00001d50
        /*040c*/ 	.word	0x000000ff
        /*0410*/ 	.word	0x00000078
        /*0414*/ 	.short	0x0100
        /*0416*/ 	.byte	0x06
	.zero		1


	//   ....[19]....
        /*0418*/ 	.word	0x00001f20
        /*041c*/ 	.word	0x000000ff
        /*0420*/ 	.word	0x000000b0
        /*0424*/ 	.short	0x0100
        /*0426*/ 	.byte	0x06
	.zero		1


	//   ....[20]....
        /*0428*/ 	.word	0x00001f30
        /*042c*/ 	.word	0x000000ff
        /*0430*/ 	.word	0x00000080
        /*0434*/ 	.short	0x0100
        /*0436*/ 	.byte	0x06
	.zero		1


	//   ....[21]....
        /*0438*/ 	.word	0x00002100
        /*043c*/ 	.word	0x000000ff
        /*0440*/ 	.word	0x000000b8
        /*0444*/ 	.short	0x0100
        /*0446*/ 	.byte	0x06
	.zero		1


	//   ....[22]....
        /*0448*/ 	.word	0x00002110
        /*044c*/ 	.word	0x000000ff
        /*0450*/ 	.word	0x00000088
        /*0454*/ 	.short	0x0100
        /*0456*/ 	.byte	0x06
	.zero		1


	//   ....[23]....
        /*0458*/ 	.word	0x000022e0
        /*045c*/ 	.word	0x000000ff
        /*0460*/ 	.word	0x000000c0
        /*0464*/ 	.short	0x0100
        /*0466*/ 	.byte	0x06
	.zero		1


	//   ....[24]....
        /*0468*/ 	.word	0x000022f0
        /*046c*/ 	.word	0x000000ff
        /*0470*/ 	.word	0x00000090
        /*0474*/ 	.short	0x0100
        /*0476*/ 	.byte	0x06
	.zero		1


	//   ....[25]....
        /*0478*/ 	.word	0x00002470
        /*047c*/ 	.word	0x000000ff
        /*0480*/ 	.word	0x000000c8
        /*0484*/ 	.short	0x0100
        /*0486*/ 	.byte	0x06
	.zero		1


	//   ....[26]....
        /*0488*/ 	.word	0x00002760
        /*048c*/ 	.word	0x00000003
        /*0490*/ 	.word	0x000000e0
        /*0494*/ 	.short	0x0100
        /*0496*/ 	.byte	0xff
	.zero		1


	//   ....[27]....
        /*0498*/ 	.word	0x00002770
        /*049c*/ 	.word	0x00000003
        /*04a0*/ 	.word	0x000000e8
        /*04a4*/ 	.short	0x0100
        /*04a6*/ 	.byte	0xff
	.zero		1


	//   ....[28]....
        /*04a8*/ 	.word	0x00002a60
        /*04ac*/ 	.word	0x000000ff
        /*04b0*/ 	.word	0x000000f0
        /*04b4*/ 	.short	0x0100
        /*04b6*/ 	.byte	0x04
	.zero		1


	//   ....[29]....
        /*04b8*/ 	.word	0x00002c30
        /*04bc*/ 	.word	0x000000ff
        /*04c0*/ 	.word	0x00000108
        /*04c4*/ 	.short	0x0100
        /*04c6*/ 	.byte	0x06
	.zero		1


	//   ....[30]....
        /*04c8*/ 	.word	0x00002c40
        /*04cc*/ 	.word	0x000000ff
        /*04d0*/ 	.word	0x000000f8
        /*04d4*/ 	.short	0x0100
        /*04d6*/ 	.byte	0x06
	.zero		1


	//   ....[31]....
        /*04d8*/ 	.word	0x00002e10
        /*04dc*/ 	.word	0x000000ff
        /*04e0*/ 	.word	0x00000110
        /*04e4*/ 	.short	0x0100
        /*04e6*/ 	.byte	0x06
	.zero		1


	//   ....[32]....
        /*04e8*/ 	.word	0x00002e20
        /*04ec*/ 	.word	0x000000ff
        /*04f0*/ 	.word	0x00000100
        /*04f4*/ 	.short	0x0100
        /*04f6*/ 	.byte	0x06
	.zero		1


	//   ....[33]....
        /*04f8*/ 	.word	0x00002fa0
        /*04fc*/ 	.word	0x000000ff
        /*0500*/ 	.word	0x00000118
        /*0504*/ 	.short	0x0100
        /*0506*/ 	.byte	0x06
	.zero		1


	//   ....[34]....
        /*0508*/ 	.word	0x00003110
        /*050c*/ 	.word	0x00000004
        /*0510*/ 	.word	0x00000120
        /*0514*/ 	.short	0x0100
        /*0516*/ 	.byte	0xff
	.zero		1


	//   ....[35]....
        /*0518*/ 	.word	0x00003120
        /*051c*/ 	.word	0x00000004
        /*0520*/ 	.word	0x00000128
        /*0524*/ 	.short	0x0100
        /*0526*/ 	.byte	0xff
	.zero		1


	//   ....[36]....
        /*0528*/ 	.word	0x000032c0
        /*052c*/ 	.word	0x000000ff
        /*0530*/ 	.word	0x00000130
        /*0534*/ 	.short	0x0100
        /*0536*/ 	.byte	0x04
	.zero		1


	//   ....[37]....
        /*0538*/ 	.word	0x000032d0
        /*053c*/ 	.word	0x000000ff
        /*0540*/ 	.word	0x00000148
        /*0544*/ 	.short	0x0100
        /*0546*/ 	.byte	0x04
	.zero		1


	//   ....[38]....
        /*0548*/ 	.word	0x000032e0
        /*054c*/ 	.word	0x000000ff
        /*0550*/ 	.word	0x00000138
        /*0554*/ 	.short	0x0100
        /*0556*/ 	.byte	0x04
	.zero		1


	//   ....[39]....
        /*0558*/ 	.word	0x000032f0
        /*055c*/ 	.word	0x000000ff
        /*0560*/ 	.word	0x00000150
        /*0564*/ 	.short	0x0100
        /*0566*/ 	.byte	0x04
	.zero		1


	//   ....[40]....
        /*0568*/ 	.word	0x00003300
        /*056c*/ 	.word	0x000000ff
        /*0570*/ 	.word	0x00000140
        /*0574*/ 	.short	0x0100
        /*0576*/ 	.byte	0x04
	.zero		1


	//   ....[41]....
        /*0578*/ 	.word	0x00003310
        /*057c*/ 	.word	0x000000ff
        /*0580*/ 	.word	0x00000158
        /*0584*/ 	.short	0x0100
        /*0586*/ 	.byte	0x04
	.zero		1


	//   ....[42]....
        /*0588*/ 	.word	0x000033f0
        /*058c*/ 	.word	0x00000000
        /*0590*/ 	.word	0x00000160
        /*0594*/ 	.short	0x0100
        /*0596*/ 	.byte	0xff
	.zero		1


	//   ....[43]....
        /*0598*/ 	.word	0x00005810
        /*059c*/ 	.word	0x000000ff
        /*05a0*/ 	.word	0x00000030
        /*05a4*/ 	.short	0x010a
        /*05a6*/ 	.byte	0x04
	.zero		1


	//   ....[44]....
        /*05a8*/ 	.word	0x00005930
        /*05ac*/ 	.word	0x000000ff
        /*05b0*/ 	.word	0x00000030
        /*05b4*/ 	.short	0x010a
        /*05b6*/ 	.byte	0x11
	.zero		1


	//   ....[45]....
        /*05b8*/ 	.word	0x00005b30
        /*05bc*/ 	.word	0x000000ff
        /*05c0*/ 	.word	0x00000030
        /*05c4*/ 	.short	0x010a
        /*05c6*/ 	.byte	0x09
	.zero		1


	//   ....[46]....
        /*05c8*/ 	.word	0x00005d20
        /*05cc*/ 	.word	0x000000ff
        /*05d0*/ 	.word	0x00000030
        /*05d4*/ 	.short	0x010a
        /*05d6*/ 	.byte	0x09
	.zero		1


	//   ....[47]....
        /*05d8*/ 	.word	0x00005f00
        /*05dc*/ 	.word	0x000000ff
        /*05e0*/ 	.word	0x00000030
        /*05e4*/ 	.short	0x010a
        /*05e6*/ 	.byte	0x07
	.zero		1


	//   ....[48]....
        /*05e8*/ 	.word	0x000060e0
        /*05ec*/ 	.word	0x000000ff
        /*05f0*/ 	.word	0x00000030
        /*05f4*/ 	.short	0x010a
        /*05f6*/ 	.byte	0x07
	.zero		1


	//   ....[49]....
        /*05f8*/ 	.word	0x000062a0
        /*05fc*/ 	.word	0x000000ff
        /*0600*/ 	.word	0x00000030
        /*0604*/ 	.short	0x010a
        /*0606*/ 	.byte	0x05
	.zero		1


	//   ....[50]....
        /*0608*/ 	.word	0x00006520
        /*060c*/ 	.word	0x000000ff
        /*0610*/ 	.word	0x00000030
        /*0614*/ 	.short	0x010a
        /*0616*/ 	.byte	0x04
	.zero		1


	//   ....[51]....
        /*0618*/ 	.word	0x000065e0
        /*061c*/ 	.word	0x000000ff
        /*0620*/ 	.word	0x00000030
        /*0624*/ 	.short	0x010a
        /*0626*/ 	.byte	0x09
	.zero		1


	//   ....[52]....
        /*0628*/ 	.word	0x000067c0
        /*062c*/ 	.word	0x000000ff
        /*0630*/ 	.word	0x00000030
        /*0634*/ 	.short	0x010a
        /*0636*/ 	.byte	0x10
	.zero		1


	//   ....[53]....
        /*0638*/ 	.word	0x000069c0
        /*063c*/ 	.word	0x000000ff
        /*0640*/ 	.word	0x00000030
        /*0644*/ 	.short	0x010a
        /*0646*/ 	.byte	0x10
	.zero		1


	//   ....[54]....
        /*0648*/ 	.word	0x00006b80
        /*064c*/ 	.word	0x000000ff
        /*0650*/ 	.word	0x00000030
        /*0654*/ 	.short	0x010a
        /*0656*/ 	.byte	0x0f
	.zero		1


	//   ....[55]....
        /*0658*/ 	.word	0x00006d80
        /*065c*/ 	.word	0x000000ff
        /*0660*/ 	.word	0x00000030
        /*0664*/ 	.short	0x010a
        /*0666*/ 	.byte	0x0f
	.zero		1


	//   ....[56]....
        /*0668*/ 	.word	0x00006f40
        /*066c*/ 	.word	0x000000ff
        /*0670*/ 	.word	0x00000030
        /*0674*/ 	.short	0x010a
        /*0676*/ 	.byte	0x05
	.zero		1


	//   ....[57]....
        /*0678*/ 	.word	0x000071c0
        /*067c*/ 	.word	0x00000002
        /*0680*/ 	.word	0x000000f0
        /*0684*/ 	.short	0x010a
        /*0686*/ 	.byte	0xff
	.zero		1


	//   ....[58]....
        /*0688*/ 	.word	0x00007280
        /*068c*/ 	.word	0x00000002
        /*0690*/ 	.word	0x00000000
        /*0694*/ 	.short	0x0101
        /*0696*/ 	.byte	0xff
	.zero		1


	//   ....[59]....
        /*0698*/ 	.word	0x000077a0
        /*069c*/ 	.word	0x000000ff
        /*06a0*/ 	.word	0x00000000
        /*06a4*/ 	.short	0x010a
        /*06a6*/ 	.byte	0x04
	.zero		1


	//   ....[60]....
        /*06a8*/ 	.word	0x00007830
        /*06ac*/ 	.word	0x000000ff
        /*06b0*/ 	.word	0x00000000
        /*06b4*/ 	.short	0x010a
        /*06b6*/ 	.byte	0x05
	.zero		1


	//   ....[61]....
        /*06b8*/ 	.word	0x000078c0
        /*06bc*/ 	.word	0x000000ff
        /*06c0*/ 	.word	0x00000000
        /*06c4*/ 	.short	0x010a
        /*06c6*/ 	.byte	0x05
	.zero		1


	//   ....[62]....
        /*06c8*/ 	.word	0x00007950
        /*06cc*/ 	.word	0x000000ff
        /*06d0*/ 	.word	0x00000000
        /*06d4*/ 	.short	0x010a
        /*06d6*/ 	.byte	0x05
	.zero		1


	//   ....[63]....
        /*06d8*/ 	.word	0x000079e0
        /*06dc*/ 	.word	0x000000ff
        /*06e0*/ 	.word	0x00000000
        /*06e4*/ 	.short	0x010a
        /*06e6*/ 	.byte	0x05
	.zero		1


	//   ....[64]....
        /*06e8*/ 	.word	0x00007a80
        /*06ec*/ 	.word	0x00000000
        /*06f0*/ 	.word	0x00000000
        /*06f4*/ 	.short	0x010a
        /*06f6*/ 	.byte	0xff
	.zero		1


	//   ....[65]....
        /*06f8*/ 	.word	0x00007ca0
        /*06fc*/ 	.word	0x00000004
        /*0700*/ 	.word	0x00000130
        /*0704*/ 	.short	0x010a
        /*0706*/ 	.byte	0xff
	.zero		1


	//   ....[66]....
        /*0708*/ 	.word	0x00007cd0
        /*070c*/ 	.word	0x00000006
        /*0710*/ 	.word	0x00000000
        /*0714*/ 	.short	0x0101
        /*0716*/ 	.byte	0xff
	.zero		1


	//   ....[67]....
        /*0718*/ 	.word	0x00007d00
        /*071c*/ 	.word	0x00000002
        /*0720*/ 	.word	0x00000108
        /*0724*/ 	.short	0x010a
        /*0726*/ 	.byte	0xff
	.zero		1


	//   ....[68]....
        /*0728*/ 	.word	0x00007e90
        /*072c*/ 	.word	0x00000002
        /*0730*/ 	.word	0x000000f0
        /*0734*/ 	.short	0x010a
        /*0736*/ 	.byte	0xff
	.zero		1


	//   ....[69]....
        /*0738*/ 	.word	0x00007fc0
        /*073c*/ 	.word	0x00000002
        /*0740*/ 	.word	0x00000000
        /*0744*/ 	.short	0x0101
        /*0746*/ 	.byte	0xff
	.zero		1


	//   ....[70]....
        /*0748*/ 	.word	0x00008070
        /*074c*/ 	.word	0x00000002
        /*0750*/ 	.word	0x00000108
        /*0754*/ 	.short	0x0106
        /*0756*/ 	.byte	0xff
	.zero		1


	//   ....[71]....
        /*0758*/ 	.word	0x000080f0
        /*075c*/ 	.word	0x00000002
        /*0760*/ 	.word	0x00000108
        /*0764*/ 	.short	0x010a
        /*0766*/ 	.byte	0xff
	.zero		1


	//   ....[72]....
        /*0768*/ 	.word	0x00008110
        /*076c*/ 	.word	0x00000004
        /*0770*/ 	.word	0x00000108
        /*0774*/ 	.short	0x0106
        /*0776*/ 	.byte	0xff
	.zero		1


	//   ....[73]....
        /*0778*/ 	.word	0x000081a0
        /*077c*/ 	.word	0x00000004
        /*0780*/ 	.word	0x00000108
        /*0784*/ 	.short	0x010a
        /*0786*/ 	.byte	0xff
	.zero		1


	//   ....[74]....
        /*0788*/ 	.word	0x000081c0
        /*078c*/ 	.word	0x00000005
        /*0790*/ 	.word	0x00000108
        /*0794*/ 	.short	0x0106
        /*0796*/ 	.byte	0xff
	.zero		1


	//   ....[75]....
        /*0798*/ 	.word	0x000081f0
        /*079c*/ 	.word	0x00000005
        /*07a0*/ 	.word	0x00000108
        /*07a4*/ 	.short	0x010a
        /*07a6*/ 	.byte	0xff
	.zero		1


	//   ....[76]....
        /*07a8*/ 	.word	0x000091a0
        /*07ac*/ 	.word	0x00000008
        /*07b0*/ 	.word	0x00000148
        /*07b4*/ 	.short	0x010a
        /*07b6*/ 	.byte	0xff
	.zero		1


	//   ....[77]....
        /*07b8*/ 	.word	0x000091e0
        /*07bc*/ 	.word	0x00000008
        /*07c0*/ 	.word	0x00000130
        /*07c4*/ 	.short	0x0101
        /*07c6*/ 	.byte	0xff
	.zero		1


	//   ....[78]....
        /*07c8*/ 	.word	0x00009290
        /*07cc*/ 	.word	0x00000009
        /*07d0*/ 	.word	0x00000098
        /*07d4*/ 	.short	0x010a
        /*07d6*/ 	.byte	0xff
	.zero		1


	//   ....[79]....
        /*07d8*/ 	.word	0x00009340
        /*07dc*/ 	.word	0x00000008
        /*07e0*/ 	.word	0x00000098
        /*07e4*/ 	.short	0x010a
        /*07e6*/ 	.byte	0xff
	.zero		1


	//   ....[80]....
        /*07e8*/ 	.word	0x00009510
        /*07ec*/ 	.word	0x00000029
        /*07f0*/ 	.word	0x00000098
        /*07f4*/ 	.short	0x010a
        /*07f6*/ 	.byte	0xff
	.zero		1


	//   ....[81]....
        /*07f8*/ 	.word	0x00009ae0
        /*07fc*/ 	.word	0x00000029
        /*0800*/ 	.word	0x00000098
        /*0804*/ 	.short	0x010a
        /*0806*/ 	.byte	0xff
	.zero		1


	//   ....[82]....
        /*0808*/ 	.word	0x00009c80
        /*080c*/ 	.word	0x0000000c
        /*0810*/ 	.word	0x00000098
        /*0814*/ 	.short	0x010a
        /*0816*/ 	.byte	0xff
	.zero		1


	//   ....[83]....
        /*0818*/ 	.word	0x0000a240
        /*081c*/ 	.word	0x0000000c
        /*0820*/ 	.word	0x00000098
        /*0824*/ 	.short	0x010a
        /*0826*/ 	.byte	0xff
	.zero		1


	//   ....[84]....
        /*0828*/ 	.word	0x0000a3f0
        /*082c*/ 	.word	0x0000000a
        /*0830*/ 	.word	0x00000098
        /*0834*/ 	.short	0x010a
        /*0836*/ 	.byte	0xff
	.zero		1


	//   ....[85]....
        /*0838*/ 	.word	0x0000a9a0
        /*083c*/ 	.word	0x0000000a
        /*0840*/ 	.word	0x00000098
        /*0844*/ 	.short	0x010a
        /*0846*/ 	.byte	0xff
	.zero		1


	//   ....[86]....
        /*0848*/ 	.word	0x0000ab50
        /*084c*/ 	.word	0x0000002c
        /*0850*/ 	.word	0x00000098
        /*0854*/ 	.short	0x010a
        /*0856*/ 	.byte	0xff
	.zero		1


	//   ....[87]....
        /*0858*/ 	.word	0x0000b130
        /*085c*/ 	.word	0x00000009
        /*0860*/ 	.word	0x00000098
        /*0864*/ 	.short	0x010a
        /*0866*/ 	.byte	0xff
	.zero		1


	//   ....[88]....
        /*0868*/ 	.word	0x0000b1e0
        /*086c*/ 	.word	0x00000008
        /*0870*/ 	.word	0x00000098
        /*0874*/ 	.short	0x010a
        /*0876*/ 	.byte	0xff
	.zero		1


	//   ....[89]....
        /*0878*/ 	.word	0x0000b3c0
        /*087c*/ 	.word	0x00000029
        /*0880*/ 	.word	0x00000098
        /*0884*/ 	.short	0x010a
        /*0886*/ 	.byte	0xff
	.zero		1


	//   ....[90]....
        /*0888*/ 	.word	0x0000b970
        /*088c*/ 	.word	0x00000029
        /*0890*/ 	.word	0x00000098
        /*0894*/ 	.short	0x010a
        /*0896*/ 	.byte	0xff
	.zero		1


	//   ....[91]....
        /*0898*/ 	.word	0x0000bb20
        /*089c*/ 	.word	0x0000000c
        /*08a0*/ 	.word	0x00000098
        /*08a4*/ 	.short	0x010a
        /*08a6*/ 	.byte	0xff
	.zero		1


	//   ....[92]....
        /*08a8*/ 	.word	0x0000c0b0
        /*08ac*/ 	.word	0x0000000c
        /*08b0*/ 	.word	0x00000098
        /*08b4*/ 	.short	0x010a
        /*08b6*/ 	.byte	0xff
	.zero		1


	//   ....[93]....
        /*08b8*/ 	.word	0x0000c270
        /*08bc*/ 	.word	0x00000010
        /*08c0*/ 	.word	0x00000098
        /*08c4*/ 	.short	0x010a
        /*08c6*/ 	.byte	0xff
	.zero		1


	//   ....[94]....
        /*08c8*/ 	.word	0x0000c7f0
        /*08cc*/ 	.word	0x00000010
        /*08d0*/ 	.word	0x00000098
        /*08d4*/ 	.short	0x010a
        /*08d6*/ 	.byte	0xff
	.zero		1


	//   ....[95]....
        /*08d8*/ 	.word	0x0000c9a0
        /*08dc*/ 	.word	0x0000000a
        /*08e0*/ 	.word	0x00000098
        /*08e4*/ 	.short	0x010a
        /*08e6*/ 	.byte	0xff
	.zero		1


	//   ....[96]....
        /*08e8*/ 	.word	0x0000cf60
        /*08ec*/ 	.word	0x00000008
        /*08f0*/ 	.word	0x000000f0
        /*08f4*/ 	.short	0x010a
        /*08f6*/ 	.byte	0xff
	.zero		1


	//   ....[97]....
        /*08f8*/ 	.word	0x0000d030
        /*08fc*/ 	.word	0x00000008
        /*0900*/ 	.word	0x00000000
        /*0904*/ 	.short	0x0101
        /*0906*/ 	.byte	0xff
	.zero		1


	//   ....[98]....
        /*0908*/ 	.word	0x0000d570
        /*090c*/ 	.word	0x00000003
        /*0910*/ 	.word	0x00000000
        /*0914*/ 	.short	0x010a
        /*0916*/ 	.byte	0xff
	.zero		1


	//   ....[99]....
        /*0918*/ 	.word	0x0000d5e0
        /*091c*/ 	.word	0x00000004
        /*0920*/ 	.word	0x00000000
        /*0924*/ 	.short	0x010a
        /*0926*/ 	.byte	0xff
	.zero		1


	//   ....[100]....
        /*0928*/ 	.word	0x0000d670
        /*092c*/ 	.word	0x00000002
        /*0930*/ 	.word	0x00000000
        /*0934*/ 	.short	0x010a
        /*0936*/ 	.byte	0xff
	.zero		1


	//   ....[101]....
        /*0938*/ 	.word	0x0000d700
        /*093c*/ 	.word	0x00000004
        /*0940*/ 	.word	0x00000000
        /*0944*/ 	.short	0x010a
        /*0946*/ 	.byte	0xff
	.zero		1


	//   ....[102]....
        /*0948*/ 	.word	0x0000d790
        /*094c*/ 	.word	0x00000002
        /*0950*/ 	.word	0x00000000
        /*0954*/ 	.short	0x010a
        /*0956*/ 	.byte	0xff
	.zero		1


	//   ....[103]....
        /*0958*/ 	.word	0x0000d820
        /*095c*/ 	.word	0x00000004
        /*0960*/ 	.word	0x00000000
        /*0964*/ 	.short	0x010a
        /*0966*/ 	.byte	0xff
	.zero		1


	//   ....[104]....
        /*0968*/ 	.word	0x0000d8b0
        /*096c*/ 	.word	0x00000002
        /*0970*/ 	.word	0x00000000
        /*0974*/ 	.short	0x010a
        /*0976*/ 	.byte	0xff
	.zero		1


	//   ....[105]....
        /*0978*/ 	.word	0x0000dba0
        /*097c*/ 	.word	0x00000007
        /*0980*/ 	.word	0x00000008
        /*0984*/ 	.short	0x010a
        /*0986*/ 	.byte	0xff
	.zero		1


	//   ....[106]....
        /*0988*/ 	.word	0x0000dbc0
        /*098c*/ 	.word	0x00000007
        /*0990*/ 	.word	0x00000008
        /*0994*/ 	.short	0x010a
        /*0996*/ 	.byte	0xff
	.zero		1


	//   ....[107]....
        /*0998*/ 	.word	0x0000dd20
        /*099c*/ 	.word	0x00000007
        /*09a0*/ 	.word	0x00000008
        /*09a4*/ 	.short	0x010a
        /*09a6*/ 	.byte	0xff
	.zero		1


	//   ....[108]....
        /*09a8*/ 	.word	0x0000dd40
        /*09ac*/ 	.word	0x00000007
        /*09b0*/ 	.word	0x00000008
        /*09b4*/ 	.short	0x010a
        /*09b6*/ 	.byte	0xff
	.zero		1


	//   ....[109]....
        /*09b8*/ 	.word	0x0000de00
        /*09bc*/ 	.word	0x00000004
        /*09c0*/ 	.word	0x00000000
        /*09c4*/ 	.short	0x0101
        /*09c6*/ 	.byte	0xff
	.zero		1


	//   ....[110]....
        /*09c8*/ 	.word	0x0000e220
        /*09cc*/ 	.word	0x00000000
        /*09d0*/ 	.word	0x000000f0
        /*09d4*/ 	.short	0x010a
        /*09d6*/ 	.byte	0xff
	.zero		1


	//   ....[111]....
        /*09d8*/ 	.word	0x0000e340
        /*09dc*/ 	.word	0x00000000
        /*09e0*/ 	.word	0x00000000
        /*09e4*/ 	.short	0x0101
        /*09e6*/ 	.byte	0xff
	.zero		1


	//   ....[112]....
        /*09e8*/ 	.word	0x0000e3c0
        /*09ec*/ 	.word	0x00000005
        /*09f0*/ 	.word	0x00000000
        /*09f4*/ 	.short	0x010a
        /*09f6*/ 	.byte	0xff
	.zero		1


	//   ....[113]....
        /*09f8*/ 	.word	0x0000e3e0
        /*09fc*/ 	.word	0x00000003
        /*0a00*/ 	.word	0x00000060
        /*0a04*/ 	.short	0x010a
        /*0a06*/ 	.byte	0xff
	.zero		1


	//   ....[114]....
        /*0a08*/ 	.word	0x0000e4a0
        /*0a0c*/ 	.word	0x00000011
        /*0a10*/ 	.word	0x00000060
        /*0a14*/ 	.short	0x010a
        /*0a16*/ 	.byte	0xff
	.zero		1


	//   ....[115]....
        /*0a18*/ 	.word	0x0000ed40
        /*0a1c*/ 	.word	0x00000015
        /*0a20*/ 	.word	0x00000060
        /*0a24*/ 	.short	0x010a
        /*0a26*/ 	.byte	0xff
	.zero		1


	//   ....[116]....
        /*0a28*/ 	.word	0x0000eed0
        /*0a2c*/ 	.word	0x00000016
        /*0a30*/ 	.word	0x00000000
        /*0a34*/ 	.short	0x010a
        /*0a36*/ 	.byte	0xff
	.zero		1


	//   ....[117]....
        /*0a38*/ 	.word	0x0000ef00
        /*0a3c*/ 	.word	0x0000000f
        /*0a40*/ 	.word	0x00000000
        /*0a44*/ 	.short	0x010a
        /*0a46*/ 	.byte	0xff
	.zero		1


	//   ....[118]....
        /*0a48*/ 	.word	0x0000ef70
        /*0a4c*/ 	.word	0x000000ff
        /*0a50*/ 	.word	0x00000128
        /*0a54*/ 	.short	0x010a
        /*0a56*/ 	.byte	0x12
	.zero		1


	//   ....[119]....
        /*0a58*/ 	.word	0x0000f3b0
        /*0a5c*/ 	.word	0x00000015
        /*0a60*/ 	.word	0x00000060
        /*0a64*/ 	.short	0x010a
        /*0a66*/ 	.byte	0xff
	.zero		1


	//   ....[120]....
        /*0a68*/ 	.word	0x0000fc60
        /*0a6c*/ 	.word	0x00000013
        /*0a70*/ 	.word	0x00000060
        /*0a74*/ 	.short	0x010a
        /*0a76*/ 	.byte	0xff
	.zero		1


	//   ....[121]....
        /*0a78*/ 	.word	0x0000fda0
        /*0a7c*/ 	.word	0x0000000f
        /*0a80*/ 	.word	0x00000000
        /*0a84*/ 	.short	0x010a
        /*0a86*/ 	.byte	0xff
	.zero		1


	//   ....[122]....
        /*0a88*/ 	.word	0x0000fde0
        /*0a8c*/ 	.word	0x00000011
        /*0a90*/ 	.word	0x00000000
        /*0a94*/ 	.short	0x010a
        /*0a96*/ 	.byte	0xff
	.zero		1


	//   ....[123]....
        /*0a98*/ 	.word	0x000102f0
        /*0a9c*/ 	.word	0x00000013
        /*0aa0*/ 	.word	0x00000060
        /*0aa4*/ 	.short	0x010a
        /*0aa6*/ 	.byte	0xff
	.zero		1


	//   ....[124]....
        /*0aa8*/ 	.word	0x00010b70
        /*0aac*/ 	.word	0x00000016
        /*0ab0*/ 	.word	0x00000060
        /*0ab4*/ 	.short	0x010a
        /*0ab6*/ 	.byte	0xff
	.zero		1


	//   ....[125]....
        /*0ab8*/ 	.word	0x00010ed0
        /*0abc*/ 	.word	0x00000011
        /*0ac0*/ 	.word	0x00000000
        /*0ac4*/ 	.short	0x010a
        /*0ac6*/ 	.byte	0xff
	.zero		1


	//   ....[126]....
        /*0ac8*/ 	.word	0x00010f50
        /*0acc*/ 	.word	0x00000021
        /*0ad0*/ 	.word	0x00000000
        /*0ad4*/ 	.short	0x010a
        /*0ad6*/ 	.byte	0xff
	.zero		1


	//   ....[127]....
        /*0ad8*/ 	.word	0x00011250
        /*0adc*/ 	.word	0x00000016
        /*0ae0*/ 	.word	0x00000060
        /*0ae4*/ 	.short	0x010a
        /*0ae6*/ 	.byte	0xff
	.zero		1


	//   ....[128]....
        /*0ae8*/ 	.word	0x00011b10
        /*0aec*/ 	.word	0x00000003
        /*0af0*/ 	.word	0x00000060
        /*0af4*/ 	.short	0x010a
        /*0af6*/ 	.byte	0xff
	.zero		1


	//   ....[129]....
        /*0af8*/ 	.word	0x00012320
        /*0afc*/ 	.word	0x000000ff
        /*0b00*/ 	.word	0x00000160
        /*0b04*/ 	.short	0x010a
        /*0b06*/ 	.byte	0x12
	.zero		1


	//   ....[130]....
        /*0b08*/ 	.word	0x000127d0
        /*0b0c*/ 	.word	0x00000000
        /*0b10*/ 	.word	0x000000f0
        /*0b14*/ 	.short	0x010a
        /*0b16*/ 	.byte	0xff
	.zero		1


	//   ....[131]....
        /*0b18*/ 	.word	0x000128c0
        /*0b1c*/ 	.word	0x00000000
        /*0b20*/ 	.word	0x00000000
        /*0b24*/ 	.short	0x0101
        /*0b26*/ 	.byte	0xff
	.zero		1


	//   ....[132]....
        /*0b28*/ 	.word	0x00012bc0
        /*0b2c*/ 	.word	0x000000a0
        /*0b30*/ 	.word	0x00000120
        /*0b34*/ 	.short	0x010a
        /*0b36*/ 	.byte	0xff
	.zero		1


	//   ....[133]....
        /*0b38*/ 	.word	0x000138f0
        /*0b3c*/ 	.word	0x000000a7
        /*0b40*/ 	.word	0x00000000
        /*0b44*/ 	.short	0x0101
        /*0b46*/ 	.byte	0xff
	.zero		1


	//   ....[134]....
        /*0b48*/ 	.word	0x000187f0
        /*0b4c*/ 	.word	0x00000000
        /*0b50*/ 	.word	0x00000000
        /*0b54*/ 	.short	0x0101
        /*0b56*/ 	.byte	0xff
	.zero		1


	//   ....[135]....
        /*0b58*/ 	.word	0x00018800
        /*0b5c*/ 	.word	0x000000a0
        /*0b60*/ 	.word	0x00000160
        /*0b64*/ 	.short	0x0101
        /*0b66*/ 	.byte	0xff
	.zero		1


	//   ....[136]....
        /*0b68*/ 	.word	0x00019190
        /*0b6c*/ 	.word	0x00000002
        /*0b70*/ 	.word	0x00000030
        /*0b74*/ 	.short	0x010a
        /*0b76*/ 	.byte	0xff
	.zero		1


	//   ....[137]....
        /*0b78*/ 	.word	0x000191f0
        /*0b7c*/ 	.word	0x00000002
        /*0b80*/ 	.word	0x00000030
        /*0b84*/ 	.short	0x010a
        /*0b86*/ 	.byte	0xff
	.zero		1


	//   ....[138]....
        /*0b88*/ 	.word	0x00019250
        /*0b8c*/ 	.word	0x00000002
        /*0b90*/ 	.word	0x00000030
        /*0b94*/ 	.short	0x010a
        /*0b96*/ 	.byte	0xff
	.zero		1


	//   ....[139]....
        /*0b98*/ 	.word	0x000192b0
        /*0b9c*/ 	.word	0x00000002
        /*0ba0*/ 	.word	0x00000030
        /*0ba4*/ 	.short	0x010a
        /*0ba6*/ 	.byte	0xff
	.zero		1


	//   ....[140]....
        /*0ba8*/ 	.word	0x00019310
        /*0bac*/ 	.word	0x00000002
        /*0bb0*/ 	.word	0x00000030
        /*0bb4*/ 	.short	0x010a
        /*0bb6*/ 	.byte	0xff
	.zero		1


	//   ....[141]....
        /*0bb8*/ 	.word	0x00019370
        /*0bbc*/ 	.word	0x00000002
        /*0bc0*/ 	.word	0x00000030
        /*0bc4*/ 	.short	0x010a
        /*0bc6*/ 	.byte	0xff
	.zero		1


	//   ....[142]....
        /*0bc8*/ 	.word	0x000193c0
        /*0bcc*/ 	.word	0x00000002
        /*0bd0*/ 	.word	0x000000f0
        /*0bd4*/ 	.short	0x010a
        /*0bd6*/ 	.byte	0xff
	.zero		1


	//   ....[143]....
        /*0bd8*/ 	.word	0x00019420
        /*0bdc*/ 	.word	0x00000000
        /*0be0*/ 	.word	0x00000000
        /*0be4*/ 	.short	0x010a
        /*0be6*/ 	.byte	0xff
	.zero		1


	//   ....[144]....
        /*0be8*/ 	.word	0x00019480
        /*0bec*/ 	.word	0x00000000
        /*0bf0*/ 	.word	0x00000000
        /*0bf4*/ 	.short	0x010a
        /*0bf6*/ 	.byte	0xff
	.zero		1


	//   ....[145]....
        /*0bf8*/ 	.word	0x000194e0
        /*0bfc*/ 	.word	0x00000000
        /*0c00*/ 	.word	0x00000000
        /*0c04*/ 	.short	0x010a
        /*0c06*/ 	.byte	0xff
	.zero		1


	//   ....[146]....
        /*0c08*/ 	.word	0x00019540
        /*0c0c*/ 	.word	0x00000000
        /*0c10*/ 	.word	0x00000000
        /*0c14*/ 	.short	0x010a
        /*0c16*/ 	.byte	0xff
	.zero		1


	//   ....[147]....
        /*0c18*/ 	.word	0x000195a0
        /*0c1c*/ 	.word	0x00000000
        /*0c20*/ 	.word	0x00000000
        /*0c24*/ 	.short	0x010a
        /*0c26*/ 	.byte	0xff
	.zero		1


	//   ....[148]....
        /*0c28*/ 	.word	0x000195f0
        /*0c2c*/ 	.word	0x00000004
        /*0c30*/ 	.word	0x00000130
        /*0c34*/ 	.short	0x010a
        /*0c36*/ 	.byte	0xff
	.zero		1


	//   ....[149]....
        /*0c38*/ 	.word	0x00019640
        /*0c3c*/ 	.word	0x00000002
        /*0c40*/ 	.word	0x00000108
        /*0c44*/ 	.short	0x010a
        /*0c46*/ 	.byte	0xff
	.zero		1


	//   ....[150]....
        /*0c48*/ 	.word	0x00019690
        /*0c4c*/ 	.word	0x00000002
        /*0c50*/ 	.word	0x000000f0
        /*0c54*/ 	.short	0x010a
        /*0c56*/ 	.byte	0xff
	.zero		1


	//   ....[151]....
        /*0c58*/ 	.word	0x000196e0
        /*0c5c*/ 	.word	0x00000002
        /*0c60*/ 	.word	0x00000108
        /*0c64*/ 	.short	0x010a
        /*0c66*/ 	.byte	0xff
	.zero		1


	//   ....[152]....
        /*0c68*/ 	.word	0x00019730
        /*0c6c*/ 	.word	0x00000004
        /*0c70*/ 	.word	0x00000108
        /*0c74*/ 	.short	0x010a
        /*0c76*/ 	.byte	0xff
	.zero		1


	//   ....[153]....
        /*0c78*/ 	.word	0x00019780
        /*0c7c*/ 	.word	0x00000008
        /*0c80*/ 	.word	0x00000148
        /*0c84*/ 	.short	0x010a
        /*0c86*/ 	.byte	0xff
	.zero		1


	//   ....[154]....
        /*0c88*/ 	.word	0x000197d0
        /*0c8c*/ 	.word	0x00000008
        /*0c90*/ 	.word	0x00000098
        /*0c94*/ 	.short	0x010a
        /*0c96*/ 	.byte	0xff
	.zero		1


	//   ....[155]....
        /*0c98*/ 	.word	0x00019820
        /*0c9c*/ 	.word	0x00000029
        /*0ca0*/ 	.word	0x00000098
        /*0ca4*/ 	.short	0x010a
        /*0ca6*/ 	.byte	0xff
	.zero		1


	//   ....[156]....
        /*0ca8*/ 	.word	0x00019870
        /*0cac*/ 	.word	0x0000000c
        /*0cb0*/ 	.word	0x00000098
        /*0cb4*/ 	.short	0x010a
        /*0cb6*/ 	.byte	0xff
	.zero		1


	//   ....[157]....
        /*0cb8*/ 	.word	0x000198c0
        /*0cbc*/ 	.word	0x0000000a
        /*0cc0*/ 	.word	0x00000098
        /*0cc4*/ 	.short	0x010a
        /*0cc6*/ 	.byte	0xff
	.zero		1


	//   ....[158]....
        /*0cc8*/ 	.word	0x00019910
        /*0ccc*/ 	.word	0x00000008
        /*0cd0*/ 	.word	0x00000098
        /*0cd4*/ 	.short	0x010a
        /*0cd6*/ 	.byte	0xff
	.zero		1


	//   ....[159]....
        /*0cd8*/ 	.word	0x00019960
        /*0cdc*/ 	.word	0x00000029
        /*0ce0*/ 	.word	0x00000098
        /*0ce4*/ 	.short	0x010a
        /*0ce6*/ 	.byte	0xff
	.zero		1


	//   ....[160]....
        /*0ce8*/ 	.word	0x000199b0
        /*0cec*/ 	.word	0x0000000c
        /*0cf0*/ 	.word	0x00000098
        /*0cf4*/ 	.short	0x010a
        /*0cf6*/ 	.byte	0xff
	.zero		1


	//   ....[161]....
        /*0cf8*/ 	.word	0x00019a00
        /*0cfc*/ 	.word	0x00000010
        /*0d00*/ 	.word	0x00000098
        /*0d04*/ 	.short	0x010a
        /*0d06*/ 	.byte	0xff
	.zero		1


	//   ....[162]....
        /*0d08*/ 	.word	0x00019a50
        /*0d0c*/ 	.word	0x00000008
        /*0d10*/ 	.word	0x000000f0
        /*0d14*/ 	.short	0x010a
        /*0d16*/ 	.byte	0xff
	.zero		1


	//   ....[163]....
        /*0d18*/ 	.word	0x00019aa0
        /*0d1c*/ 	.word	0x00000003
        /*0d20*/ 	.word	0x00000000
        /*0d24*/ 	.short	0x010a
        /*0d26*/ 	.byte	0xff
	.zero		1


	//   ....[164]....
        /*0d28*/ 	.word	0x00019af0
        /*0d2c*/ 	.word	0x00000004
        /*0d30*/ 	.word	0x00000000
        /*0d34*/ 	.short	0x010a
        /*0d36*/ 	.byte	0xff
	.zero		1


	//   ....[165]....
        /*0d38*/ 	.word	0x00019b40
        /*0d3c*/ 	.word	0x00000002
        /*0d40*/ 	.word	0x00000000
        /*0d44*/ 	.short	0x010a
        /*0d46*/ 	.byte	0xff
	.zero		1


	//   ....[166]....
        /*0d48*/ 	.word	0x00019b90
        /*0d4c*/ 	.word	0x00000004
        /*0d50*/ 	.word	0x00000000
        /*0d54*/ 	.short	0x010a
        /*0d56*/ 	.byte	0xff
	.zero		1


	//   ....[167]....
        /*0d58*/ 	.word	0x00019be0
        /*0d5c*/ 	.word	0x00000002
        /*0d60*/ 	.word	0x00000000
        /*0d64*/ 	.short	0x010a
        /*0d66*/ 	.byte	0xff
	.zero		1


	//   ....[168]....
        /*0d68*/ 	.word	0x00019c30
        /*0d6c*/ 	.word	0x00000004
        /*0d70*/ 	.word	0x00000000
        /*0d74*/ 	.short	0x010a
        /*0d76*/ 	.byte	0xff
	.zero		1


	//   ....[169]....
        /*0d78*/ 	.word	0x00019c80
        /*0d7c*/ 	.word	0x00000007
        /*0d80*/ 	.word	0x00000008
        /*0d84*/ 	.short	0x010a
        /*0d86*/ 	.byte	0xff
	.zero		1


	//   ....[170]....
        /*0d88*/ 	.word	0x00019d50
        /*0d8c*/ 	.word	0x00000007
        /*0d90*/ 	.word	0x00000008
        /*0d94*/ 	.short	0x010a
        /*0d96*/ 	.byte	0xff
	.zero		1


	//   ....[171]....
        /*0d98*/ 	.word	0x00019da0
        /*0d9c*/ 	.word	0x00000000
        /*0da0*/ 	.word	0x000000f0
        /*0da4*/ 	.short	0x010a
        /*0da6*/ 	.byte	0xff
	.zero		1


	//   ....[172]....
        /*0da8*/ 	.word	0x00019df0
        /*0dac*/ 	.word	0x00000011
        /*0db0*/ 	.word	0x00000060
        /*0db4*/ 	.short	0x010a
        /*0db6*/ 	.byte	0xff
	.zero		1


	//   ....[173]....
        /*0db8*/ 	.word	0x00019e40
        /*0dbc*/ 	.word	0x00000016
        /*0dc0*/ 	.word	0x00000000
        /*0dc4*/ 	.short	0x010a
        /*0dc6*/ 	.byte	0xff
	.zero		1


	//   ....[174]....
        /*0dc8*/ 	.word	0x00019ea0
        /*0dcc*/ 	.word	0x00000005
        /*0dd0*/ 	.word	0x00000128
        /*0dd4*/ 	.short	0x010a
        /*0dd6*/ 	.byte	0xff
	.zero		1


	//   ....[175]....
        /*0dd8*/ 	.word	0x00019ef0
        /*0ddc*/ 	.word	0x00000015
        /*0de0*/ 	.word	0x00000060
        /*0de4*/ 	.short	0x010a
        /*0de6*/ 	.byte	0xff
	.zero		1


	//   ....[176]....
        /*0de8*/ 	.word	0x00019f40
        /*0dec*/ 	.word	0x0000000f
        /*0df0*/ 	.word	0x00000000
        /*0df4*/ 	.short	0x010a
        /*0df6*/ 	.byte	0xff
	.zero		1


	//   ....[177]....
        /*0df8*/ 	.word	0x00019f90
        /*0dfc*/ 	.word	0x00000013
        /*0e00*/ 	.word	0x00000060
        /*0e04*/ 	.short	0x010a
        /*0e06*/ 	.byte	0xff
	.zero		1


	//   ....[178]....
        /*0e08*/ 	.word	0x00019fe0
        /*0e0c*/ 	.word	0x00000011
        /*0e10*/ 	.word	0x00000000
        /*0e14*/ 	.short	0x010a
        /*0e16*/ 	.byte	0xff
	.zero		1


	//   ....[179]....
        /*0e18*/ 	.word	0x0001a030
        /*0e1c*/ 	.word	0x00000016
        /*0e20*/ 	.word	0x00000060
        /*0e24*/ 	.short	0x010a
        /*0e26*/ 	.byte	0xff
	.zero		1


	//   ....[180]....
        /*0e28*/ 	.word	0x0001a090
        /*0e2c*/ 	.word	0x00000000
        /*0e30*/ 	.word	0x00000160
        /*0e34*/ 	.short	0x010a
        /*0e36*/ 	.byte	0xff
	.zero		1


	//   ....[181]....
        /*0e38*/ 	.word	0x0001a0e0
        /*0e3c*/ 	.word	0x00000000
        /*0e40*/ 	.word	0x000000f0
        /*0e44*/ 	.short	0x010a
        /*0e46*/ 	.byte	0xff
	.zero		1


	//   ....[182]....
        /*0e48*/ 	.word	0x0001a130
        /*0e4c*/ 	.word	0x000000a0
        /*0e50*/ 	.word	0x00000120
        /*0e54*/ 	.short	0x010a
        /*0e56*/ 	.byte	0xff
	.zero		1


	//----- nvinfo : EIATTR_NUM_MBARRIERS
	.align		4
.L_70:
        /*0e58*/ 	.byte	0x03, 0x38
        /*0e5a*/ 	.short	0x002b


	//----- nvinfo : EIATTR_EXIT_INSTR_OFFSETS
	.align		4
        /*0e5c*/ 	.byte	0x04, 0x1c
        /*0e5e*/ 	.short	(.L_72 - .L_71)


	//   ....[0]....
.L_71:
        /*0e60*/ 	.word	0x00007ab0


	//   ....[1]....
        /*0e64*/ 	.word	0x000081d0


	//   ....[2]....
        /*0e68*/ 	.word	0x00008220


	//   ....[3]....
        /*0e6c*/ 	.word	0x0000d8e0


	//   ....[4]....
        /*0e70*/ 	.word	0x0000d930


	//   ....[5]....
        /*0e74*/ 	.word	0x000125f0


	//   ....[6]....
        /*0e78*/ 	.word	0x00018810


	//----- nvinfo : EIATTR_MAX_THREADS
	.align		4
.L_72:
        /*0e7c*/ 	.byte	0x04, 0x05
        /*0e7e*/ 	.short	(.L_74 - .L_73)
.L_73:
        /*0e80*/ 	.word	0x00000100
        /*0e84*/ 	.word	0x00000001
        /*0e88*/ 	.word	0x00000001


	//----- nvinfo : EIATTR_CRS_STACK_SIZE
	.align		4
.L_74:
        /*0e8c*/ 	.byte	0x04, 0x1e
        /*0e8e*/ 	.short	(.L_76 - .L_75)
.L_75:
        /*0e90*/ 	.word	0x00000000


	//----- nvinfo : EIATTR_CBANK_PARAM_SIZE
	.align		4
.L_76:
        /*0e94*/ 	.byte	0x03, 0x19
        /*0e96*/ 	.short	0x0a00


	//----- nvinfo : EIATTR_PARAM_CBANK
	.align		4
        /*0e98*/ 	.byte	0x04, 0x0a
        /*0e9a*/ 	.short	(.L_78 - .L_77)
	.align		4
.L_77:
        /*0e9c*/ 	.word	index@(.nv.constant0._ZN7cutlass13device_kernelINS_4gemm6kernel13GemmUniversalIN4cute5tupleIJiiiiEEENS1_10collective13CollectiveMmaINS1_46MainloopSm103TmaUmmaWarpSpecializedBlockScaledILi6ELi7ELi3ELi1ENS5_IJiiNS4_1CILi1EEEEEELNS_5sm1036detail18KernelPrefetchTypeE0EEENS5_IJNSA_ILi256EEESH_NSA_ILi768EEEEEENS5_IJNS_12float_e2m1_tENS_13float_ue4m3_tEEEENS5_IJNS5_IJlSB_lEEENS4_6LayoutINS5_IJNS5_IJNS5_IJNSA_ILi8EEENSA_ILi4EEESQ_EEEiEEENS5_IJNS5_IJNSA_ILi16EEESQ_EEEiEEENS5_IJSB_iEEEEEENS5_IJNS5_IJNS5_IJST_NSA_ILi128EEESQ_EEEiEEENS5_IJNS5_IJNSA_ILi0EEESB_EEENSA_ILi512EEEEEENS5_IJS11_iEEEEEEEEEEESM_S18_NS4_8TiledMMAINS4_8MMA_AtomIJNS4_5SM10328SM103_MXF4_ULTRA_2x1SM_SS_VSISK_SK_fSL_Li256ELi256ELi16ELNS4_4UMMA5MajorE0ELS1E_0ELNS1D_7ScaleInE0ELS1F_0EEEEEENSO_INS5_IJSB_SB_SB_EEENS5_IJS11_S11_S11_EEEEENS5_IJNS4_10UnderscoreES1L_S1L_EEEEENS5_IJNS4_28SM100_TMA_2SM_LOAD_MULTICASTES1O_EEENS5_IJNS4_14ComposedLayoutINS4_7SwizzleILi3ELi4ELi3EEENS4_18smem_ptr_flag_bitsILi8EEENSO_INS5_IJSP_SY_EEENS5_IJSY_SB_EEEEEEENSO_INS5_IJNS5_IJSR_SU_EEESB_NSA_ILi3EEEEEENS5_IJNS5_IJSZ_S12_EEES11_S13_EEEEEEEEvNS4_8identityES1P_NS5_IJS1Y_NSO_INS5_IJNS5_IJNS5_IJNSA_ILi32EEESQ_NSA_ILi2EEEEEESU_EEESB_S20_EEENS5_IJNS5_IJNS5_IJST_SQ_NSA_ILi1536EEEEEES12_EEES11_S13_EEEEEEEEvS26_EENS_8epilogue10collective18CollectiveEpilogueINS2J_26Sm100NoSmemWarpSpecializedEJNS5_IJSY_NSA_ILi64EEEEEENS_10bfloat16_tESN_S2P_SN_NS2J_6fusion15FusionCallbacksIS2M_NS2Q_17LinearCombinationIS2P_fS2P_fLNS_15FloatRoundStyleE2EEENS5_IJSY_SH_SI_EEES2O_JEEENS4_5SM1004TMEM4LOAD26SM100_TMEM_LOAD_32dp32b64xESP_SP_EEEvvEEEEvNT_6ParamsE)
        /*0ea0*/ 	.short	0x0380
        /*0ea2*/ 	.short	0x0a00


	//----- nvinfo : EIATTR_SW_WAR
	.align		4
.L_78:
        /*0ea4*/ 	.byte	0x04, 0x36
        /*0ea6*/ 	.short	(.L_80 - .L_79)
.L_79:
        /*0ea8*/ 	.word	0x00000008
.L_80:


//--------------------- .nv.info._ZN7cutlass13device_kernelINS_4gemm6kernel13GemmUniversalIN4cute5tupleIJiiiiEEENS1_10collective13CollectiveMmaINS1_46MainloopSm103TmaUmmaWarpSpecializedBlockScaledILi4ELi7ELi3ELi1ENS5_IJiiNS4_1CILi1EEEEEELNS_5sm1036detail18KernelPrefetchTypeE0EEENS5_IJNSA_ILi128EEENSA_ILi256EEENSA_ILi768EEEEEENS5_IJNS_12float_e2m1_tENS_13float_ue4m3_tEEEENS5_IJNS5_IJlSB_lEEENS4_6LayoutINS5_IJNS5_IJNS5_IJNSA_ILi8EEENSA_ILi4EEESR_EEEiEEENS5_IJNS5_IJNSA_ILi16EEESR_EEEiEEENS5_IJSB_iEEEEEENS5_IJNS5_IJNS5_IJSU_SH_SR_EEEiEEENS5_IJNS5_IJNSA_ILi0EEESB_EEENSA_ILi512EEEEEENS5_IJS11_iEEEEEEEEEEESN_S18_NS4_8TiledMMAINS4_8MMA_AtomIJNS4_5SM10322SM103_MXF4_ULTRA_SS_VSISL_SL_fSM_Li128ELi256ELi16ELNS4_4UMMA5MajorE0ELS1E_0ELNS1D_7ScaleInE0ELS1F_0EEEEEENSP_INS5_IJSB_SB_SB_EEENS5_IJS11_S11_S11_EEEEENS5_IJNS4_10UnderscoreES1L_S1L_EEEEENS5_IJNS4_23SM90_TMA_LOAD_MULTICASTES1O_EEENS5_IJNS4_14ComposedLayoutINS4_7SwizzleILi3ELi4ELi3EEENS4_18smem_ptr_flag_bitsILi8EEENSP_INS5_IJSQ_SH_EEENS5_IJSH_SB_EEEEEEENSP_INS5_IJNS5_IJSS_SV_EEESB_NSA_ILi3EEEEEENS5_IJNS5_IJSZ_S12_EEES11_S13_EEEEEEEEvNS4_8identityES1P_NS5_IJS1Y_NSP_INS5_IJNS5_IJNS5_IJNSA_ILi32EEESR_NSA_ILi2EEEEEESV_EEESB_S20_EEENS5_IJNS5_IJNS5_IJSU_SR_NSA_ILi1536EEEEEES12_EEES11_S13_EEEEEEEEvS26_EENS_8epilogue10collective18CollectiveEpilogueINS2J_26Sm100NoSmemWarpSpecializedEJNS5_IJSH_NSA_ILi64EEEEEENS_10bfloat16_tESO_S2P_SO_NS2J_6fusion15FusionCallbacksIS2M_NS2Q_17LinearCombinationIS2P_fS2P_fLNS_15FloatRoundStyleE2EEESK_S2O_JEEENS4_5SM1004TMEM4LOAD26SM100_TMEM_LOAD_32dp32b64xESQ_SQ_EEEvvEEEEvNT_6ParamsE --------------------------
	.section	.nv.info._ZN7cutlass13device_kernelINS_4gemm6kernel13GemmUniversalIN4cute5tupleIJiiiiEEENS1_10collective13CollectiveMmaINS1_46MainloopSm103TmaUmmaWarpSpecializedBlockScaledILi4ELi7ELi3ELi1ENS5_IJiiNS4_1CILi1EEEEEELNS_5sm1036detail18KernelPrefetchTypeE0EEENS5_IJNSA_ILi128EEENSA_ILi256EEENSA_ILi768EEEEEENS5_IJNS_12float_e2m1_tENS_13float_ue4m3_tEEEENS5_IJNS5_IJlSB_lEEENS4_6LayoutINS5_IJNS5_IJNS5_IJNSA_ILi8EEENSA_ILi4EEESR_EEEiEEENS5_IJNS5_IJNSA_ILi16EEESR_EEEiEEENS5_IJSB_iEEEEEENS5_IJNS5_IJNS5_IJSU_SH_SR_EEEiEEENS5_IJNS5_IJNSA_ILi0EEESB_EEENSA_ILi512EEEEEENS5_IJS11_iEEEEEEEEEEESN_S18_NS4_8TiledMMAINS4_8MMA_AtomIJNS4_5SM10322SM103_MXF4_ULTRA_SS_VSISL_SL_fSM_Li128ELi256ELi16ELNS4_4UMMA5MajorE0ELS1E_0ELNS1D_7ScaleInE0ELS1F_0EEEEEENSP_INS5_IJSB_SB_SB_EEENS5_IJS11_S11_S11_EEEEENS5_IJNS4_10UnderscoreES1L_S1L_EEEEENS5_IJNS4_23SM90_TMA_LOAD_MULTICASTES1O_EEENS5_IJNS4_14ComposedLayoutINS4_7SwizzleILi3ELi4ELi3EEENS4_18smem_ptr_flag_bitsILi8EEENSP_INS5_IJSQ_SH_EEENS5_IJSH_SB_EEEEEEENSP_INS5_IJNS5_IJSS_SV_EEESB_NSA_ILi3EEEEEENS5_IJNS5_IJSZ_S12_EEES11_S13_EEEEEEEEvNS4_8identityES1P_NS5_IJS1Y_NSP_INS5_IJNS5_IJNS5_IJNSA_ILi32EEESR_NSA_ILi2EEEEEESV_EEESB_S20_EEENS5_IJNS5_IJNS5_IJSU_SR_NSA_ILi1536EEEEEES12_EEES11_S13_EEEEEEEEvS26_EENS_8epilogue10collective18CollectiveEpilogueINS2J_26Sm100NoSmemWarpSpecializedEJNS5_IJSH_NSA_ILi64EEEEEENS_10bfloat16_tESO_S2P_SO_NS2J_6fusion15FusionCallbacksIS2M_NS2Q_17LinearCombinationIS2P_fS2P_fLNS_15FloatRoundStyleE2EEESK_S2O_JEEENS4_5SM1004TMEM4LOAD26SM100_TMEM_LOAD_32dp32b64xESQ_SQ_EEEvvEEEEvNT_6ParamsE,"",@"SHT_CUDA_INFO"
	.sectionflags	@""
	.align	4


	//----- nvinfo : EIATTR_CUDA_API_VERSION
	.align		4
        /*0000*/ 	.byte	0x04, 0x37
        /*0002*/ 	.short	(.L_82 - .L_81)
.L_81:
        /*0004*/ 	.word	0x00000082


	//----- nvinfo : EIATTR_KPARAM_INFO
	.align		4
.L_82:
        /*0008*/ 	.byte	0x04, 0x17
        /*000a*/ 	.short	(.L_84 - .L_83)
.L_83:
        /*000c*/ 	.word	0x00000000
        /*0010*/ 	.short	0x0000
        /*0012*/ 	.short	0x0000
        /*0014*/ 	.byte	0x00, 0xf0, 0x01, 0x28


	//----- nvinfo : EIATTR_AT_ENTRY_FRAGMENTS
	.align		4
.L_84:
        /*0018*/ 	.byte	0x04, 0x4f
        /*001a*/ 	.short	(.L_86 - .L_85)


	//   ....[0]....
.L_85:
        /*001c*/ 	.word	0x00000006


	//----- nvinfo : EIATTR_RESERVED_SMEM_USED
	.align		4
.L_86:
        /*0020*/ 	.byte	0x01, 0x41
	.zero		2


	//----- nvinfo : EIATTR_SPARSE_MMA_MASK
	.align		4
        /*0024*/ 	.byte	0x03, 0x50
        /*0026*/ 	.short	0x0000


	//----- nvinfo : EIATTR_TCGEN05_1CTA_USED
	.align		4
        /*0028*/ 	.byte	0x01, 0x51
	.zero		2


	//----- nvinfo : EIATTR_MAXREG_COUNT
	.align		4
        /*002c*/ 	.byte	0x03, 0x1b
        /*002e*/ 	.short	0x00ff


	//----- nvinfo : EIATTR_NUM_BARRIERS
	.align		4
        /*0030*/ 	.byte	0x02, 0x4c
        /*0032*/ 	.byte	0x07
	.zero		1


	//----- nvinfo : EIATTR_EXTERNS
	.align		4
        /*0034*/ 	.byte	0x04, 0x0f
        /*0036*/ 	.short	(.L_88 - .L_87)


	//   ....[0]....
	.align		4
.L_87:
        /*0038*/ 	.word	index@(__assertfail)


	//----- nvinfo : EIATTR_MERCURY_ISA_VERSION
	.align		4
.L_88:
        /*003c*/ 	.byte	0x03, 0x5f
        /*003e*/ 	.short	0x0101


	//----- nvinfo : EIATTR_INT_WARP_WIDE_INSTR_OFFSETS
	.align		4
        /*0040*/ 	.byte	0x04, 0x31
        /*0042*/ 	.short	(.L_90 - .L_89)


	//   ....[0]....
.L_89:
        /*0044*/ 	.word	0x000022b0


	//   ....[1]....
        /*0048*/ 	.word	0x000022d0


	//   ....[2]....
        /*004c*/ 	.word	0x00002340


	//   ....[3]....
        /*0050*/ 	.word	0x00002c40


	//   ....[4]....
        /*0054*/ 	.word	0x00002c70


	//   ....[5]....
        /*0058*/ 	.word	0x00002d10


	//   ....[6]....
        /*005c*/ 	.word	0x00002f70


	//   ....[7]....
        /*0060*/ 	.word	0x00002fe0


	//   ....[8]....
        /*0064*/ 	.word	0x0000d770


	//   ....[9]....
        /*0068*/ 	.word	0x0000d7a0


	//   ....[10]....
        /*006c*/ 	.word	0x0000d7c0


	//----- nvinfo : EIATTR_COOP_GROUP_MASK_REGIDS
	.align		4
.L_90:
        /*0070*/ 	.byte	0x04, 0x29
        /*0072*/ 	.short	(.L_92 - .L_91)


	//   ....[0]....
.L_91:
        /*0074*/ 	.word	0xffffffff


	//   ....[1]....
        /*0078*/ 	.word	0xffffffff


	//   ....[2]....
        /*007c*/ 	.word	0xffffffff


	//   ....[3]....
        /*0080*/ 	.word	0xffffffff


	//   ....[4]....
        /*0084*/ 	.word	0xffffffff


	//   ....[5]....
        /*0088*/ 	.word	0xffffffff


	//   ....[6]....
        /*008c*/ 	.word	0xffffffff


	//   ....[7]....
        /*0090*/ 	.word	0xffffffff


	//   ....[8]....
        /*0094*/ 	.word	0xffffffff


	//   ....[9]....
        /*0098*/ 	.word	0xffffffff


	//   ....[10]....
        /*009c*/ 	.word	0xffffffff


	//   ....[11]....
        /*00a0*/ 	.word	0xffffffff


	//   ....[12]....
        /*00a4*/ 	.word	0xffffffff


	//   ....[13]....
        /*00a8*/ 	.word	0xffffffff


	//   ....[14]....
        /*00ac*/ 	.word	0xffffffff


	//   ....[15]....
        /*00b0*/ 	.word	0xffffffff


	//   ....[16]....
        /*00b4*/ 	.word	0x0500000f


	//   ....[17]....
        /*00b8*/ 	.word	0x0500000f


	//   ....[18]....
        /*00bc*/ 	.word	0x0500000f


	//   ....[19]....
        /*00c0*/ 	.word	0x0500000f


	//   ....[20]....
        /*00c4*/ 	.word	0x0500000f


	//   ....[21]....
        /*00c8*/ 	.word	0x0500000f


	//   ....[22]....
        /*00cc*/ 	.word	0x0500000f


	//   ....[23]....
        /*00d0*/ 	.word	0x0500000f


	//----- nvinfo : EIATTR_COOP_GROUP_INSTR_OFFSETS
	.align		4
.L_92:
        /*00d4*/ 	.byte	0x04, 0x28
        /*00d6*/ 	.short	(.L_94 - .L_93)


	//   ....[0]....
.L_93:
        /*00d8*/ 	.word	0x000000f0


	//   ....[1]....
        /*00dc*/ 	.word	0x00000610


	//   ....[2]....
        /*00e0*/ 	.word	0x000010c0


	//   ....[3]....
        /*00e4*/ 	.word	0x000020d0


	//   ....[4]....
        /*00e8*/ 	.word	0x00002250


	//   ....[5]....
        /*00ec*/ 	.word	0x000023d0


	//   ....[6]....
        /*00f0*/ 	.word	0x00002be0


	//   ....[7]....
        /*00f4*/ 	.word	0x00002db0


	//   ....[8]....
        /*00f8*/ 	.word	0x00003090


	//   ....[9]....
        /*00fc*/ 	.word	0x000066c0


	//   ....[10]....
        /*0100*/ 	.word	0x0000a2f0


	//   ....[11]....
        /*0104*/ 	.word	0x0000ae40


	//   ....[12]....
        /*0108*/ 	.word	0x0000b050


	//   ....[13]....
        /*010c*/ 	.word	0x0000b080


	//   ....[14]....
        /*0110*/ 	.word	0x0000d650


	//   ....[15]....
        /*0114*/ 	.word	0x0000d880


	//   ....[16]....
        /*0118*/ 	.word	0x00013d70


	//   ....[17]....
        /*011c*/ 	.word	0x00013e90


	//   ....[18]....
        /*0120*/ 	.word	0x00013fb0


	//   ....[19]....
        /*0124*/ 	.word	0x000140d0


	//   ....[20]....
        /*0128*/ 	.word	0x000141f0


	//   ....[21]....
        /*012c*/ 	.word	0x00014310


	//   ....[22]....
        /*0130*/ 	.word	0x00014430


	//   ....[23]....
        /*0134*/ 	.word	0x00014550


	//----- nvinfo : EIATTR_VRC_CTA_INIT_COUNT
	.align		4
.L_94:
        /*0138*/ 	.byte	0x02, 0x4a
        /*013a*/ 	.byte	0x80
	.zero		1


	//----- nvinfo : EIATTR_SYSCALL_OFFSETS
	.align		4
        /*013c*/ 	.byte	0x04, 0x46
        /*013e*/ 	.short	(.L_96 - .L_95)


	//   ....[0]....
.L_95:
        /*0140*/ 	.word	0x000007c0


	//   ....[1]....
        /*0144*/ 	.word	0x000009d0


	//   ....[2]....
        /*0148*/ 	.word	0x00000ba0


	//   ....[3]....
        /*014c*/ 	.word	0x00000d70


	//   ....[4]....
        /*0150*/ 	.word	0x00000f40


	//   ....[5]....
        /*0154*/ 	.word	0x00001270


	//   ....[6]....
        /*0158*/ 	.word	0x00001480


	//   ....[7]....
        /*015c*/ 	.word	0x00001660


	//   ....[8]....
        /*0160*/ 	.word	0x00001840


	//   ....[9]....
        /*0164*/ 	.word	0x00001a20


	//   ....[10]....
        /*0168*/ 	.word	0x00001c00


	//   ....[11]....
        /*016c*/ 	.word	0x00001de0


	//   ....[12]....
        /*0170*/ 	.word	0x00001fc0


	//   ....[13]....
        /*0174*/ 	.word	0x000021f0


	//   ....[14]....
        /*0178*/ 	.word	0x00002540


	//   ....[15]....
        /*017c*/ 	.word	0x00002750


	//   ....[16]....
        /*0180*/ 	.word	0x00002930


	//   ....[17]....
        /*0184*/ 	.word	0x00002b10


	//   ....[18]....
        /*0188*/ 	.word	0x0000ed50


	//   ....[19]....
        /*018c*/ 	.word	0x000101c0


	//   ....[20]....
        /*0190*/ 	.word	0x000115f0


	//   ....[21]....
        /*0194*/ 	.word	0x00012a10


	//----- nvinfo : EIATTR_MBARRIER_INSTR_OFFSETS
	.align		4
.L_96:
        /*0198*/ 	.byte	0x04, 0x39
        /*019a*/ 	.short	(.L_98 - .L_97)


	//   ....[0]....
.L_97:
        /*019c*/ 	.word	0x000008c0
        /*01a0*/ 	.word	0x000000ff
        /*01a4*/ 	.word	0x00000000
        /*01a8*/ 	.short	0x0100
        /*01aa*/ 	.byte	0x04
	.zero		1


	//   ....[1]....
        /*01ac*/ 	.word	0x00000a80
        /*01b0*/ 	.word	0x000000ff
        /*01b4*/ 	.word	0x00000020
        /*01b8*/ 	.short	0x0100
        /*01ba*/ 	.byte	0x04
	.zero		1


	//   ....[2]....
        /*01bc*/ 	.word	0x00000a90
        /*01c0*/ 	.word	0x000000ff
        /*01c4*/ 	.word	0x00000008
        /*01c8*/ 	.short	0x0100
        /*01ca*/ 	.byte	0x04
	.zero		1


	//   ....[3]....
        /*01cc*/ 	.word	0x00000c50
        /*01d0*/ 	.word	0x000000ff
        /*01d4*/ 	.word	0x00000028
        /*01d8*/ 	.short	0x0100
        /*01da*/ 	.byte	0x04
	.zero		1


	//   ....[4]....
        /*01dc*/ 	.word	0x00000c60
        /*01e0*/ 	.word	0x000000ff
        /*01e4*/ 	.word	0x00000010
        /*01e8*/ 	.short	0x0100
        /*01ea*/ 	.byte	0x04
	.zero		1


	//   ....[5]....
        /*01ec*/ 	.word	0x00000e20
        /*01f0*/ 	.word	0x000000ff
        /*01f4*/ 	.word	0x00000030
        /*01f8*/ 	.short	0x0100
        /*01fa*/ 	.byte	0x04
	.zero		1


	//   ....[6]....
        /*01fc*/ 	.word	0x00000e30
        /*0200*/ 	.word	0x000000ff
        /*0204*/ 	.word	0x00000018
        /*0208*/ 	.short	0x0100
        /*020a*/ 	.byte	0x04
	.zero		1


	//   ....[7]....
        /*020c*/ 	.word	0x00000fa0
        /*0210*/ 	.word	0x000000ff
        /*0214*/ 	.word	0x00000038
        /*0218*/ 	.short	0x0100
        /*021a*/ 	.byte	0x06
	.zero		1


	//   ....[8]....
        /*021c*/ 	.word	0x00001370
        /*0220*/ 	.word	0x000000ff
        /*0224*/ 	.word	0x00000040
        /*0228*/ 	.short	0x0100
        /*022a*/ 	.byte	0x04
	.zero		1


	//   ....[9]....
        /*022c*/ 	.word	0x00001540
        /*0230*/ 	.word	0x000000ff
        /*0234*/ 	.word	0x00000078
        /*0238*/ 	.short	0x0100
        /*023a*/ 	.byte	0x04
	.zero		1


	//   ....[10]....
        /*023c*/ 	.word	0x00001550
        /*0240*/ 	.word	0x000000ff
        /*0244*/ 	.word	0x00000048
        /*0248*/ 	.short	0x0100
        /*024a*/ 	.byte	0x04
	.zero		1


	//   ....[11]....
        /*024c*/ 	.word	0x00001720
        /*0250*/ 	.word	0x000000ff
        /*0254*/ 	.word	0x00000080
        /*0258*/ 	.short	0x0100
        /*025a*/ 	.byte	0x04
	.zero		1


	//   ....[12]....
        /*025c*/ 	.word	0x00001730
        /*0260*/ 	.word	0x000000ff
        /*0264*/ 	.word	0x00000050
        /*0268*/ 	.short	0x0100
        /*026a*/ 	.byte	0x04
	.zero		1


	//   ....[13]....
        /*026c*/ 	.word	0x00001900
        /*0270*/ 	.word	0x000000ff
        /*0274*/ 	.word	0x00000088
        /*0278*/ 	.short	0x0100
        /*027a*/ 	.byte	0x04
	.zero		1


	//   ....[14]....
        /*027c*/ 	.word	0x00001910
        /*0280*/ 	.word	0x000000ff
        /*0284*/ 	.word	0x00000058
        /*0288*/ 	.short	0x0100
        /*028a*/ 	.byte	0x04
	.zero		1


	//   ....[15]....
        /*028c*/ 	.word	0x00001ae0
        /*0290*/ 	.word	0x000000ff
        /*0294*/ 	.word	0x00000090
        /*0298*/ 	.short	0x0100
        /*029a*/ 	.byte	0x04
	.zero		1


	//   ....[16]....
        /*029c*/ 	.word	0x00001af0
        /*02a0*/ 	.word	0x000000ff
        /*02a4*/ 	.word	0x00000060
        /*02a8*/ 	.short	0x0100
        /*02aa*/ 	.byte	0x04
	.zero		1


	//   ....[17]....
        /*02ac*/ 	.word	0x00001cc0
        /*02b0*/ 	.word	0x000000ff
        /*02b4*/ 	.word	0x00000098
        /*02b8*/ 	.short	0x0100
        /*02ba*/ 	.byte	0x04
	.zero		1


	//   ....[18]....
        /*02bc*/ 	.word	0x00001cd0
        /*02c0*/ 	.word	0x000000ff
        /*02c4*/ 	.word	0x00000068
        /*02c8*/ 	.short	0x0100
        /*02ca*/ 	.byte	0x04
	.zero		1


	//   ....[19]....
        /*02cc*/ 	.word	0x00001ea0
        /*02d0*/ 	.word	0x000000ff
        /*02d4*/ 	.word	0x000000a0
        /*02d8*/ 	.short	0x0100
        /*02da*/ 	.byte	0x04
	.zero		1


	//   ....[20]....
        /*02dc*/ 	.word	0x00001eb0
        /*02e0*/ 	.word	0x000000ff
        /*02e4*/ 	.word	0x00000070
        /*02e8*/ 	.short	0x0100
        /*02ea*/ 	.byte	0x04
	.zero		1


	//   ....[21]....
        /*02ec*/ 	.word	0x00002030
        /*02f0*/ 	.word	0x000000ff
        /*02f4*/ 	.word	0x000000a8
        /*02f8*/ 	.short	0x0100
        /*02fa*/ 	.byte	0x06
	.zero		1


	//   ....[22]....
        /*02fc*/ 	.word	0x00002360
        /*0300*/ 	.word	0x000000ff
        /*0304*/ 	.word	0x000000c0
        /*0308*/ 	.short	0x0100
        /*030a*/ 	.byte	0x06
	.zero		1


	//   ....[23]....
        /*030c*/ 	.word	0x00002370
        /*0310*/ 	.word	0x000000ff
        /*0314*/ 	.word	0x000000c8
        /*0318*/ 	.short	0x0100
        /*031a*/ 	.byte	0x06
	.zero		1


	//   ....[24]....
        /*031c*/ 	.word	0x00002640
        /*0320*/ 	.word	0x000000ff
        /*0324*/ 	.word	0x000000d0
        /*0328*/ 	.short	0x0100
        /*032a*/ 	.byte	0x04
	.zero		1


	//   ....[25]....
        /*032c*/ 	.word	0x00002810
        /*0330*/ 	.word	0x000000ff
        /*0334*/ 	.word	0x000000e8
        /*0338*/ 	.short	0x0100
        /*033a*/ 	.byte	0x04
	.zero		1


	//   ....[26]....
        /*033c*/ 	.word	0x00002820
        /*0340*/ 	.word	0x000000ff
        /*0344*/ 	.word	0x000000d8
        /*0348*/ 	.short	0x0100
        /*034a*/ 	.byte	0x04
	.zero		1


	//   ....[27]....
        /*034c*/ 	.word	0x000029f0
        /*0350*/ 	.word	0x000000ff
        /*0354*/ 	.word	0x000000f0
        /*0358*/ 	.short	0x0100
        /*035a*/ 	.byte	0x04
	.zero		1


	//   ....[28]....
        /*035c*/ 	.word	0x00002a00
        /*0360*/ 	.word	0x000000ff
        /*0364*/ 	.word	0x000000e0
        /*0368*/ 	.short	0x0100
        /*036a*/ 	.byte	0x04
	.zero		1


	//   ....[29]....
        /*036c*/ 	.word	0x00002b80
        /*0370*/ 	.word	0x000000ff
        /*0374*/ 	.word	0x000000f8
        /*0378*/ 	.short	0x0100
        /*037a*/ 	.byte	0x06
	.zero		1


	//   ....[30]....
        /*037c*/ 	.word	0x00002d30
        /*0380*/ 	.word	0x000000ff
        /*0384*/ 	.word	0x00000100
        /*0388*/ 	.short	0x0100
        /*038a*/ 	.byte	0x08
	.zero		1


	//   ....[31]....
        /*038c*/ 	.word	0x00002d40
        /*0390*/ 	.word	0x000000ff
        /*0394*/ 	.word	0x00000108
        /*0398*/ 	.short	0x0100
        /*039a*/ 	.byte	0x08
	.zero		1


	//   ....[32]....
        /*039c*/ 	.word	0x00002eb0
        /*03a0*/ 	.word	0x000000ff
        /*03a4*/ 	.word	0x00000110
        /*03a8*/ 	.short	0x0100
        /*03aa*/ 	.byte	0x04
	.zero		1


	//   ....[33]....
        /*03ac*/ 	.word	0x00002ec0
        /*03b0*/ 	.word	0x000000ff
        /*03b4*/ 	.word	0x00000128
        /*03b8*/ 	.short	0x0100
        /*03ba*/ 	.byte	0x04
	.zero		1


	//   ....[34]....
        /*03bc*/ 	.word	0x00002ed0
        /*03c0*/ 	.word	0x000000ff
        /*03c4*/ 	.word	0x00000118
        /*03c8*/ 	.short	0x0100
        /*03ca*/ 	.byte	0x04
	.zero		1


	//   ....[35]....
        /*03cc*/ 	.word	0x00002ee0
        /*03d0*/ 	.word	0x000000ff
        /*03d4*/ 	.word	0x00000130
        /*03d8*/ 	.short	0x0100
        /*03da*/ 	.byte	0x04
	.zero		1


	//   ....[36]....
        /*03dc*/ 	.word	0x00002ef0
        /*03e0*/ 	.word	0x000000ff
        /*03e4*/ 	.word	0x00000120
        /*03e8*/ 	.short	0x0100
        /*03ea*/ 	.byte	0x04
	.zero		1


	//   ....[37]....
        /*03ec*/ 	.word	0x00002f00
        /*03f0*/ 	.word	0x000000ff
        /*03f4*/ 	.word	0x00000138
        /*03f8*/ 	.short	0x0100
        /*03fa*/ 	.byte	0x04
	.zero		1


	//   ....[38]....
        /*03fc*/ 	.word	0x00003000
        /*0400*/ 	.word	0x000000ff
        /*0404*/ 	.word	0x00000140
        /*0408*/ 	.short	0x0100
        /*040a*/ 	.byte	0x06
	.zero		1


	//   ....[39]....
        /*040c*/ 	.word	0x00004ef0
        /*0410*/ 	.word	0x000000ff
        /*0414*/ 	.word	0x00000020
        /*0418*/ 	.short	0x010a
        /*041a*/ 	.byte	0x04
	.zero		1


	//   ....[40]....
        /*041c*/ 	.word	0x00004fb0
        /*0420*/ 	.word	0x000000ff
        /*0424*/ 	.word	0x00000020
        /*0428*/ 	.short	0x010a
        /*042a*/ 	.byte	0x21
	.zero		1


	//   ....[41]....
        /*042c*/ 	.word	0x000051a0
        /*0430*/ 	.word	0x000000ff
        /*0434*/ 	.word	0x00000020
        /*0438*/ 	.short	0x010a
        /*043a*/ 	.byte	0x19
	.zero		1


	//   ....[42]....
        /*043c*/ 	.word	0x00005370
        /*0440*/ 	.word	0x000000ff
        /*0444*/ 	.word	0x00000020
        /*0448*/ 	.short	0x010a
        /*044a*/ 	.byte	0x19
	.zero		1


	//   ....[43]....
        /*044c*/ 	.word	0x00005520
        /*0450*/ 	.word	0x000000ff
        /*0454*/ 	.word	0x00000020
        /*0458*/ 	.short	0x010a
        /*045a*/ 	.byte	0x11
	.zero		1


	//   ....[44]....
        /*045c*/ 	.word	0x00005710
        /*0460*/ 	.word	0x000000ff
        /*0464*/ 	.word	0x00000020
        /*0468*/ 	.short	0x010a
        /*046a*/ 	.byte	0x11
	.zero		1


	//   ....[45]....
        /*046c*/ 	.word	0x000058b0
        /*0470*/ 	.word	0x000000ff
        /*0474*/ 	.word	0x00000020
        /*0478*/ 	.short	0x010a
        /*047a*/ 	.byte	0x05
	.zero		1


	//   ....[46]....
        /*047c*/ 	.word	0x00005ae0
        /*0480*/ 	.word	0x000000ff
        /*0484*/ 	.word	0x00000020
        /*0488*/ 	.short	0x010a
        /*048a*/ 	.byte	0x04
	.zero		1


	//   ....[47]....
        /*048c*/ 	.word	0x00005ba0
        /*0490*/ 	.word	0x000000ff
        /*0494*/ 	.word	0x00000020
        /*0498*/ 	.short	0x010a
        /*049a*/ 	.byte	0x11
	.zero		1


	//   ....[48]....
        /*049c*/ 	.word	0x00005d70
        /*04a0*/ 	.word	0x000000ff
        /*04a4*/ 	.word	0x00000020
        /*04a8*/ 	.short	0x010a
        /*04aa*/ 	.byte	0x19
	.zero		1


	//   ....[49]....
        /*04ac*/ 	.word	0x00005f60
        /*04b0*/ 	.word	0x000000ff
        /*04b4*/ 	.word	0x00000020
        /*04b8*/ 	.short	0x010a
        /*04ba*/ 	.byte	0x19
	.zero		1


	//   ....[50]....
        /*04bc*/ 	.word	0x00006110
        /*04c0*/ 	.word	0x000000ff
        /*04c4*/ 	.word	0x00000020
        /*04c8*/ 	.short	0x010a
        /*04ca*/ 	.byte	0x11
	.zero		1


	//   ....[51]....
        /*04cc*/ 	.word	0x00006300
        /*04d0*/ 	.word	0x000000ff
        /*04d4*/ 	.word	0x00000020
        /*04d8*/ 	.short	0x010a
        /*04da*/ 	.byte	0x11
	.zero		1


	//   ....[52]....
        /*04dc*/ 	.word	0x000064a0
        /*04e0*/ 	.word	0x000000ff
        /*04e4*/ 	.word	0x00000020
        /*04e8*/ 	.short	0x010a
        /*04ea*/ 	.byte	0x05
	.zero		1


	//   ....[53]....
        /*04ec*/ 	.word	0x000066f0
        /*04f0*/ 	.word	0x00000003
        /*04f4*/ 	.word	0x000000d0
        /*04f8*/ 	.short	0x010a
        /*04fa*/ 	.byte	0xff
	.zero		1


	//   ....[54]....
        /*04fc*/ 	.word	0x00006840
        /*0500*/ 	.word	0x00000000
        /*0504*/ 	.word	0x00000000
        /*0508*/ 	.short	0x0101
        /*050a*/ 	.byte	0xff
	.zero		1


	//   ....[55]....
        /*050c*/ 	.word	0x00006e00
        /*0510*/ 	.word	0x000000ff
        /*0514*/ 	.word	0x00000000
        /*0518*/ 	.short	0x010a
        /*051a*/ 	.byte	0x04
	.zero		1


	//   ....[56]....
        /*051c*/ 	.word	0x00006e90
        /*0520*/ 	.word	0x000000ff
        /*0524*/ 	.word	0x00000000
        /*0528*/ 	.short	0x010a
        /*052a*/ 	.byte	0x05
	.zero		1


	//   ....[57]....
        /*052c*/ 	.word	0x00006f20
        /*0530*/ 	.word	0x000000ff
        /*0534*/ 	.word	0x00000000
        /*0538*/ 	.short	0x010a
        /*053a*/ 	.byte	0x05
	.zero		1


	//   ....[58]....
        /*053c*/ 	.word	0x00006fc0
        /*0540*/ 	.word	0x00000000
        /*0544*/ 	.word	0x00000000
        /*0548*/ 	.short	0x010a
        /*054a*/ 	.byte	0xff
	.zero		1


	//   ....[59]....
        /*054c*/ 	.word	0x000070f0
        /*0550*/ 	.word	0x00000000
        /*0554*/ 	.word	0x00000110
        /*0558*/ 	.short	0x010a
        /*055a*/ 	.byte	0xff
	.zero		1


	//   ....[60]....
        /*055c*/ 	.word	0x00007160
        /*0560*/ 	.word	0x00000000
        /*0564*/ 	.word	0x00000000
        /*0568*/ 	.short	0x0101
        /*056a*/ 	.byte	0xff
	.zero		1


	//   ....[61]....
        /*056c*/ 	.word	0x00007180
        /*0570*/ 	.word	0x000000ff
        /*0574*/ 	.word	0x000000e8
        /*0578*/ 	.short	0x010a
        /*057a*/ 	.byte	0x04
	.zero		1


	//   ....[62]....
        /*057c*/ 	.word	0x000072a0
        /*0580*/ 	.word	0x00000000
        /*0584*/ 	.word	0x000000d0
        /*0588*/ 	.short	0x010a
        /*058a*/ 	.byte	0xff
	.zero		1


	//   ....[63]....
        /*058c*/ 	.word	0x000073a0
        /*0590*/ 	.word	0x00000000
        /*0594*/ 	.word	0x00000000
        /*0598*/ 	.short	0x0101
        /*059a*/ 	.byte	0xff
	.zero		1


	//   ....[64]....
        /*059c*/ 	.word	0x00007430
        /*05a0*/ 	.word	0x000000ff
        /*05a4*/ 	.word	0x000000e8
        /*05a8*/ 	.short	0x0106
        /*05aa*/ 	.byte	0x04
	.zero		1


	//   ....[65]....
        /*05ac*/ 	.word	0x00007450
        /*05b0*/ 	.word	0x000000ff
        /*05b4*/ 	.word	0x000000e8
        /*05b8*/ 	.short	0x010a
        /*05ba*/ 	.byte	0x04
	.zero		1


	//   ....[66]....
        /*05bc*/ 	.word	0x000074e0
        /*05c0*/ 	.word	0x000000ff
        /*05c4*/ 	.word	0x000000e8
        /*05c8*/ 	.short	0x0106
        /*05ca*/ 	.byte	0x04
	.zero		1


	//   ....[67]....
        /*05cc*/ 	.word	0x00007500
        /*05d0*/ 	.word	0x000000ff
        /*05d4*/ 	.word	0x000000e8
        /*05d8*/ 	.short	0x010a
        /*05da*/ 	.byte	0x04
	.zero		1


	//   ....[68]....
        /*05dc*/ 	.word	0x00007590
        /*05e0*/ 	.word	0x000000ff
        /*05e4*/ 	.word	0x000000e8
        /*05e8*/ 	.short	0x0106
        /*05ea*/ 	.byte	0x07
	.zero		1


	//   ....[69]....
        /*05ec*/ 	.word	0x000075d0
        /*05f0*/ 	.word	0x00000000
        /*05f4*/ 	.word	0x000000e8
        /*05f8*/ 	.short	0x010a
        /*05fa*/ 	.byte	0xff
	.zero		1


	//   ....[70]....
        /*05fc*/ 	.word	0x000083d0
        /*0600*/ 	.word	0x00000000
        /*0604*/ 	.word	0x00000128
        /*0608*/ 	.short	0x010a
        /*060a*/ 	.byte	0xff
	.zero		1


	//   ....[71]....
        /*060c*/ 	.word	0x00008420
        /*0610*/ 	.word	0x00000000
        /*0614*/ 	.word	0x00000110
        /*0618*/ 	.short	0x0101
        /*061a*/ 	.byte	0xff
	.zero		1


	//   ....[72]....
        /*061c*/ 	.word	0x000084c0
        /*0620*/ 	.word	0x000000ff
        /*0624*/ 	.word	0x00000078
        /*0628*/ 	.short	0x010a
        /*062a*/ 	.byte	0x08
	.zero		1


	//   ....[73]....
        /*062c*/ 	.word	0x00008580
        /*0630*/ 	.word	0x000000ff
        /*0634*/ 	.word	0x00000078
        /*0638*/ 	.short	0x010a
        /*063a*/ 	.byte	0x11
	.zero		1


	//   ....[74]....
        /*063c*/ 	.word	0x00008740
        /*0640*/ 	.word	0x000000ff
        /*0644*/ 	.word	0x00000078
        /*0648*/ 	.short	0x010a
        /*064a*/ 	.byte	0x1d
	.zero		1


	//   ....[75]....
        /*064c*/ 	.word	0x00008930
        /*0650*/ 	.word	0x000000ff
        /*0654*/ 	.word	0x00000078
        /*0658*/ 	.short	0x010a
        /*065a*/ 	.byte	0x1d
	.zero		1


	//   ....[76]....
        /*065c*/ 	.word	0x00008ae0
        /*0660*/ 	.word	0x000000ff
        /*0664*/ 	.word	0x00000078
        /*0668*/ 	.short	0x010a
        /*066a*/ 	.byte	0x1f
	.zero		1


	//   ....[77]....
        /*066c*/ 	.word	0x00008cc0
        /*0670*/ 	.word	0x000000ff
        /*0674*/ 	.word	0x00000078
        /*0678*/ 	.short	0x010a
        /*067a*/ 	.byte	0x1f
	.zero		1


	//   ....[78]....
        /*067c*/ 	.word	0x00008e70
        /*0680*/ 	.word	0x000000ff
        /*0684*/ 	.word	0x00000078
        /*0688*/ 	.short	0x010a
        /*068a*/ 	.byte	0x1d
	.zero		1


	//   ....[79]....
        /*068c*/ 	.word	0x00009050
        /*0690*/ 	.word	0x000000ff
        /*0694*/ 	.word	0x00000078
        /*0698*/ 	.short	0x010a
        /*069a*/ 	.byte	0x1d
	.zero		1


	//   ....[80]....
        /*069c*/ 	.word	0x000091f0
        /*06a0*/ 	.word	0x000000ff
        /*06a4*/ 	.word	0x00000078
        /*06a8*/ 	.short	0x010a
        /*06aa*/ 	.byte	0x08
	.zero		1


	//   ....[81]....
        /*06ac*/ 	.word	0x00009430
        /*06b0*/ 	.word	0x000000ff
        /*06b4*/ 	.word	0x00000078
        /*06b8*/ 	.short	0x010a
        /*06ba*/ 	.byte	0x08
	.zero		1


	//   ....[82]....
        /*06bc*/ 	.word	0x000094f0
        /*06c0*/ 	.word	0x000000ff
        /*06c4*/ 	.word	0x00000078
        /*06c8*/ 	.short	0x010a
        /*06ca*/ 	.byte	0x11
	.zero		1


	//   ....[83]....
        /*06cc*/ 	.word	0x000096c0
        /*06d0*/ 	.word	0x000000ff
        /*06d4*/ 	.word	0x00000078
        /*06d8*/ 	.short	0x010a
        /*06da*/ 	.byte	0x1e
	.zero		1


	//   ....[84]....
        /*06dc*/ 	.word	0x00009880
        /*06e0*/ 	.word	0x000000ff
        /*06e4*/ 	.word	0x00000078
        /*06e8*/ 	.short	0x010a
        /*06ea*/ 	.byte	0x1e
	.zero		1


	//   ....[85]....
        /*06ec*/ 	.word	0x00009a30
        /*06f0*/ 	.word	0x000000ff
        /*06f4*/ 	.word	0x00000078
        /*06f8*/ 	.short	0x010a
        /*06fa*/ 	.byte	0x1f
	.zero		1


	//   ....[86]....
        /*06fc*/ 	.word	0x00009bf0
        /*0700*/ 	.word	0x000000ff
        /*0704*/ 	.word	0x00000078
        /*0708*/ 	.short	0x010a
        /*070a*/ 	.byte	0x1f
	.zero		1


	//   ....[87]....
        /*070c*/ 	.word	0x00009da0
        /*0710*/ 	.word	0x000000ff
        /*0714*/ 	.word	0x00000078
        /*0718*/ 	.short	0x010a
        /*071a*/ 	.byte	0x1e
	.zero		1


	//   ....[88]....
        /*071c*/ 	.word	0x00009f60
        /*0720*/ 	.word	0x000000ff
        /*0724*/ 	.word	0x00000078
        /*0728*/ 	.short	0x010a
        /*072a*/ 	.byte	0x1e
	.zero		1


	//   ....[89]....
        /*072c*/ 	.word	0x0000a100
        /*0730*/ 	.word	0x000000ff
        /*0734*/ 	.word	0x00000078
        /*0738*/ 	.short	0x010a
        /*073a*/ 	.byte	0x08
	.zero		1


	//   ....[90]....
        /*073c*/ 	.word	0x0000a320
        /*0740*/ 	.word	0x00000003
        /*0744*/ 	.word	0x000000d0
        /*0748*/ 	.short	0x010a
        /*074a*/ 	.byte	0xff
	.zero		1


	//   ....[91]....
        /*074c*/ 	.word	0x0000a470
        /*0750*/ 	.word	0x00000000
        /*0754*/ 	.word	0x00000000
        /*0758*/ 	.short	0x0101
        /*075a*/ 	.byte	0xff
	.zero		1


	//   ....[92]....
        /*075c*/ 	.word	0x0000aa30
        /*0760*/ 	.word	0x000000ff
        /*0764*/ 	.word	0x00000000
        /*0768*/ 	.short	0x010a
        /*076a*/ 	.byte	0x04
	.zero		1


	//   ....[93]....
        /*076c*/ 	.word	0x0000aac0
        /*0770*/ 	.word	0x000000ff
        /*0774*/ 	.word	0x00000000
        /*0778*/ 	.short	0x010a
        /*077a*/ 	.byte	0x05
	.zero		1


	//   ....[94]....
        /*077c*/ 	.word	0x0000ab50
        /*0780*/ 	.word	0x000000ff
        /*0784*/ 	.word	0x00000000
        /*0788*/ 	.short	0x010a
        /*078a*/ 	.byte	0x05
	.zero		1


	//   ....[95]....
        /*078c*/ 	.word	0x0000abe0
        /*0790*/ 	.word	0x000000ff
        /*0794*/ 	.word	0x00000000
        /*0798*/ 	.short	0x010a
        /*079a*/ 	.byte	0x05
	.zero		1


	//   ....[96]....
        /*079c*/ 	.word	0x0000ac70
        /*07a0*/ 	.word	0x000000ff
        /*07a4*/ 	.word	0x00000000
        /*07a8*/ 	.short	0x010a
        /*07aa*/ 	.byte	0x05
	.zero		1


	//   ....[97]....
        /*07ac*/ 	.word	0x0000ad00
        /*07b0*/ 	.word	0x000000ff
        /*07b4*/ 	.word	0x00000000
        /*07b8*/ 	.short	0x010a
        /*07ba*/ 	.byte	0x05
	.zero		1


	//   ....[98]....
        /*07bc*/ 	.word	0x0000ada0
        /*07c0*/ 	.word	0x00000000
        /*07c4*/ 	.word	0x00000000
        /*07c8*/ 	.short	0x010a
        /*07ca*/ 	.byte	0xff
	.zero		1


	//   ....[99]....
        /*07cc*/ 	.word	0x0000b400
        /*07d0*/ 	.word	0x00000004
        /*07d4*/ 	.word	0x000000d0
        /*07d8*/ 	.short	0x010a
        /*07da*/ 	.byte	0xff
	.zero		1


	//   ....[100]....
        /*07dc*/ 	.word	0x0000b500
        /*07e0*/ 	.word	0x00000007
        /*07e4*/ 	.word	0x00000000
        /*07e8*/ 	.short	0x0101
        /*07ea*/ 	.byte	0xff
	.zero		1


	//   ....[101]....
        /*07ec*/ 	.word	0x0000b510
        /*07f0*/ 	.word	0x000000ff
        /*07f4*/ 	.word	0x00000000
        /*07f8*/ 	.short	0x010a
        /*07fa*/ 	.byte	0x07
	.zero		1


	//   ....[102]....
        /*07fc*/ 	.word	0x0000b550
        /*0800*/ 	.word	0x000000ff
        /*0804*/ 	.word	0x00000040
        /*0808*/ 	.short	0x010a
        /*080a*/ 	.byte	0x06
	.zero		1


	//   ....[103]....
        /*080c*/ 	.word	0x0000b5f0
        /*0810*/ 	.word	0x000000ff
        /*0814*/ 	.word	0x00000040
        /*0818*/ 	.short	0x010a
        /*081a*/ 	.byte	0x07
	.zero		1


	//   ....[104]....
        /*081c*/ 	.word	0x0000b870
        /*0820*/ 	.word	0x000000ff
        /*0824*/ 	.word	0x00000040
        /*0828*/ 	.short	0x010a
        /*082a*/ 	.byte	0x1b
	.zero		1


	//   ....[105]....
        /*082c*/ 	.word	0x0000b8c0
        /*0830*/ 	.word	0x000000ff
        /*0834*/ 	.word	0x00000000
        /*0838*/ 	.short	0x010a
        /*083a*/ 	.byte	0x21
	.zero		1


	//   ....[106]....
        /*083c*/ 	.word	0x0000b960
        /*0840*/ 	.word	0x000000ff
        /*0844*/ 	.word	0x00000000
        /*0848*/ 	.short	0x010a
        /*084a*/ 	.byte	0x2c
	.zero		1


	//   ....[107]....
        /*084c*/ 	.word	0x0000b9c0
        /*0850*/ 	.word	0x000000ff
        /*0854*/ 	.word	0x00000108
        /*0858*/ 	.short	0x010a
        /*085a*/ 	.byte	0x29
	.zero		1


	//   ....[108]....
        /*085c*/ 	.word	0x0000be00
        /*0860*/ 	.word	0x000000ff
        /*0864*/ 	.word	0x00000040
        /*0868*/ 	.short	0x010a
        /*086a*/ 	.byte	0x1b
	.zero		1


	//   ....[109]....
        /*086c*/ 	.word	0x0000c080
        /*0870*/ 	.word	0x000000ff
        /*0874*/ 	.word	0x00000040
        /*0878*/ 	.short	0x010a
        /*087a*/ 	.byte	0x1d
	.zero		1


	//   ....[110]....
        /*087c*/ 	.word	0x0000c0b0
        /*0880*/ 	.word	0x000000ff
        /*0884*/ 	.word	0x00000000
        /*0888*/ 	.short	0x010a
        /*088a*/ 	.byte	0x2c
	.zero		1


	//   ....[111]....
        /*088c*/ 	.word	0x0000c470
        /*0890*/ 	.word	0x000000ff
        /*0894*/ 	.word	0x00000000
        /*0898*/ 	.short	0x010a
        /*089a*/ 	.byte	0x2a
	.zero		1


	//   ....[112]....
        /*089c*/ 	.word	0x0000c5d0
        /*08a0*/ 	.word	0x000000ff
        /*08a4*/ 	.word	0x00000040
        /*08a8*/ 	.short	0x010a
        /*08aa*/ 	.byte	0x1d
	.zero		1


	//   ....[113]....
        /*08ac*/ 	.word	0x0000c970
        /*08b0*/ 	.word	0x000000ff
        /*08b4*/ 	.word	0x00000040
        /*08b8*/ 	.short	0x010a
        /*08ba*/ 	.byte	0x27
	.zero		1


	//   ....[114]....
        /*08bc*/ 	.word	0x0000ca70
        /*08c0*/ 	.word	0x000000ff
        /*08c4*/ 	.word	0x00000000
        /*08c8*/ 	.short	0x010a
        /*08ca*/ 	.byte	0x2a
	.zero		1


	//   ....[115]....
        /*08cc*/ 	.word	0x0000cb90
        /*08d0*/ 	.word	0x000000ff
        /*08d4*/ 	.word	0x00000000
        /*08d8*/ 	.short	0x010a
        /*08da*/ 	.byte	0x06
	.zero		1


	//   ....[116]....
        /*08dc*/ 	.word	0x0000cdd0
        /*08e0*/ 	.word	0x000000ff
        /*08e4*/ 	.word	0x00000040
        /*08e8*/ 	.short	0x010a
        /*08ea*/ 	.byte	0x27
	.zero		1


	//   ....[117]....
        /*08ec*/ 	.word	0x0000d0d0
        /*08f0*/ 	.word	0x000000ff
        /*08f4*/ 	.word	0x00000040
        /*08f8*/ 	.short	0x010a
        /*08fa*/ 	.byte	0x1a
	.zero		1


	//   ....[118]....
        /*08fc*/ 	.word	0x0000d630
        /*0900*/ 	.word	0x000000ff
        /*0904*/ 	.word	0x00000140
        /*0908*/ 	.short	0x010a
        /*090a*/ 	.byte	0x29
	.zero		1


	//   ....[119]....
        /*090c*/ 	.word	0x0000db50
        /*0910*/ 	.word	0x00000009
        /*0914*/ 	.word	0x000000d0
        /*0918*/ 	.short	0x010a
        /*091a*/ 	.byte	0xff
	.zero		1


	//   ....[120]....
        /*091c*/ 	.word	0x0000dc20
        /*0920*/ 	.word	0x00000009
        /*0924*/ 	.word	0x00000000
        /*0928*/ 	.short	0x0101
        /*092a*/ 	.byte	0xff
	.zero		1


	//   ....[121]....
        /*092c*/ 	.word	0x0000e080
        /*0930*/ 	.word	0x0000009b
        /*0934*/ 	.word	0x00000100
        /*0938*/ 	.short	0x010a
        /*093a*/ 	.byte	0xff
	.zero		1


	//   ....[122]....
        /*093c*/ 	.word	0x0000ee30
        /*0940*/ 	.word	0x00000060
        /*0944*/ 	.word	0x00000000
        /*0948*/ 	.short	0x0101
        /*094a*/ 	.byte	0xff
	.zero		1


	//   ....[123]....
        /*094c*/ 	.word	0x00013c90
        /*0950*/ 	.word	0x0000009b
        /*0954*/ 	.word	0x00000140
        /*0958*/ 	.short	0x0101
        /*095a*/ 	.byte	0xff
	.zero		1


	//   ....[124]....
        /*095c*/ 	.word	0x00014620
        /*0960*/ 	.word	0x00000000
        /*0964*/ 	.word	0x00000020
        /*0968*/ 	.short	0x010a
        /*096a*/ 	.byte	0xff
	.zero		1


	//   ....[125]....
        /*096c*/ 	.word	0x00014680
        /*0970*/ 	.word	0x00000000
        /*0974*/ 	.word	0x00000020
        /*0978*/ 	.short	0x010a
        /*097a*/ 	.byte	0xff
	.zero		1


	//   ....[126]....
        /*097c*/ 	.word	0x000146e0
        /*0980*/ 	.word	0x00000000
        /*0984*/ 	.word	0x00000020
        /*0988*/ 	.short	0x010a
        /*098a*/ 	.byte	0xff
	.zero		1


	//   ....[127]....
        /*098c*/ 	.word	0x00014740
        /*0990*/ 	.word	0x00000000
        /*0994*/ 	.word	0x00000020
        /*0998*/ 	.short	0x010a
        /*099a*/ 	.byte	0xff
	.zero		1


	//   ....[128]....
        /*099c*/ 	.word	0x000147a0
        /*09a0*/ 	.word	0x00000000
        /*09a4*/ 	.word	0x00000020
        /*09a8*/ 	.short	0x010a
        /*09aa*/ 	.byte	0xff
	.zero		1


	//   ....[129]....
        /*09ac*/ 	.word	0x00014800
        /*09b0*/ 	.word	0x00000000
        /*09b4*/ 	.word	0x00000020
        /*09b8*/ 	.short	0x010a
        /*09ba*/ 	.byte	0xff
	.zero		1


	//   ....[130]....
        /*09bc*/ 	.word	0x00014850
        /*09c0*/ 	.word	0x00000003
        /*09c4*/ 	.word	0x000000d0
        /*09c8*/ 	.short	0x010a
        /*09ca*/ 	.byte	0xff
	.zero		1


	//   ....[131]....
        /*09cc*/ 	.word	0x000148b0
        /*09d0*/ 	.word	0x00000000
        /*09d4*/ 	.word	0x00000000
        /*09d8*/ 	.short	0x010a
        /*09da*/ 	.byte	0xff
	.zero		1


	//   ....[132]....
        /*09dc*/ 	.word	0x00014910
        /*09e0*/ 	.word	0x00000000
        /*09e4*/ 	.word	0x00000000
        /*09e8*/ 	.short	0x010a
        /*09ea*/ 	.byte	0xff
	.zero		1


	//   ....[133]....
        /*09ec*/ 	.word	0x00014970
        /*09f0*/ 	.word	0x00000000
        /*09f4*/ 	.word	0x00000000
        /*09f8*/ 	.short	0x010a
        /*09fa*/ 	.byte	0xff
	.zero		1


	//   ....[134]....
        /*09fc*/ 	.word	0x000149c0
        /*0a00*/ 	.word	0x00000000
        /*0a04*/ 	.word	0x00000110
        /*0a08*/ 	.short	0x010a
        /*0a0a*/ 	.byte	0xff
	.zero		1


	//   ....[135]....
        /*0a0c*/ 	.word	0x00014a20
        /*0a10*/ 	.word	0x00000000
        /*0a14*/ 	.word	0x000000e8
        /*0a18*/ 	.short	0x010a
        /*0a1a*/ 	.byte	0xff
	.zero		1


	//   ....[136]....
        /*0a1c*/ 	.word	0x00014a70
        /*0a20*/ 	.word	0x00000000
        /*0a24*/ 	.word	0x000000d0
        /*0a28*/ 	.short	0x010a
        /*0a2a*/ 	.byte	0xff
	.zero		1


	//   ....[137]....
        /*0a2c*/ 	.word	0x00014ad0
        /*0a30*/ 	.word	0x00000000
        /*0a34*/ 	.word	0x000000e8
        /*0a38*/ 	.short	0x010a
        /*0a3a*/ 	.byte	0xff
	.zero		1


	//   ....[138]....
        /*0a3c*/ 	.word	0x00014b30
        /*0a40*/ 	.word	0x00000000
        /*0a44*/ 	.word	0x000000e8
        /*0a48*/ 	.short	0x010a
        /*0a4a*/ 	.byte	0xff
	.zero		1


	//   ....[139]....
        /*0a4c*/ 	.word	0x00014b80
        /*0a50*/ 	.word	0x00000000
        /*0a54*/ 	.word	0x00000128
        /*0a58*/ 	.short	0x010a
        /*0a5a*/ 	.byte	0xff
	.zero		1


	//   ....[140]....
        /*0a5c*/ 	.word	0x00014be0
        /*0a60*/ 	.word	0x00000000
        /*0a64*/ 	.word	0x00000078
        /*0a68*/ 	.short	0x010a
        /*0a6a*/ 	.byte	0xff
	.zero		1


	//   ....[141]....
        /*0a6c*/ 	.word	0x00014c40
        /*0a70*/ 	.word	0x00000000
        /*0a74*/ 	.word	0x00000078
        /*0a78*/ 	.short	0x010a
        /*0a7a*/ 	.byte	0xff
	.zero		1


	//   ....[142]....
        /*0a7c*/ 	.word	0x00014ca0
        /*0a80*/ 	.word	0x00000000
        /*0a84*/ 	.word	0x00000078
        /*0a88*/ 	.short	0x010a
        /*0a8a*/ 	.byte	0xff
	.zero		1


	//   ....[143]....
        /*0a8c*/ 	.word	0x00014d00
        /*0a90*/ 	.word	0x00000000
        /*0a94*/ 	.word	0x00000078
        /*0a98*/ 	.short	0x010a
        /*0a9a*/ 	.byte	0xff
	.zero		1


	//   ....[144]....
        /*0a9c*/ 	.word	0x00014d60
        /*0aa0*/ 	.word	0x00000000
        /*0aa4*/ 	.word	0x00000078
        /*0aa8*/ 	.short	0x010a
        /*0aaa*/ 	.byte	0xff
	.zero		1


	//   ....[145]....
        /*0aac*/ 	.word	0x00014dc0
        /*0ab0*/ 	.word	0x00000000
        /*0ab4*/ 	.word	0x00000078
        /*0ab8*/ 	.short	0x010a
        /*0aba*/ 	.byte	0xff
	.zero		1


	//   ....[146]....
        /*0abc*/ 	.word	0x00014e20
        /*0ac0*/ 	.word	0x00000000
        /*0ac4*/ 	.word	0x00000078
        /*0ac8*/ 	.short	0x010a
        /*0aca*/ 	.byte	0xff
	.zero		1


	//   ....[147]....
        /*0acc*/ 	.word	0x00014e80
        /*0ad0*/ 	.word	0x00000000
        /*0ad4*/ 	.word	0x00000078
        /*0ad8*/ 	.short	0x010a
        /*0ada*/ 	.byte	0xff
	.zero		1


	//   ....[148]....
        /*0adc*/ 	.word	0x00014ed0
        /*0ae0*/ 	.word	0x00000003
        /*0ae4*/ 	.word	0x000000d0
        /*0ae8*/ 	.short	0x010a
        /*0aea*/ 	.byte	0xff
	.zero		1


	//   ....[149]....
        /*0aec*/ 	.word	0x00014f30
        /*0af0*/ 	.word	0x00000000
        /*0af4*/ 	.word	0x00000000
        /*0af8*/ 	.short	0x010a
        /*0afa*/ 	.byte	0xff
	.zero		1


	//   ....[150]....
        /*0afc*/ 	.word	0x00014f90
        /*0b00*/ 	.word	0x00000000
        /*0b04*/ 	.word	0x00000000
        /*0b08*/ 	.short	0x010a
        /*0b0a*/ 	.byte	0xff
	.zero		1


	//   ....[151]....
        /*0b0c*/ 	.word	0x00014ff0
        /*0b10*/ 	.word	0x00000000
        /*0b14*/ 	.word	0x00000000
        /*0b18*/ 	.short	0x010a
        /*0b1a*/ 	.byte	0xff
	.zero		1


	//   ....[152]....
        /*0b1c*/ 	.word	0x00015050
        /*0b20*/ 	.word	0x00000000
        /*0b24*/ 	.word	0x00000000
        /*0b28*/ 	.short	0x010a
        /*0b2a*/ 	.byte	0xff
	.zero		1


	//   ....[153]....
        /*0b2c*/ 	.word	0x000150b0
        /*0b30*/ 	.word	0x00000000
        /*0b34*/ 	.word	0x00000000
        /*0b38*/ 	.short	0x010a
        /*0b3a*/ 	.byte	0xff
	.zero		1


	//   ....[154]....
        /*0b3c*/ 	.word	0x00015110
        /*0b40*/ 	.word	0x00000000
        /*0b44*/ 	.word	0x00000000
        /*0b48*/ 	.short	0x010a
        /*0b4a*/ 	.byte	0xff
	.zero		1


	//   ....[155]....
        /*0b4c*/ 	.word	0x00015160
        /*0b50*/ 	.word	0x00000004
        /*0b54*/ 	.word	0x000000d0
        /*0b58*/ 	.short	0x010a
        /*0b5a*/ 	.byte	0xff
	.zero		1


	//   ....[156]....
        /*0b5c*/ 	.word	0x000151c0
        /*0b60*/ 	.word	0x00000004
        /*0b64*/ 	.word	0x00000040
        /*0b68*/ 	.short	0x010a
        /*0b6a*/ 	.byte	0xff
	.zero		1


	//   ....[157]....
        /*0b6c*/ 	.word	0x00015220
        /*0b70*/ 	.word	0x00000003
        /*0b74*/ 	.word	0x00000000
        /*0b78*/ 	.short	0x010a
        /*0b7a*/ 	.byte	0xff
	.zero		1


	//   ....[158]....
        /*0b7c*/ 	.word	0x00015280
        /*0b80*/ 	.word	0x00000002
        /*0b84*/ 	.word	0x00000108
        /*0b88*/ 	.short	0x010a
        /*0b8a*/ 	.byte	0xff
	.zero		1


	//   ....[159]....
        /*0b8c*/ 	.word	0x000152e0
        /*0b90*/ 	.word	0x00000002
        /*0b94*/ 	.word	0x00000040
        /*0b98*/ 	.short	0x010a
        /*0b9a*/ 	.byte	0xff
	.zero		1


	//   ....[160]....
        /*0b9c*/ 	.word	0x00015340
        /*0ba0*/ 	.word	0x00000003
        /*0ba4*/ 	.word	0x00000000
        /*0ba8*/ 	.short	0x010a
        /*0baa*/ 	.byte	0xff
	.zero		1


	//   ....[161]....
        /*0bac*/ 	.word	0x000153a0
        /*0bb0*/ 	.word	0x00000004
        /*0bb4*/ 	.word	0x00000040
        /*0bb8*/ 	.short	0x010a
        /*0bba*/ 	.byte	0xff
	.zero		1


	//   ....[162]....
        /*0bbc*/ 	.word	0x00015400
        /*0bc0*/ 	.word	0x00000002
        /*0bc4*/ 	.word	0x00000000
        /*0bc8*/ 	.short	0x010a
        /*0bca*/ 	.byte	0xff
	.zero		1


	//   ....[163]....
        /*0bcc*/ 	.word	0x00015460
        /*0bd0*/ 	.word	0x00000003
        /*0bd4*/ 	.word	0x00000040
        /*0bd8*/ 	.short	0x010a
        /*0bda*/ 	.byte	0xff
	.zero		1


	//   ....[164]....
        /*0bdc*/ 	.word	0x000154c0
        /*0be0*/ 	.word	0x00000000
        /*0be4*/ 	.word	0x00000140
        /*0be8*/ 	.short	0x010a
        /*0bea*/ 	.byte	0xff
	.zero		1


	//   ....[165]....
        /*0bec*/ 	.word	0x00015510
        /*0bf0*/ 	.word	0x00000009
        /*0bf4*/ 	.word	0x000000d0
        /*0bf8*/ 	.short	0x010a
        /*0bfa*/ 	.byte	0xff
	.zero		1


	//   ....[166]....
        /*0bfc*/ 	.word	0x00015560
        /*0c00*/ 	.word	0x0000009b
        /*0c04*/ 	.word	0x00000100
        /*0c08*/ 	.short	0x010a
        /*0c0a*/ 	.byte	0xff
	.zero		1


	//----- nvinfo : EIATTR_NUM_MBARRIERS
	.align		4
.L_98:
        /*0c0c*/ 	.byte	0x03, 0x38
        /*0c0e*/ 	.short	0x0027


	//----- nvinfo : EIATTR_EXIT_INSTR_OFFSETS
	.align		4
        /*0c10*/ 	.byte	0x04, 0x1c
        /*0c12*/ 	.short	(.L_100 - .L_99)


	//   ....[0]....
.L_99:
        /*0c14*/ 	.word	0x00006ff0


	//   ....[1]....
        /*0c18*/ 	.word	0x000075a0


	//   ....[2]....
        /*0c1c*/ 	.word	0x00007600


	//   ....[3]....
        /*0c20*/ 	.word	0x0000add0


	//   ....[4]....
        /*0c24*/ 	.word	0x0000ae20


	//   ....[5]....
        /*0c28*/ 	.word	0x0000d890


	//   ....[6]....
        /*0c2c*/ 	.word	0x00013ca0


	//----- nvinfo : EIATTR_MAX_THREADS
	.align		4
.L_100:
        /*0c30*/ 	.byte	0x04, 0x05
        /*0c32*/ 	.short	(.L_102 - .L_101)
.L_101:
        /*0c34*/ 	.word	0x00000100
        /*0c38*/ 	.word	0x00000001
        /*0c3c*/ 	.word	0x00000001


	//----- nvinfo : EIATTR_CRS_STACK_SIZE
	.align		4
.L_102:
        /*0c40*/ 	.byte	0x04, 0x1e
        /*0c42*/ 	.short	(.L_104 - .L_103)
.L_103:
        /*0c44*/ 	.word	0x00000000


	//----- nvinfo : EIATTR_CBANK_PARAM_SIZE
	.align		4
.L_104:
        /*0c48*/ 	.byte	0x03, 0x19
        /*0c4a*/ 	.short	0x0a00


	//----- nvinfo : EIATTR_PARAM_CBANK
	.align		4
        /*0c4c*/ 	.byte	0x04, 0x0a
        /*0c4e*/ 	.short	(.L_106 - .L_105)
	.align		4
.L_105:
        /*0c50*/ 	.word	index@(.nv.constant0._ZN7cutlass13device_kernelINS_4gemm6kernel13GemmUniversalIN4cute5tupleIJiiiiEEENS1_10collective13CollectiveMmaINS1_46MainloopSm103TmaUmmaWarpSpecializedBlockScaledILi4ELi7ELi3ELi1ENS5_IJiiNS4_1CILi1EEEEEELNS_5sm1036detail18KernelPrefetchTypeE0EEENS5_IJNSA_ILi128EEENSA_ILi256EEENSA_ILi768EEEEEENS5_IJNS_12float_e2m1_tENS_13float_ue4m3_tEEEENS5_IJNS5_IJlSB_lEEENS4_6LayoutINS5_IJNS5_IJNS5_IJNSA_ILi8EEENSA_ILi4EEESR_EEEiEEENS5_IJNS5_IJNSA_ILi16EEESR_EEEiEEENS5_IJSB_iEEEEEENS5_IJNS5_IJNS5_IJSU_SH_SR_EEEiEEENS5_IJNS5_IJNSA_ILi0EEESB_EEENSA_ILi512EEEEEENS5_IJS11_iEEEEEEEEEEESN_S18_NS4_8TiledMMAINS4_8MMA_AtomIJNS4_5SM10322SM103_MXF4_ULTRA_SS_VSISL_SL_fSM_Li128ELi256ELi16ELNS4_4UMMA5MajorE0ELS1E_0ELNS1D_7ScaleInE0ELS1F_0EEEEEENSP_INS5_IJSB_SB_SB_EEENS5_IJS11_S11_S11_EEEEENS5_IJNS4_10UnderscoreES1L_S1L_EEEEENS5_IJNS4_23SM90_TMA_LOAD_MULTICASTES1O_EEENS5_IJNS4_14ComposedLayoutINS4_7SwizzleILi3ELi4ELi3EEENS4_18smem_ptr_flag_bitsILi8EEENSP_INS5_IJSQ_SH_EEENS5_IJSH_SB_EEEEEEENSP_INS5_IJNS5_IJSS_SV_EEESB_NSA_ILi3EEEEEENS5_IJNS5_IJSZ_S12_EEES11_S13_EEEEEEEEvNS4_8identityES1P_NS5_IJS1Y_NSP_INS5_IJNS5_IJNS5_IJNSA_ILi32EEESR_NSA_ILi2EEEEEESV_EEESB_S20_EEENS5_IJNS5_IJNS5_IJSU_SR_NSA_ILi1536EEEEEES12_EEES11_S13_EEEEEEEEvS26_EENS_8epilogue10collective18CollectiveEpilogueINS2J_26Sm100NoSmemWarpSpecializedEJNS5_IJSH_NSA_ILi64EEEEEENS_10bfloat16_tESO_S2P_SO_NS2J_6fusion15FusionCallbacksIS2M_NS2Q_17LinearCombinationIS2P_fS2P_fLNS_15FloatRoundStyleE2EEESK_S2O_JEEENS4_5SM1004TMEM4LOAD26SM100_TMEM_LOAD_32dp32b64xESQ_SQ_EEEvvEEEEvNT_6ParamsE)
        /*0c54*/ 	.short	0x0380
        /*0c56*/ 	.short	0x0a00


	//----- nvinfo : EIATTR_SW_WAR
	.align		4
.L_106:
        /*0c58*/ 	.byte	0x04, 0x36
        /*0c5a*/ 	.short	(.L_108 - .L_107)
.L_107:
        /*0c5c*/ 	.word	0x00000008
.L_108:


//--------------------- .nv.callgraph             --------------------------
	.section	.nv.callgraph,"",@"SHT_CUDA_CALLGRAPH"
	.align	4
	.sectionentsize	8
	.align		4
        /*0000*/ 	.word	0x00000000
	.align		4
        /*0004*/ 	.word	0xffffffff
	.align		4
        /*0008*/ 	.word	index@(_ZN7cutlass13device_kernelINS_4gemm6kernel13GemmUniversalIN4cute5tupleIJiiiiEEENS1_10collective13CollectiveMmaINS1_46MainloopSm103TmaUmmaWarpSpecializedBlockScaledILi6ELi7ELi3ELi1ENS5_IJiiNS4_1CILi1EEEEEELNS_5sm1036detail18KernelPrefetchTypeE0EEENS5_IJNSA_ILi256EEESH_NSA_ILi768EEEEEENS5_IJNS_12float_e2m1_tENS_13float_ue4m3_tEEEENS5_IJNS5_IJlSB_lEEENS4_6LayoutINS5_IJNS5_IJNS5_IJNSA_ILi8EEENSA_ILi4EEESQ_EEEiEEENS5_IJNS5_IJNSA_ILi16EEESQ_EEEiEEENS5_IJSB_iEEEEEENS5_IJNS5_IJNS5_IJST_NSA_ILi128EEESQ_EEEiEEENS5_IJNS5_IJNSA_ILi0EEESB_EEENSA_ILi512EEEEEENS5_IJS11_iEEEEEEEEEEESM_S18_NS4_8TiledMMAINS4_8MMA_AtomIJNS4_5SM10328SM103_MXF4_ULTRA_2x1SM_SS_VSISK_SK_fSL_Li256ELi256ELi16ELNS4_4UMMA5MajorE0ELS1E_0ELNS1D_7ScaleInE0ELS1F_0EEEEEENSO_INS5_IJSB_SB_SB_EEENS5_IJS11_S11_S11_EEEEENS5_IJNS4_10UnderscoreES1L_S1L_EEEEENS5_IJNS4_28SM100_TMA_2SM_LOAD_MULTICASTES1O_EEENS5_IJNS4_14ComposedLayoutINS4_7SwizzleILi3ELi4ELi3EEENS4_18smem_ptr_flag_bitsILi8EEENSO_INS5_IJSP_SY_EEENS5_IJSY_SB_EEEEEEENSO_INS5_IJNS5_IJSR_SU_EEESB_NSA_ILi3EEEEEENS5_IJNS5_IJSZ_S12_EEES11_S13_EEEEEEEEvNS4_8identityES1P_NS5_IJS1Y_NSO_INS5_IJNS5_IJNS5_IJNSA_ILi32EEESQ_NSA_ILi2EEEEEESU_EEESB_S20_EEENS5_IJNS5_IJNS5_IJST_SQ_NSA_ILi1536EEEEEES12_EEES11_S13_EEEEEEEEvS26_EENS_8epilogue10collective18CollectiveEpilogueINS2J_26Sm100NoSmemWarpSpecializedEJNS5_IJSY_NSA_ILi64EEEEEENS_10bfloat16_tESN_S2P_SN_NS2J_6fusion15FusionCallbacksIS2M_NS2Q_17LinearCombinationIS2P_fS2P_fLNS_15FloatRoundStyleE2EEENS5_IJSY_SH_SI_EEES2O_JEEENS4_5SM1004TMEM4LOAD26SM100_TMEM_LOAD_32dp32b64xESP_SP_EEEvvEEEEvNT_6ParamsE)
	.align		4
        /*000c*/ 	.word	index@(__assertfail)
	.align		4
        /*0010*/ 	.word	index@(_ZN7cutlass13device_kernelINS_4gemm6kernel13GemmUniversalIN4cute5tupleIJiiiiEEENS1_10collective13CollectiveMmaINS1_46MainloopSm103TmaUmmaWarpSpecializedBlockScaledILi4ELi7ELi3ELi1ENS5_IJiiNS4_1CILi1EEEEEELNS_5sm1036detail18KernelPrefetchTypeE0EEENS5_IJNSA_ILi128EEENSA_ILi256EEENSA_ILi768EEEEEENS5_IJNS_12float_e2m1_tENS_13float_ue4m3_tEEEENS5_IJNS5_IJlSB_lEEENS4_6LayoutINS5_IJNS5_IJNS5_IJNSA_ILi8EEENSA_ILi4EEESR_EEEiEEENS5_IJNS5_IJNSA_ILi16EEESR_EEEiEEENS5_IJSB_iEEEEEENS5_IJNS5_IJNS5_IJSU_SH_SR_EEEiEEENS5_IJNS5_IJNSA_ILi0EEESB_EEENSA_ILi512EEEEEENS5_IJS11_iEEEEEEEEEEESN_S18_NS4_8TiledMMAINS4_8MMA_AtomIJNS4_5SM10322SM103_MXF4_ULTRA_SS_VSISL_SL_fSM_Li128ELi256ELi16ELNS4_4UMMA5MajorE0ELS1E_0ELNS1D_7ScaleInE0ELS1F_0EEEEEENSP_INS5_IJSB_SB_SB_EEENS5_IJS11_S11_S11_EEEEENS5_IJNS4_10UnderscoreES1L_S1L_EEEEENS5_IJNS4_23SM90_TMA_LOAD_MULTICASTES1O_EEENS5_IJNS4_14ComposedLayoutINS4_7SwizzleILi3ELi4ELi3EEENS4_18smem_ptr_flag_bitsILi8EEENSP_INS5_IJSQ_SH_EEENS5_IJSH_SB_EEEEEEENSP_INS5_IJNS5_IJSS_SV_EEESB_NSA_ILi3EEEEEENS5_IJNS5_IJSZ_S12_EEES11_S13_EEEEEEEEvNS4_8identityES1P_NS5_IJS1Y_NSP_INS5_IJNS5_IJNS5_IJNSA_ILi32EEESR_NSA_ILi2EEEEEESV_EEESB_S20_EEENS5_IJNS5_IJNS5_IJSU_SR_NSA_ILi1536EEEEEES12_EEES11_S13_EEEEEEEEvS26_EENS_8epilogue10collective18CollectiveEpilogueINS2J_26Sm100NoSmemWarpSpecializedEJNS5_IJSH_NSA_ILi64EEEEEENS_10bfloat16_tESO_S2P_SO_NS2J_6fusion15FusionCallbacksIS2M_NS2Q_17LinearCombinationIS2P_fS2P_fLNS_15FloatRoundStyleE2EEESK_S2O_JEEENS4_5SM1004TMEM4LOAD26SM100_TMEM_LOAD_32dp32b64xESQ_SQ_EEEvvEEEEvNT_6ParamsE)
	.align		4
        /*0014*/ 	.word	index@(__assertfail)
	.align		4
        /*0018*/ 	.word	0x00000000
	.align		4
        /*001c*/ 	.word	0xfffffffe
	.align		4
        /*0020*/ 	.word	0x00000000
	.align		4
        /*0024*/ 	.word	0xfffffffd
	.align		4
        /*0028*/ 	.word	0x00000000
	.align		4
        /*002c*/ 	.word	0xfffffffc


//--------------------- .nv.constant4             --------------------------
	.section	.nv.constant4,"a",@progbits
	.align	8
	.align		8
.nv.constant4:
        /*0000*/ 	.dword	__assertfail
	.align		8
        /*0008*/ 	.dword	__unnamed_1
	.align		8
        /*0010*/ 	.dword	__unnamed_2
	.align		8
        /*0018*/ 	.dword	__unnamed_3
	.align		8
        /*0020*/ 	.dword	__unnamed_4
	.align		8
        /*0028*/ 	.dword	__unnamed_5
	.align		8
        /*0030*/ 	.dword	__unnamed_6
	.align		8
        /*0038*/ 	.dword	__unnamed_7
	.align		8
        /*0040*/ 	.dword	__unnamed_8
	.align		8
        /*0048*/ 	.dword	_ZN34_INTERNAL_0ac96247_4_k_cu_stride_A4cuda3std3__45__cpo5beginE
	.align		8
        /*0050*/ 	.dword	_ZN34_INTERNAL_0ac96247_4_k_cu_stride_A4cuda3std3__45__cpo3endE
	.align		8
        /*0058*/ 	.dword	_ZN34_INTERNAL_0ac96247_4_k_cu_stride_A4cuda3std3__45__cpo6cbeginE
	.align		8
        /*0060*/ 	.dword	_ZN34_INTERNAL_0ac96247_4_k_cu_stride_A4cuda3std3__45__cpo4cendE
	.align		8
        /*0068*/ 	.dword	_ZN34_INTERNAL_0ac96247_4_k_cu_stride_A4cuda3std3__436_GLOBAL__N__0ac96247_4_k_cu_stride_A6ignoreE
	.align		8
        /*0070*/ 	.dword	_ZN34_INTERNAL_0ac96247_4_k_cu_stride_A4cuda3std3__419piecewise_constructE
	.align		8
        /*0078*/ 	.dword	_ZN34_INTERNAL_0ac96247_4_k_cu_stride_A4cuda3std3__48in_placeE
	.align		8
        /*0080*/ 	.dword	_ZN34_INTERNAL_0ac96247_4_k_cu_stride_A4cuda3std6ranges3__45__cpo4swapE
	.align		8
        /*0088*/ 	.dword	_ZN34_INTERNAL_0ac96247_4_k_cu_stride_A4cuda3std6ranges3__45__cpo9iter_moveE
	.align		8
        /*0090*/ 	.dword	_ZN34_INTERNAL_0ac96247_4_k_cu_stride_A4cute7productE
	.align		8
        /*0098*/ 	.dword	_ZN34_INTERNAL_0ac96247_4_k_cu_stride_A4cute1_E
	.align		8
        /*00a0*/ 	.dword	$str$18
	.align		8
        /*00a8*/ 	.dword	$str$19
	.align		8
        /*00b0*/ 	.dword	$str$20
	.align		8
        /*00b8*/ 	.dword	$str$22
	.align		8
        /*00c0*/ 	.dword	$str$23
	.align		8
        /*00c8*/ 	.dword	$str$24
	.align		8
        /*00d0*/ 	.dword	$str$25
	.align		8
        /*00d8*/ 	.dword	$str$40
	.align		8
        /*00e0*/ 	.dword	$str$41


//--------------------- .text._ZN7cutlass13device_kernelINS_4gemm6kernel13GemmUniversalIN4cute5tupleIJiiiiEEENS1_10collective13CollectiveMmaINS1_46MainloopSm103TmaUmmaWarpSpecializedBlockScaledILi6ELi7ELi3ELi1ENS5_IJiiNS4_1CILi1EEEEEELNS_5sm1036detail18KernelPrefetchTypeE0EEENS5_IJNSA_ILi256EEESH_NSA_ILi768EEEEEENS5_IJNS_12float_e2m1_tENS_13float_ue4m3_tEEEENS5_IJNS5_IJlSB_lEEENS4_6LayoutINS5_IJNS5_IJNS5_IJNSA_ILi8EEENSA_ILi4EEESQ_EEEiEEENS5_IJNS5_IJNSA_ILi16EEESQ_EEEiEEENS5_IJSB_iEEEEEENS5_IJNS5_IJNS5_IJST_NSA_ILi128EEESQ_EEEiEEENS5_IJNS5_IJNSA_ILi0EEESB_EEENSA_ILi512EEEEEENS5_IJS11_iEEEEEEEEEEESM_S18_NS4_8TiledMMAINS4_8MMA_AtomIJNS4_5SM10328SM103_MXF4_ULTRA_2x1SM_SS_VSISK_SK_fSL_Li256ELi256ELi16ELNS4_4UMMA5MajorE0ELS1E_0ELNS1D_7ScaleInE0ELS1F_0EEEEEENSO_INS5_IJSB_SB_SB_EEENS5_IJS11_S11_S11_EEEEENS5_IJNS4_10UnderscoreES1L_S1L_EEEEENS5_IJNS4_28SM100_TMA_2SM_LOAD_MULTICASTES1O_EEENS5_IJNS4_14ComposedLayoutINS4_7SwizzleILi3ELi4ELi3EEENS4_18smem_ptr_flag_bitsILi8EEENSO_INS5_IJSP_SY_EEENS5_IJSY_SB_EEEEEEENSO_INS5_IJNS5_IJSR_SU_EEESB_NSA_ILi3EEEEEENS5_IJNS5_IJSZ_S12_EEES11_S13_EEEEEEEEvNS4_8identityES1P_NS5_IJS1Y_NSO_INS5_IJNS5_IJNS5_IJNSA_ILi32EEESQ_NSA_ILi2EEEEEESU_EEESB_S20_EEENS5_IJNS5_IJNS5_IJST_SQ_NSA_ILi1536EEEEEES12_EEES11_S13_EEEEEEEEvS26_EENS_8epilogue10collective18CollectiveEpilogueINS2J_26Sm100NoSmemWarpSpecializedEJNS5_IJSY_NSA_ILi64EEEEEENS_10bfloat16_tESN_S2P_SN_NS2J_6fusion15FusionCallbacksIS2M_NS2Q_17LinearCombinationIS2P_fS2P_fLNS_15FloatRoundStyleE2EEENS5_IJSY_SH_SI_EEES2O_JEEENS4_5SM1004TMEM4LOAD26SM100_TMEM_LOAD_32dp32b64xESP_SP_EEEvvEEEEvNT_6ParamsE --------------------------
	.section	.text._ZN7cutlass13device_kernelINS_4gemm6kernel13GemmUniversalIN4cute5tupleIJiiiiEEENS1_10collective13CollectiveMmaINS1_46MainloopSm103TmaUmmaWarpSpecializedBlockScaledILi6ELi7ELi3ELi1ENS5_IJiiNS4_1CILi1EEEEEELNS_5sm1036detail18KernelPrefetchTypeE0EEENS5_IJNSA_ILi256EEESH_NSA_ILi768EEEEEENS5_IJNS_12float_e2m1_tENS_13float_ue4m3_tEEEENS5_IJNS5_IJlSB_lEEENS4_6LayoutINS5_IJNS5_IJNS5_IJNSA_ILi8EEENSA_ILi4EEESQ_EEEiEEENS5_IJNS5_IJNSA_ILi16EEESQ_EEEiEEENS5_IJSB_iEEEEEENS5_IJNS5_IJNS5_IJST_NSA_ILi128EEESQ_EEEiEEENS5_IJNS5_IJNSA_ILi0EEESB_EEENSA_ILi512EEEEEENS5_IJS11_iEEEEEEEEEEESM_S18_NS4_8TiledMMAINS4_8MMA_AtomIJNS4_5SM10328SM103_MXF4_ULTRA_2x1SM_SS_VSISK_SK_fSL_Li256ELi256ELi16ELNS4_4UMMA5MajorE0ELS1E_0ELNS1D_7ScaleInE0ELS1F_0EEEEEENSO_INS5_IJSB_SB_SB_EEENS5_IJS11_S11_S11_EEEEENS5_IJNS4_10UnderscoreES1L_S1L_EEEEENS5_IJNS4_28SM100_TMA_2SM_LOAD_MULTICASTES1O_EEENS5_IJNS4_14ComposedLayoutINS4_7SwizzleILi3ELi4ELi3EEENS4_18smem_ptr_flag_bitsILi8EEENSO_INS5_IJSP_SY_EEENS5_IJSY_SB_EEEEEEENSO_INS5_IJNS5_IJSR_SU_EEESB_NSA_ILi3EEEEEENS5_IJNS5_IJSZ_S12_EEES11_S13_EEEEEEEEvNS4_8identityES1P_NS5_IJS1Y_NSO_INS5_IJNS5_IJNS5_IJNSA_ILi32EEESQ_NSA_ILi2EEEEEESU_EEESB_S20_EEENS5_IJNS5_IJNS5_IJST_SQ_NSA_ILi1536EEEEEES12_EEES11_S13_EEEEEEEEvS26_EENS_8epilogue10collective18CollectiveEpilogueINS2J_26Sm100NoSmemWarpSpecializedEJNS5_IJSY_NSA_ILi64EEEEEENS_10bfloat16_tESN_S2P_SN_NS2J_6fusion15FusionCallbacksIS2M_NS2Q_17LinearCombinationIS2P_fS2P_fLNS_15FloatRoundStyleE2EEENS5_IJSY_SH_SI_EEES2O_JEEENS4_5SM1004TMEM4LOAD26SM100_TMEM_LOAD_32dp32b64xESP_SP_EEEvvEEEEvNT_6ParamsE,"ax",@progbits
	.align	128
.text._ZN7cutlass13device_kernelINS_4gemm6kernel13GemmUniversalIN4cute5tupleIJiiiiEEENS1_10collective13CollectiveMmaINS1_46MainloopSm103TmaUmmaWarpSpecializedBlockScaledILi6ELi7ELi3ELi1ENS5_IJiiNS4_1CILi1EEEEEELNS_5sm1036detail18KernelPrefetchTypeE0EEENS5_IJNSA_ILi256EEESH_NSA_ILi768EEEEEENS5_IJNS_12float_e2m1_tENS_13float_ue4m3_tEEEENS5_IJNS5_IJlSB_lEEENS4_6LayoutINS5_IJNS5_IJNS5_IJNSA_ILi8EEENSA_ILi4EEESQ_EEEiEEENS5_IJNS5_IJNSA_ILi16EEESQ_EEEiEEENS5_IJSB_iEEEEEENS5_IJNS5_IJNS5_IJST_NSA_ILi128EEESQ_EEEiEEENS5_IJNS5_IJNSA_ILi0EEESB_EEENSA_ILi512EEEEEENS5_IJS11_iEEEEEEEEEEESM_S18_NS4_8TiledMMAINS4_8MMA_AtomIJNS4_5SM10328SM103_MXF4_ULTRA_2x1SM_SS_VSISK_SK_fSL_Li256ELi256ELi16ELNS4_4UMMA5MajorE0ELS1E_0ELNS1D_7ScaleInE0ELS1F_0EEEEEENSO_INS5_IJSB_SB_SB_EEENS5_IJS11_S11_S11_EEEEENS5_IJNS4_10UnderscoreES1L_S1L_EEEEENS5_IJNS4_28SM100_TMA_2SM_LOAD_MULTICASTES1O_EEENS5_IJNS4_14ComposedLayoutINS4_7SwizzleILi3ELi4ELi3EEENS4_18smem_ptr_flag_bitsILi8EEENSO_INS5_IJSP_SY_EEENS5_IJSY_SB_EEEEEEENSO_INS5_IJNS5_IJSR_SU_EEESB_NSA_ILi3EEEEEENS5_IJNS5_IJSZ_S12_EEES11_S13_EEEEEEEEvNS4_8identityES1P_NS5_IJS1Y_NSO_INS5_IJNS5_IJNS5_IJNSA_ILi32EEESQ_NSA_ILi2EEEEEESU_EEESB_S20_EEENS5_IJNS5_IJNS5_IJST_SQ_NSA_ILi1536EEEEEES12_EEES11_S13_EEEEEEEEvS26_EENS_8epilogue10collective18CollectiveEpilogueINS2J_26Sm100NoSmemWarpSpecializedEJNS5_IJSY_NSA_ILi64EEEEEENS_10bfloat16_tESN_S2P_SN_NS2J_6fusion15FusionCallbacksIS2M_NS2Q_17LinearCombinationIS2P_fS2P_fLNS_15FloatRoundStyleE2EEENS5_IJSY_SH_SI_EEES2O_JEEENS4_5SM1004TMEM4LOAD26SM100_TMEM_LOAD_32dp32b64xESP_SP_EEEvvEEEEvNT_6ParamsE:
        .type           _ZN7cutlass13device_kernelINS_4gemm6kernel13GemmUniversalIN4cute5tupleIJiiiiEEENS1_10collective13CollectiveMmaINS1_46MainloopSm103TmaUmmaWarpSpecializedBlockScaledILi6ELi7ELi3ELi1ENS5_IJiiNS4_1CILi1EEEEEELNS_5sm1036detail18KernelPrefetchTypeE0EEENS5_IJNSA_ILi256EEESH_NSA_ILi768EEEEEENS5_IJNS_12float_e2m1_tENS_13float_ue4m3_tEEEENS5_IJNS5_IJlSB_lEEENS4_6LayoutINS5_IJNS5_IJNS5_IJNSA_ILi8EEENSA_ILi4EEESQ_EEEiEEENS5_IJNS5_IJNSA_ILi16EEESQ_EEEiEEENS5_IJSB_iEEEEEENS5_IJNS5_IJNS5_IJST_NSA_ILi128EEESQ_EEEiEEENS5_IJNS5_IJNSA_ILi0EEESB_EEENSA_ILi512EEEEEENS5_IJS11_iEEEEEEEEEEESM_S18_NS4_8TiledMMAINS4_8MMA_AtomIJNS4_5SM10328SM103_MXF4_ULTRA_2x1SM_SS_VSISK_SK_fSL_Li256ELi256ELi16ELNS4_4UMMA5MajorE0ELS1E_0ELNS1D_7ScaleInE0ELS1F_0EEEEEENSO_INS5_IJSB_SB_SB_EEENS5_IJS11_S11_S11_EEEEENS5_IJNS4_10UnderscoreES1L_S1L_EEEEENS5_IJNS4_28SM100_TMA_2SM_LOAD_MULTICASTES1O_EEENS5_IJNS4_14ComposedLayoutINS4_7SwizzleILi3ELi4ELi3EEENS4_18smem_ptr_flag_bitsILi8EEENSO_INS5_IJSP_SY_EEENS5_IJSY_SB_EEEEEEENSO_INS5_IJNS5_IJSR_SU_EEESB_NSA_ILi3EEEEEENS5_IJNS5_IJSZ_S12_EEES11_S13_EEEEEEEEvNS4_8identityES1P_NS5_IJS1Y_NSO_INS5_IJNS5_IJNS5_IJNSA_ILi32EEESQ_NSA_ILi2EEEEEESU_EEESB_S20_EEENS5_IJNS5_IJNS5_IJST_SQ_NSA_ILi1536EEEEEES12_EEES11_S13_EEEEEEEEvS26_EENS_8epilogue10collective18CollectiveEpilogueINS2J_26Sm100NoSmemWarpSpecializedEJNS5_IJSY_NSA_ILi64EEEEEENS_10bfloat16_tESN_S2P_SN_NS2J_6fusion15FusionCallbacksIS2M_NS2Q_17LinearCombinationIS2P_fS2P_fLNS_15FloatRoundStyleE2EEENS5_IJSY_SH_SI_EEES2O_JEEENS4_5SM1004TMEM4LOAD26SM100_TMEM_LOAD_32dp32b64xESP_SP_EEEvvEEEEvNT_6ParamsE,@function
        .size           _ZN7cutlass13device_kernelINS_4gemm6kernel13GemmUniversalIN4cute5tupleIJiiiiEEENS1_10collective13CollectiveMmaINS1_46MainloopSm103TmaUmmaWarpSpecializedBlockScaledILi6ELi7ELi3ELi1ENS5_IJiiNS4_1CILi1EEEEEELNS_5sm1036detail18KernelPrefetchTypeE0EEENS5_IJNSA_ILi256EEESH_NSA_ILi768EEEEEENS5_IJNS_12float_e2m1_tENS_13float_ue4m3_tEEEENS5_IJNS5_IJlSB_lEEENS4_6LayoutINS5_IJNS5_IJNS5_IJNSA_ILi8EEENSA_ILi4EEESQ_EEEiEEENS5_IJNS5_IJNSA_ILi16EEESQ_EEEiEEENS5_IJSB_iEEEEEENS5_IJNS5_IJNS5_IJST_NSA_ILi128EEESQ_EEEiEEENS5_IJNS5_IJNSA_ILi0EEESB_EEENSA_ILi512EEEEEENS5_IJS11_iEEEEEEEEEEESM_S18_NS4_8TiledMMAINS4_8MMA_AtomIJNS4_5SM10328SM103_MXF4_ULTRA_2x1SM_SS_VSISK_SK_fSL_Li256ELi256ELi16ELNS4_4UMMA5MajorE0ELS1E_0ELNS1D_7ScaleInE0ELS1F_0EEEEEENSO_INS5_IJSB_SB_SB_EEENS5_IJS11_S11_S11_EEEEENS5_IJNS4_10UnderscoreES1L_S1L_EEEEENS5_IJNS4_28SM100_TMA_2SM_LOAD_MULTICASTES1O_EEENS5_IJNS4_14ComposedLayoutINS4_7SwizzleILi3ELi4ELi3EEENS4_18smem_ptr_flag_bitsILi8EEENSO_INS5_IJSP_SY_EEENS5_IJSY_SB_EEEEEEENSO_INS5_IJNS5_IJSR_SU_EEESB_NSA_ILi3EEEEEENS5_IJNS5_IJSZ_S12_EEES11_S13_EEEEEEEEvNS4_8identityES1P_NS5_IJS1Y_NSO_INS5_IJNS5_IJNS5_IJNSA_ILi32EEESQ_NSA_ILi2EEEEEESU_EEESB_S20_EEENS5_IJNS5_IJNS5_IJST_SQ_NSA_ILi1536EEEEEES12_EEES11_S13_EEEEEEEEvS26_EENS_8epilogue10collective18CollectiveEpilogueINS2J_26Sm100NoSmemWarpSpecializedEJNS5_IJSY_NSA_ILi64EEEEEENS_10bfloat16_tESN_S2P_SN_NS2J_6fusion15FusionCallbacksIS2M_NS2Q_17LinearCombinationIS2P_fS2P_fLNS_15FloatRoundStyleE2EEENS5_IJSY_SH_SI_EEES2O_JEEENS4_5SM1004TMEM4LOAD26SM100_TMEM_LOAD_32dp32b64xESP_SP_EEEvvEEEEvNT_6ParamsE,(.L_x_814 - _ZN7cutlass13device_kernelINS_4gemm6kernel13GemmUniversalIN4cute5tupleIJiiiiEEENS1_10collective13CollectiveMmaINS1_46MainloopSm103TmaUmmaWarpSpecializedBlockScaledILi6ELi7ELi3ELi1ENS5_IJiiNS4_1CILi1EEEEEELNS_5sm1036detail18KernelPrefetchTypeE0EEENS5_IJNSA_ILi256EEESH_NSA_ILi768EEEEEENS5_IJNS_12float_e2m1_tENS_13float_ue4m3_tEEEENS5_IJNS5_IJlSB_lEEENS4_6LayoutINS5_IJNS5_IJNS5_IJNSA_ILi8EEENSA_ILi4EEESQ_EEEiEEENS5_IJNS5_IJNSA_ILi16EEESQ_EEEiEEENS5_IJSB_iEEEEEENS5_IJNS5_IJNS5_IJST_NSA_ILi128EEESQ_EEEiEEENS5_IJNS5_IJNSA_ILi0EEESB_EEENSA_ILi512EEEEEENS5_IJS11_iEEEEEEEEEEESM_S18_NS4_8TiledMMAINS4_8MMA_AtomIJNS4_5SM10328SM103_MXF4_ULTRA_2x1SM_SS_VSISK_SK_fSL_Li256ELi256ELi16ELNS4_4UMMA5MajorE0ELS1E_0ELNS1D_7ScaleInE0ELS1F_0EEEEEENSO_INS5_IJSB_SB_SB_EEENS5_IJS11_S11_S11_EEEEENS5_IJNS4_10UnderscoreES1L_S1L_EEEEENS5_IJNS4_28SM100_TMA_2SM_LOAD_MULTICASTES1O_EEENS5_IJNS4_14ComposedLayoutINS4_7SwizzleILi3ELi4ELi3EEENS4_18smem_ptr_flag_bitsILi8EEENSO_INS5_IJSP_SY_EEENS5_IJSY_SB_EEEEEEENSO_INS5_IJNS5_IJSR_SU_EEESB_NSA_ILi3EEEEEENS5_IJNS5_IJSZ_S12_EEES11_S13_EEEEEEEEvNS4_8identityES1P_NS5_IJS1Y_NSO_INS5_IJNS5_IJNS5_IJNSA_ILi32EEESQ_NSA_ILi2EEEEEESU_EEESB_S20_EEENS5_IJNS5_IJNS5_IJST_SQ_NSA_ILi1536EEEEEES12_EEES11_S13_EEEEEEEEvS26_EENS_8epilogue10collective18CollectiveEpilogueINS2J_26Sm100NoSmemWarpSpecializedEJNS5_IJSY_NSA_ILi64EEEEEENS_10bfloat16_tESN_S2P_SN_NS2J_6fusion15FusionCallbacksIS2M_NS2Q_17LinearCombinationIS2P_fS2P_fLNS_15FloatRoundStyleE2EEENS5_IJSY_SH_SI_EEES2O_JEEENS4_5SM1004TMEM4LOAD26SM100_TMEM_LOAD_32dp32b64xESP_SP_EEEvvEEEEvNT_6ParamsE)
        .other          _ZN7cutlass13device_kernelINS_4gemm6kernel13GemmUniversalIN4cute5tupleIJiiiiEEENS1_10collective13CollectiveMmaINS1_46MainloopSm103TmaUmmaWarpSpecializedBlockScaledILi6ELi7ELi3ELi1ENS5_IJiiNS4_1CILi1EEEEEELNS_5sm1036detail18KernelPrefetchTypeE0EEENS5_IJNSA_ILi256EEESH_NSA_ILi768EEEEEENS5_IJNS_12float_e2m1_tENS_13float_ue4m3_tEEEENS5_IJNS5_IJlSB_lEEENS4_6LayoutINS5_IJNS5_IJNS5_IJNSA_ILi8EEENSA_ILi4EEESQ_EEEiEEENS5_IJNS5_IJNSA_ILi16EEESQ_EEEiEEENS5_IJSB_iEEEEEENS5_IJNS5_IJNS5_IJST_NSA_ILi128EEESQ_EEEiEEENS5_IJNS5_IJNSA_ILi0EEESB_EEENSA_ILi512EEEEEENS5_IJS11_iEEEEEEEEEEESM_S18_NS4_8TiledMMAINS4_8MMA_AtomIJNS4_5SM10328SM103_MXF4_ULTRA_2x1SM_SS_VSISK_SK_fSL_Li256ELi256ELi16ELNS4_4UMMA5MajorE0ELS1E_0ELNS1D_7ScaleInE0ELS1F_0EEEEEENSO_INS5_IJSB_SB_SB_EEENS5_IJS11_S11_S11_EEEEENS5_IJNS4_10UnderscoreES1L_S1L_EEEEENS5_IJNS4_28SM100_TMA_2SM_LOAD_MULTICASTES1O_EEENS5_IJNS4_14ComposedLayoutINS4_7SwizzleILi3ELi4ELi3EEENS4_18smem_ptr_flag_bitsILi8EEENSO_INS5_IJSP_SY_EEENS5_IJSY_SB_EEEEEEENSO_INS5_IJNS5_IJSR_SU_EEESB_NSA_ILi3EEEEEENS5_IJNS5_IJSZ_S12_EEES11_S13_EEEEEEEEvNS4_8identityES1P_NS5_IJS1Y_NSO_INS5_IJNS5_IJNS5_IJNSA_ILi32EEESQ_NSA_ILi2EEEEEESU_EEESB_S20_EEENS5_IJNS5_IJNS5_IJST_SQ_NSA_ILi1536EEEEEES12_EEES11_S13_EEEEEEEEvS26_EENS_8epilogue10collective18CollectiveEpilogueINS2J_26Sm100NoSmemWarpSpecializedEJNS5_IJSY_NSA_ILi64EEEEEENS_10bfloat16_tESN_S2P_SN_NS2J_6fusion15FusionCallbacksIS2M_NS2Q_17LinearCombinationIS2P_fS2P_fLNS_15FloatRoundStyleE2EEENS5_IJSY_SH_SI_EEES2O_JEEENS4_5SM1004TMEM4LOAD26SM100_TMEM_LOAD_32dp32b64xESP_SP_EEEvvEEEEvNT_6ParamsE,@"STO_CUDA_ENTRY STV_DEFAULT"
_ZN7cutlass13device_kernelINS_4gemm6kernel13GemmUniversalIN4cute5tupleIJiiiiEEENS1_10collective13CollectiveMmaINS1_46MainloopSm103TmaUmmaWarpSpecializedBlockScaledILi6ELi7ELi3ELi1ENS5_IJiiNS4_1CILi1EEEEEELNS_5sm1036detail18KernelPrefetchTypeE0EEENS5_IJNSA_ILi256EEESH_NSA_ILi768EEEEEENS5_IJNS_12float_e2m1_tENS_13float_ue4m3_tEEEENS5_IJNS5_IJlSB_lEEENS4_6LayoutINS5_IJNS5_IJNS5_IJNSA_ILi8EEENSA_ILi4EEESQ_EEEiEEENS5_IJNS5_IJNSA_ILi16EEESQ_EEEiEEENS5_IJSB_iEEEEEENS5_IJNS5_IJNS5_IJST_NSA_ILi128EEESQ_EEEiEEENS5_IJNS5_IJNSA_ILi0EEESB_EEENSA_ILi512EEEEEENS5_IJS11_iEEEEEEEEEEESM_S18_NS4_8TiledMMAINS4_8MMA_AtomIJNS4_5SM10328SM103_MXF4_ULTRA_2x1SM_SS_VSISK_SK_fSL_Li256ELi256ELi16ELNS4_4UMMA5MajorE0ELS1E_0ELNS1D_7ScaleInE0ELS1F_0EEEEEENSO_INS5_IJSB_SB_SB_EEENS5_IJS11_S11_S11_EEEEENS5_IJNS4_10UnderscoreES1L_S1L_EEEEENS5_IJNS4_28SM100_TMA_2SM_LOAD_MULTICASTES1O_EEENS5_IJNS4_14ComposedLayoutINS4_7SwizzleILi3ELi4ELi3EEENS4_18smem_ptr_flag_bitsILi8EEENSO_INS5_IJSP_SY_EEENS5_IJSY_SB_EEEEEEENSO_INS5_IJNS5_IJSR_SU_EEESB_NSA_ILi3EEEEEENS5_IJNS5_IJSZ_S12_EEES11_S13_EEEEEEEEvNS4_8identityES1P_NS5_IJS1Y_NSO_INS5_IJNS5_IJNS5_IJNSA_ILi32EEESQ_NSA_ILi2EEEEEESU_EEESB_S20_EEENS5_IJNS5_IJNS5_IJST_SQ_NSA_ILi1536EEEEEES12_EEES11_S13_EEEEEEEEvS26_EENS_8epilogue10collective18CollectiveEpilogueINS2J_26Sm100NoSmemWarpSpecializedEJNS5_IJSY_NSA_ILi64EEEEEENS_10bfloat16_tESN_S2P_SN_NS2J_6fusion15FusionCallbacksIS2M_NS2Q_17LinearCombinationIS2P_fS2P_fLNS_15FloatRoundStyleE2EEENS5_IJSY_SH_SI_EEES2O_JEEENS4_5SM1004TMEM4LOAD26SM100_TMEM_LOAD_32dp32b64xESP_SP_EEEvvEEEEvNT_6ParamsE:
[----:B------:R-:W0:Y:S01]  /*0000*/  LDC R1, c[0x0][0x37c] ;  /* 0x0000df00ff017b82 */ /* 0x000e220000000800 */
[----:B------:R-:W1:Y:S07]  /*0010*/  S2R R90, SR_TID.X ;  /* 0x00000000005a7919 */ /* 0x000e6e0000002100 */
[----:B------:R-:W2:Y:S01]  /*0020*/  S2UR UR6, SR_CgaCtaId ;  /* 0x00000000000679c3 */ /* 0x000ea20000008800 */
[----:B------:R-:W-:-:S05]  /*0030*/  CS2R.32 R158, SR_CgaSize ;  /* 0x00000000009e7805 */ /* 0x000fca0000008a00 */
[----:B------:R-:W-:-:S05]  /*0040*/  IMAD R158, R158, -0xa0, RZ ;  /* 0xffffff609e9e7824 */ /* 0x000fca00078e02ff */
[----:B------:R-:W-:-:S14]  /*0050*/  R2UR UR39, R158 ;  /* 0x000000009e2772ca */ /* 0x000fdc00000e0000 */
[----:B------:R-:W3:Y:S01]  /*0060*/  LDCU UR39, c[0x0][UR39+0x2a0] ;  /* 0x00005400272777ac */ /* 0x000ee20008000800 */
[----:B------:R-:W-:Y:S01]  /*0070*/  BSSY.RECONVERGENT B0, `(.L_x_0) ;  /* 0x0000035000007945 */ /* 0x000fe20003800200 */
[----:B------:R-:W-:-:S05]  /*0080*/  CS2R.32 R158, SR_CgaSize ;  /* 0x00000000009e7805 */ /* 0x000fca0000008a00 */
[----:B------:R-:W-:-:S05]  /*0090*/  IMAD R158, R158, -0xa0, RZ ;  /* 0xffffff609e9e7824 */ /* 0x000fca00078e02ff */
[----:B------:R-:W-:-:S14]  /*00a0*/  R2UR UR37, R158 ;  /* 0x000000009e2572ca */ /* 0x000fdc00000e0000 */
[----:B------:R-:W3:Y:S01]  /*00b0*/  LDCU UR37, c[0x0][UR37+0x2a4] ;  /* 0x00005480252577ac */ /* 0x000ee20008000800 */
[----:B------:R-:W-:-:S04]  /*00c0*/  ELECT P1, URZ, PT ;  /* 0x0000000000ff782f */ /* 0x000fc80003820000 */
[----:B------:R-:W-:Y:S01]  /*00d0*/  P2R R2, PR, RZ, 0x2 ;  /* 0x00000002ff027803 */ /* 0x000fe20000000000 */
[----:B---3--:R-:W-:Y:S01]  /*00e0*/  UIMAD UR63, UR39, UR37, URZ ;  /* 0x00000025273f72a4 */ /* 0x008fe2000f8e02ff */
[----:B--2---:R-:W-:-:S05]  /*00f0*/  IMAD.U32 R24, RZ, RZ, UR6 ;  /* 0x00000006ff187e24 */ /* 0x004fca000f8e00ff */
[----:B------:R-:W-:Y:S02]  /*0100*/  LOP3.LUT R16, R24, 0x1, RZ, 0xc0, !PT ;  /* 0x0000000118107812 */ /* 0x000fe400078ec0ff */
[----:B-1----:R-:W-:-:S05]  /*0110*/  SHF.R.U32.HI R158, RZ, 0x5, R90 ;  /* 0x00000005ff9e7819 */ /* 0x002fca000001165a */
[----:B------:R-:W1:Y:S02]  /*0120*/  SHFL.IDX PT, R0, R158, RZ, 0x1f ;  /* 0x00001fff9e007589 */ /* 0x000e6400000e0000 */
[----:B-1----:R-:W-:-:S13]  /*0130*/  R2UR UR4, R0 ;  /* 0x00000000000472ca */ /* 0x002fda00000e0000 */
[----:B------:R-:W-:Y:S02]  /*0140*/  ULOP3.LUT UR5, UR4, 0xfffffffc, URZ, 0xc0, !UPT ;  /* 0xfffffffc04057892 */ /* 0x000fe4000f8ec0ff */
[----:B------:R-:W-:Y:S02]  /*0150*/  UISETP.GE.AND UP0, UPT, UR4, 0x9, UPT ;  /* 0x000000090400788c */ /* 0x000fe4000bf06270 */
[----:B------:R-:W-:-:S04]  /*0160*/  UISETP.NE.AND UP1, UPT, UR5, 0x4, UPT ;  /* 0x000000040500788c */ /* 0x000fc8000bf25270 */
[----:B------:R-:W-:-:S04]  /*0170*/  USEL UR4, UR4, 0x4, UP1 ;  /* 0x0000000404047887 */ /* 0x000fc80008800000 */
[----:B------:R-:W-:-:S06]  /*0180*/  USEL UR38, UR4, 0x9, !UP0 ;  /* 0x0000000904267887 */ /* 0x000fcc000c000000 */
[----:B------:R-:W-:-:S05]  /*0190*/  IMAD.U32 R18, RZ, RZ, UR38 ;  /* 0x00000026ff127e24 */ /* 0x000fca000f8e00ff */
[----:B------:R-:W-:-:S13]  /*01a0*/  ISETP.EQ.AND P0, PT, R18, 0x1, P1 ;  /* 0x000000011200780c */ /* 0x000fda0000f02270 */
[----:B0-----:R-:W-:Y:S05]  /*01b0*/  @!P0 BRA `(.L_x_1) ;  /* 0x0000000000808947 */ /* 0x001fea0003800000 */
[----:B------:R-:W0:Y:S02]  /*01c0*/  LDCU.64 UR4, c[0x0][0xc28] ;  /* 0x00018500ff0477ac */ /* 0x000e240008000a00 */
[----:B0-----:R-:W-:-:S04]  /*01d0*/  UISETP.NE.AND UP0, UPT, UR37, UR5, UPT ;  /* 0x000000052500728c */ /* 0x001fc8000bf05270 */
[----:B------:R-:W-:-:S09]  /*01e0*/  UISETP.NE.OR UP0, UPT, UR39, UR4, UP0 ;  /* 0x000000042700728c */ /* 0x000fd20008705670 */
[----:B------:R-:W-:Y:S05]  /*01f0*/  BRA.U UP0, `(.L_x_2) ;  /* 0x0000000100387547 */ /* 0x000fea000b800000 */
[----:B------:R-:W0:Y:S02]  /*0200*/  LDCU.64 UR4, c[0x0][0x348] ;  /* 0x00006900ff0477ac */ /* 0x000e240008000a00 */
[----:B0-----:R-:W-:Y:S02]  /*0210*/  UIADD3 UR10, UP3, UPT, UR4, 0x480, URZ ;  /* 0x00000480040a7890 */ /* 0x001fe4000ff7e0ff */
[----:B------:R-:W-:Y:S02]  /*0220*/  UIADD3 UR8, UP2, UPT, UR4, 0x580, URZ ;  /* 0x0000058004087890 */ /* 0x000fe4000ff5e0ff */
[----:B------:R-:W-:Y:S02]  /*0230*/  UIADD3 UR6, UP1, UPT, UR4, 0x680, URZ ;  /* 0x0000068004067890 */ /* 0x000fe4000ff3e0ff */
[----:B------:R-:W-:Y:S02]  /*0240*/  UIADD3 UR4, UP0, UPT, UR4, 0x780, URZ ;  /* 0x0000078004047890 */ /* 0x000fe4000ff1e0ff */
[----:B------:R-:W-:-:S02]  /*0250*/  UIADD3.X UR11, UPT, UPT, URZ, UR5, URZ, UP3, !UPT ;  /* 0x00000005ff0b7290 */ /* 0x000fc40009ffe4ff */
[----:B------:R-:W-:Y:S02]  /*0260*/  UIADD3.X UR9, UPT, UPT, URZ, UR5, URZ, UP2, !UPT ;  /* 0x00000005ff097290 */ /* 0x000fe400097fe4ff */
[----:B------:R-:W-:Y:S02]  /*0270*/  UIADD3.X UR7, UPT, UPT, URZ, UR5, URZ, UP1, !UPT ;  /* 0x00000005ff077290 */ /* 0x000fe40008ffe4ff */
[----:B------:R-:W-:-:S03]  /*0280*/  UIADD3.X UR5, UPT, UPT, URZ, UR5, URZ, UP0, !UPT ;  /* 0x00000005ff057290 */ /* 0x000fc600087fe4ff */
[----:B------:R0:W-:Y:S02]  /*0290*/  UTMACCTL.PF [UR10] ;  /* 0x000000000a0079b9 */ /* 0x0001e40008040000 */
[----:B------:R0:W-:Y:S02]  /*02a0*/  UTMACCTL.PF [UR8] ;  /* 0x00000000080079b9 */ /* 0x0001e40008040000 */
[----:B------:R0:W-:Y:S02]  /*02b0*/  UTMACCTL.PF [UR6] ;  /* 0x00000000060079b9 */ /* 0x0001e40008040000 */
[----:B------:R0:W-:Y:S02]  /*02c0*/  UTMACCTL.PF [UR4] ;  /* 0x00000000040079b9 */ /* 0x0001e40008040000 */
[----:B0-----:R-:W-:Y:S05]  /*02d0*/  BRA `(.L_x_1) ;  /* 0x0000000000387947 */ /* 0x001fea0003800000 */
.L_x_2:
        /* <DEDUP_REMOVED lines=13> */
[----:B0-----:R-:W-:Y:S01]  /*03b0*/  NOP ;  /* 0x0000000000007918 */ /* 0x001fe20000000000 */
.L_x_1:
[----:B------:R-:W-:Y:S05]  /*03c0*/  BSYNC.RECONVERGENT B0 ;  /* 0x0000000000007941 */ /* 0x000fea0003800200 */
.L_x_0:
[----:B------:R-:W0:Y:S01]  /*03d0*/  LDCU.64 UR4, c[0x0][0xc28] ;  /* 0x00018500ff0477ac */ /* 0x000e220008000a00 */
[----:B------:R-:W-:Y:S01]  /*03e0*/  PRMT R157, RZ, 0x7610, R157 ;  /* 0x00007610ff9d7816 */ /* 0x000fe2000000009d */
[----:B------:R-:W1:Y:S01]  /*03f0*/  LDCU.64 UR6, c[0x0][0xc90] ;  /* 0x00019200ff0677ac */ /* 0x000e620008000a00 */
[----:B------:R-:W-:Y:S01]  /*0400*/  UMOV UR9, 0x480 ;  /* 0x0000048000097882 */ /* 0x000fe20000000000 */
[----:B------:R-:W-:Y:S01]  /*0410*/  UMOV UR8, 0x580 ;  /* 0x0000058000087882 */ /* 0x000fe20000000000 */
[----:B------:R-:W2:Y:S01]  /*0420*/  LDCU.64 UR40, c[0x0][0x358] ;  /* 0x00006b00ff2877ac */ /* 0x000ea20008000a00 */
[----:B0-----:R-:W-:-:S03]  /*0430*/  UISETP.NE.AND UP1, UPT, UR37, UR5, UPT ;  /* 0x000000052500728c */ /* 0x001fc6000bf25270 */
[----:B------:R-:W-:Y:S01]  /*0440*/  UMOV UR5, 0x780 ;  /* 0x0000078000057882 */ /* 0x000fe20000000000 */
[----:B-1----:R-:W-:Y:S02]  /*0450*/  UISETP.NE.U32.AND UP0, UPT, UR6, URZ, UPT ;  /* 0x000000ff0600728c */ /* 0x002fe4000bf05070 */
[----:B------:R-:W-:Y:S02]  /*0460*/  UISETP.EQ.AND UP1, UPT, UR39, UR4, !UP1 ;  /* 0x000000042700728c */ /* 0x000fe4000cf22270 */
[----:B------:R-:W-:Y:S01]  /*0470*/  UISETP.NE.AND.EX UP0, UPT, UR7, URZ, UPT, UP0 ;  /* 0x000000ff0700728c */ /* 0x000fe2000bf05300 */
[----:B------:R-:W-:Y:S01]  /*0480*/  UMOV UR4, 0x680 ;  /* 0x0000068000047882 */ /* 0x000fe20000000000 */
[----:B------:R-:W-:Y:S02]  /*0490*/  USEL UR42, UR9, 0x80, UP1 ;  /* 0x00000080092a7887 */ /* 0x000fe40008800000 */
[----:B------:R-:W-:Y:S02]  /*04a0*/  USEL UR6, UR4, 0x280, UP1 ;  /* 0x0000028004067887 */ /* 0x000fe40008800000 */
[----:B------:R-:W-:-:S02]  /*04b0*/  USEL UR4, UR5, 0x380, UP1 ;  /* 0x0000038005047887 */ /* 0x000fc40008800000 */
[----:B------:R-:W-:Y:S02]  /*04c0*/  USEL UR43, UR8, 0x180, UP1 ;  /* 0x00000180082b7887 */ /* 0x000fe40008800000 */
[----:B------:R-:W-:Y:S02]  /*04d0*/  IMAD.U32 R154, RZ, RZ, UR6 ;  /* 0x00000006ff9a7e24 */ /* 0x000fe4000f8e00ff */
[----:B------:R-:W-:Y:S01]  /*04e0*/  MOV R155, UR4 ;  /* 0x00000004009b7c02 */ /* 0x000fe20008000f00 */
[----:B--2---:R-:W-:Y:S07]  /*04f0*/  BRA.U UP0, `(.L_x_3) ;  /* 0x00000001002c7547 */ /* 0x004fee000b800000 */
[----:B------:R-:W0:Y:S02]  /*0500*/  LDCU.64 UR4, c[0x0][0xc88] ;  /* 0x00019100ff0477ac */ /* 0x000e240008000a00 */
[----:B0-----:R-:W-:-:S04]  /*0510*/  UISETP.NE.U32.AND UP0, UPT, UR4, URZ, UPT ;  /* 0x000000ff0400728c */ /* 0x001fc8000bf05070 */
[----:B------:R-:W-:-:S09]  /*0520*/  UISETP.NE.AND.EX UP0, UPT, UR5, URZ, UPT, UP0 ;  /* 0x000000ff0500728c */ /* 0x000fd2000bf05300 */
[----:B------:R-:W-:Y:S05]  /*0530*/  BRA.U !UP0, `(.L_x_4) ;  /* 0x0000000108107547 */ /* 0x000fea000b800000 */
[----:B------:R-:W0:Y:S02]  /*0540*/  LDC.64 R4, c[0x0][0xc88] ;  /* 0x00032200ff047b82 */ /* 0x000e240000000a00 */
[----:B0-----:R0:W5:Y:S01]  /*0550*/  LDG.E R99, desc[UR40][R4.64] ;  /* 0x0000002804637981 */ /* 0x001162000c1e1900 */
[----:B------:R-:W-:Y:S01]  /*0560*/  HFMA2 R157, -RZ, RZ, 0, 5.9604644775390625e-08 ;  /* 0x00000001ff9d7431 */ /* 0x000fe200000001ff */
[----:B------:R-:W-:Y:S05]  /*0570*/  BRA `(.L_x_3) ;  /* 0x00000000000c7947 */ /* 0x000fea0003800000 */
.L_x_4:
[----:B------:R-:W0:Y:S01]  /*0580*/  LDCU UR4, c[0x0][0xc80] ;  /* 0x00019000ff0477ac */ /* 0x000e220008000800 */
[----:B------:R-:W-:Y:S01]  /*0590*/  HFMA2 R157, -RZ, RZ, 0, 5.9604644775390625e-08 ;  /* 0x00000001ff9d7431 */ /* 0x000fe200000001ff */
[----:B0-----:R-:W-:-:S07]  /*05a0*/  MOV R99, UR4 ;  /* 0x0000000400637c02 */ /* 0x001fce0008000f00 */
.L_x_3:
[----:B------:R-:W1:Y:S02]  /*05b0*/  LDCU.64 UR4, c[0x0][0xcb0] ;  /* 0x00019600ff0477ac */ /* 0x000e640008000a00 */
[----:B-1----:R-:W-:-:S04]  /*05c0*/  UISETP.NE.U32.AND UP0, UPT, UR4, URZ, UPT ;  /* 0x000000ff0400728c */ /* 0x002fc8000bf05070 */
[----:B------:R-:W-:-:S09]  /*05d0*/  UISETP.NE.AND.EX UP0, UPT, UR5, URZ, UPT, UP0 ;  /* 0x000000ff0500728c */ /* 0x000fd2000bf05300 */
[----:B------:R-:W-:Y:S05]  /*05e0*/  BRA.U UP0, `(.L_x_5) ;  /* 0x0000000100247547 */ /* 0x000fea000b800000 */
[----:B------:R-:W1:Y:S02]  /*05f0*/  LDCU.64 UR4, c[0x0][0xca8] ;  /* 0x00019500ff0477ac */ /* 0x000e640008000a00 */
[----:B-1----:R-:W-:-:S04]  /*0600*/  UISETP.NE.U32.AND UP0, UPT, UR4, URZ, UPT ;  /* 0x000000ff0400728c */ /* 0x002fc8000bf05070 */
[----:B------:R-:W-:-:S09]  /*0610*/  UISETP.NE.AND.EX UP0, UPT, UR5, URZ, UPT, UP0 ;  /* 0x000000ff0500728c */ /* 0x000fd2000bf05300 */
[----:B------:R-:W-:Y:S05]  /*0620*/  BRA.U !UP0, `(.L_x_6) ;  /* 0x00000001080c7547 */ /* 0x000fea000b800000 */
[----:B------:R-:W1:Y:S02]  /*0630*/  LDC.64 R92, c[0x0][0xca8] ;  /* 0x00032a00ff5c7b82 */ /* 0x000e640000000a00 */
[----:B-1----:R1:W5:Y:S01]  /*0640*/  LDG.E R92, desc[UR40][R92.64] ;  /* 0x000000285c5c7981 */ /* 0x002362000c1e1900 */
[----:B------:R-:W-:Y:S05]  /*0650*/  BRA `(.L_x_5) ;  /* 0x0000000000087947 */ /* 0x000fea0003800000 */
.L_x_6:
[----:B------:R-:W1:Y:S02]  /*0660*/  LDCU UR4, c[0x0][0xca0] ;  /* 0x00019400ff0477ac */ /* 0x000e640008000800 */
[----:B-1----:R-:W-:-:S07]  /*0670*/  MOV R92, UR4 ;  /* 0x00000004005c7c02 */ /* 0x002fce0008000f00 */
.L_x_5:
[----:B------:R-:W2:Y:S01]  /*0680*/  SHFL.IDX PT, R0, R158, RZ, 0x1f ;  /* 0x00001fff9e007589 */ /* 0x000ea200000e0000 */
[----:B------:R-:W-:Y:S01]  /*0690*/  UISETP.NE.AND UP1, UPT, UR38, 0x2, UPT ;  /* 0x000000022600788c */ /* 0x000fe2000bf25270 */
[----:B------:R-:W-:Y:S01]  /*06a0*/  ISETP.EQ.AND P1, PT, R16, RZ, P1 ;  /* 0x000000ff1000720c */ /* 0x000fe20000f22270 */
[----:B------:R-:W-:Y:S02]  /*06b0*/  UISETP.NE.AND UP0, UPT, UR38, URZ, UPT ;  /* 0x000000ff2600728c */ /* 0x000fe4000bf05270 */
[----:B------:R-:W-:Y:S01]  /*06c0*/  USEL UR4, URZ, 0x1, UP1 ;  /* 0x00000001ff047887 */ /* 0x000fe20008800000 */
[----:B------:R-:W-:Y:S02]  /*06d0*/  P2R R19, PR, RZ, 0x2 ;  /* 0x00000002ff137803 */ /* 0x000fe40000000000 */
[----:B------:R-:W-:Y:S01]  /*06e0*/  ISETP.EQ.AND P1, PT, R18, 0x2, P1 ;  /* 0x000000021200780c */ /* 0x000fe20000f22270 */
[----:B------:R-:W-:-:S03]  /*06f0*/  USEL UR50, UR4, 0x2, UP0 ;  /* 0x0000000204327887 */ /* 0x000fc60008000000 */
[----:B------:R-:W-:Y:S02]  /*0700*/  P2R R25, PR, RZ, 0x2 ;  /* 0x00000002ff197803 */ /* 0x000fe40000000000 */
[----:B--2---:R-:W-:-:S13]  /*0710*/  ISETP.NE.AND P0, PT, R0, RZ, PT ;  /* 0x000000ff0000720c */ /* 0x004fda0003f05270 */
[----:B------:R-:W-:Y:S05]  /*0720*/  @P0 BRA `(.L_x_7) ;  /* 0x0000000c00400947 */ /* 0x000fea0003800000 */
[----:B------:R-:W-:-:S04]  /*0730*/  ULEA.HI UR4, UR39, UR39, URZ, 0x1 ;  /* 0x0000002727047291 */ /* 0x000fc8000f8f08ff */
[----:B------:R-:W-:-:S04]  /*0740*/  ULEA.HI.SX32 UR4, UR4, UR37, 0x1f ;  /* 0x0000002504047291 */ /* 0x000fc8000f8ffaff */
[----:B------:R-:W-:-:S04]  /*0750*/  UIADD3 UR36, UPT, UPT, UR4, -0x1, URZ ;  /* 0xffffffff04247890 */ /* 0x000fc8000fffe0ff */
[----:B------:R-:W-:-:S09]  /*0760*/  UISETP.NE.AND UP0, UPT, UR36, URZ, UPT ;  /* 0x000000ff2400728c */ /* 0x000fd2000bf05270 */
[----:B------:R-:W-:Y:S05]  /*0770*/  BRA.U UP0, `(.L_x_8) ;  /* 0x0000000100407547 */ /* 0x000fea000b800000 */
[----:B------:R-:W-:Y:S01]  /*0780*/  MOV R14, 0x0 ;  /* 0x00000000000e7802 */ /* 0x000fe20000000f00 */
[----:B------:R-:W0:Y:S01]  /*0790*/  LDCU.64 UR8, c[0x4][0xc0] ;  /* 0x01001800ff0877ac */ /* 0x000e220008000a00 */
[----:B------:R-:W-:Y:S02]  /*07a0*/  HFMA2 R12, -RZ, RZ, 0, 5.9604644775390625e-08 ;  /* 0x00000001ff0c7431 */ /* 0x000fe400000001ff */
[----:B------:R-:W-:Y:S01]  /*07b0*/  IMAD.MOV.U32 R8, RZ, RZ, 0x237 ;  /* 0x00000237ff087424 */ /* 0x000fe200078e00ff */
[----:B------:R-:W2:Y:S01]  /*07c0*/  LDCU.64 UR6, c[0x4][0xb8] ;  /* 0x01001700ff0677ac */ /* 0x000ea20008000a00 */
[----:B------:R-:W3:Y:S01]  /*07d0*/  LDC.64 R14, c[0x4][R14] ;  /* 0x010000000e0e7b82 */ /* 0x000ee20000000a00 */
[----:B------:R-:W-:Y:S01]  /*07e0*/  IMAD.MOV.U32 R13, RZ, RZ, RZ ;  /* 0x000000ffff0d7224 */ /* 0x000fe200078e00ff */
[----:B------:R-:W4:Y:S01]  /*07f0*/  LDCU.64 UR4, c[0x4][0x38] ;  /* 0x01000700ff0477ac */ /* 0x000f220008000a00 */
[----:B0-----:R-:W-:Y:S01]  /*0800*/  IMAD.U32 R4, RZ, RZ, UR8 ;  /* 0x00000008ff047e24 */ /* 0x001fe2000f8e00ff */
[----:B------:R-:W-:Y:S01]  /*0810*/  MOV R5, UR9 ;  /* 0x0000000900057c02 */ /* 0x000fe20008000f00 */
[----:B--2---:R-:W-:Y:S01]  /*0820*/  IMAD.U32 R6, RZ, RZ, UR6 ;  /* 0x00000006ff067e24 */ /* 0x004fe2000f8e00ff */
[----:B------:R-:W-:Y:S01]  /*0830*/  MOV R7, UR7 ;  /* 0x0000000700077c02 */ /* 0x000fe20008000f00 */
[----:B----4-:R-:W-:Y:S01]  /*0840*/  IMAD.U32 R10, RZ, RZ, UR4 ;  /* 0x00000004ff0a7e24 */ /* 0x010fe2000f8e00ff */
[----:B------:R-:W-:-:S02]  /*0850*/  MOV R11, UR5 ;  /* 0x00000005000b7c02 */ /* 0x000fc40008000f00 */
[----:B------:R-:W-:-:S07]  /*0860*/  LEPC R20, `(.L_x_8) ;  /* 0x000000001014794e */ /* 0x000fce0000000000 */
[----:B-1-3-5:R-:W-:Y:S05]  /*0870*/  CALL.ABS.NOINC R14 ;  /* 0x000000000e007343 */ /* 0x02afea0003c00000 */
.L_x_8:
[----:B------:R-:W-:-:S03]  /*0880*/  UMOV UR4, 0xffffffff ;  /* 0xffffffff00047882 */ /* 0x000fc60000000000 */
[----:B------:R-:W-:Y:S05]  /*0890*/  BRA.DIV UR4, `(.L_x_9) ;  /* 0x0000017e04e07947 */ /* 0x000fea000b800000 */
[----:B------:R-:W-:-:S13]  /*08a0*/  ELECT P6, URZ, PT ;  /* 0x0000000000ff782f */ /* 0x000fda00038c0000 */
.L_x_370:
[----:B------:R-:W-:Y:S04]  /*08b0*/  BSSY.RECONVERGENT B6, `(.L_x_7) ;  /* 0x00000b7000067945 */ /* 0x000fe80003800200 */
[----:B------:R-:W-:Y:S05]  /*08c0*/  @!P6 BRA `(.L_x_10) ;  /* 0x0000000800d4e947 */ /* 0x000fea0003800000 */
[----:B------:R-:W2:Y:S01]  /*08d0*/  S2UR UR4, SR_CgaCtaId ;  /* 0x00000000000479c3 */ /* 0x000ea20000008800 */
[----:B------:R-:W-:Y:S01]  /*08e0*/  MOV R17, 0x400 ;  /* 0x0000040000117802 */ /* 0x000fe20000000f00 */
[----:B------:R-:W-:Y:S01]  /*08f0*/  UMOV UR6, 0x1 ;  /* 0x0000000100067882 */ /* 0x000fe20000000000 */
[----:B------:R-:W-:Y:S02]  /*0900*/  UISETP.NE.AND UP0, UPT, UR36, URZ, UPT ;  /* 0x000000ff2400728c */ /* 0x000fe4000bf05270 */
[----:B------:R-:W-:-:S04]  /*0910*/  UIADD3 UR6, UPT, UPT, -UR6, 0x100000, URZ ;  /* 0x0010000006067890 */ /* 0x000fc8000fffe1ff */
[----:B------:R-:W-:Y:S02]  /*0920*/  USHF.L.U32 UR7, UR6, 0xb, URZ ;  /* 0x0000000b06077899 */ /* 0x000fe400080006ff */
[----:B------:R-:W-:Y:S01]  /*0930*/  USHF.L.U32 UR6, UR6, 0x1, URZ ;  /* 0x0000000106067899 */ /* 0x000fe200080006ff */
[----:B--2---:R-:W-:-:S05]  /*0940*/  IMAD.U32 R24, RZ, RZ, UR4 ;  /* 0x00000004ff187e24 */ /* 0x004fca000f8e00ff */
[----:B------:R-:W-:-:S04]  /*0950*/  LEA R17, R24, R17, 0x18 ;  /* 0x0000001118117211 */ /* 0x000fc800078ec0ff */
[----:B------:R-:W-:Y:S01]  /*0960*/  R2UR UR4, R17 ;  /* 0x00000000110472ca */ /* 0x000fe200000e0000 */
[----:B------:R-:W2:-:S12]  /*0970*/  FENCE.VIEW.ASYNC.S ;  /* 0x00000000000073c6 */ /* 0x000e980000000000 */
[----:B--2---:R2:W3:Y:S01]  /*0980*/  SYNCS.EXCH.64 URZ, [UR4], UR6 ;  /* 0x0000000604ff75b2 */ /* 0x0044e20008000100 */
[----:B------:R-:W-:Y:S05]  /*0990*/  BRA.U UP0, `(.L_x_11) ;  /* 0x0000000100407547 */ /* 0x000fea000b800000 */
[----:B------:R-:W-:Y:S01]  /*09a0*/  MOV R14, 0x0 ;  /* 0x00000000000e7802 */ /* 0x000fe20000000f00 */
[----:B------:R-:W0:Y:S01]  /*09b0*/  LDCU.64 UR8, c[0x4][0xc8] ;  /* 0x01001900ff0877ac */ /* 0x000e220008000a00 */
[----:B------:R-:W-:Y:S02]  /*09c0*/  HFMA2 R12, -RZ, RZ, 0, 5.9604644775390625e-08 ;  /* 0x00000001ff0c7431 */ /* 0x000fe400000001ff */
[----:B------:R-:W-:Y:S01]  /*09d0*/  IMAD.MOV.U32 R8, RZ, RZ, 0x187 ;  /* 0x00000187ff087424 */ /* 0x000fe200078e00ff */
[----:B--2---:R-:W2:Y:S01]  /*09e0*/  LDCU.64 UR6, c[0x4][0xd0] ;  /* 0x01001a00ff0677ac */ /* 0x004ea20008000a00 */
[----:B------:R-:W4:Y:S01]  /*09f0*/  LDC.64 R14, c[0x4][R14] ;  /* 0x010000000e0e7b82 */ /* 0x000f220000000a00 */
[----:B------:R-:W-:Y:S01]  /*0a00*/  IMAD.MOV.U32 R13, RZ, RZ, RZ ;  /* 0x000000ffff0d7224 */ /* 0x000fe200078e00ff */
[----:B------:R-:W1:Y:S01]  /*0a10*/  LDCU.64 UR4, c[0x4][0x8] ;  /* 0x01000100ff0477ac */ /* 0x000e620008000a00 */
[----:B0-----:R-:W-:Y:S01]  /*0a20*/  IMAD.U32 R4, RZ, RZ, UR8 ;  /* 0x00000008ff047e24 */ /* 0x001fe2000f8e00ff */
[----:B------:R-:W-:Y:S01]  /*0a30*/  MOV R5, UR9 ;  /* 0x0000000900057c02 */ /* 0x000fe20008000f00 */
[----:B--2---:R-:W-:Y:S01]  /*0a40*/  IMAD.U32 R6, RZ, RZ, UR6 ;  /* 0x00000006ff067e24 */ /* 0x004fe2000f8e00ff */
[----:B------:R-:W-:Y:S01]  /*0a50*/  MOV R7, UR7 ;  /* 0x0000000700077c02 */ /* 0x000fe20008000f00 */
[----:B-1----:R-:W-:Y:S01]  /*0a60*/  IMAD.U32 R10, RZ, RZ, UR4 ;  /* 0x00000004ff0a7e24 */ /* 0x002fe2000f8e00ff */
[----:B------:R-:W-:-:S02]  /*0a70*/  MOV R11, UR5 ;  /* 0x00000005000b7c02 */ /* 0x000fc40008000f00 */
[----:B------:R-:W-:-:S07]  /*0a80*/  LEPC R20, `(.L_x_11) ;  /* 0x000000001014794e */ /* 0x000fce0000000000 */
[----:B---345:R-:W-:Y:S05]  /*0a90*/  CALL.ABS.NOINC R14 ;  /* 0x000000000e007343 */ /* 0x038fea0003c00000 */
.L_x_11:
[----:B--2---:R-:W-:Y:S01]  /*0aa0*/  R2UR UR4, R17 ;  /* 0x00000000110472ca */ /* 0x004fe200000e0000 */
[----:B------:R-:W-:Y:S01]  /*0ab0*/  UMOV UR8, 0x1 ;  /* 0x0000000100087882 */ /* 0x000fe20000000000 */
[----:B------:R-:W-:-:S04]  /*0ac0*/  UIADD3 UR6, UPT, UPT, -UR36, 0x100000, URZ ;  /* 0x0010000024067890 */ /* 0x000fc8000fffe1ff */
[----:B------:R-:W-:Y:S02]  /*0ad0*/  USHF.L.U32 UR7, UR6, 0xb, URZ ;  /* 0x0000000b06077899 */ /* 0x000fe400080006ff */
[----:B------:R-:W-:Y:S02]  /*0ae0*/  USHF.L.U32 UR6, UR6, 0x1, URZ ;  /* 0x0000000106067899 */ /* 0x000fe400080006ff */
[----:B------:R-:W-:-:S04]  /*0af0*/  UIADD3 UR8, UPT, UPT, -UR8, 0x100000, URZ ;  /* 0x0010000008087890 */ /* 0x000fc8000fffe1ff */
[----:B------:R-:W-:Y:S02]  /*0b00*/  USHF.L.U32 UR9, UR8, 0xb, URZ ;  /* 0x0000000b08097899 */ /* 0x000fe400080006ff */
[----:B------:R-:W-:Y:S02]  /*0b10*/  USHF.L.U32 UR8, UR8, 0x1, URZ ;  /* 0x0000000108087899 */ /* 0x000fe400080006ff */
[----:B------:R-:W-:Y:S01]  /*0b20*/  UISETP.NE.AND UP0, UPT, UR36, URZ, UPT ;  /* 0x000000ff2400728c */ /* 0x000fe2000bf05270 */
[----:B------:R-:W2:Y:S02]  /*0b30*/  FENCE.VIEW.ASYNC.S ;  /* 0x00000000000073c6 */ /* 0x000ea40000000000 */
[----:B--2---:R2:W4:Y:S07]  /*0b40*/  SYNCS.EXCH.64 URZ, [UR4+0x30], UR6 ;  /* 0x0000300604ff75b2 */ /* 0x00452e0008000100 */
[----:B------:R2:W0:Y:S01]  /*0b50*/  SYNCS.EXCH.64 URZ, [UR4+0x8], UR8 ;  /* 0x0000080804ff75b2 */ /* 0x0004220008000100 */
[----:B------:R-:W-:Y:S05]  /*0b60*/  BRA.U UP0, `(.L_x_12) ;  /* 0x0000000100407547 */ /* 0x000fea000b800000 */
[----:B------:R-:W-:Y:S01]  /*0b70*/  MOV R14, 0x0 ;  /* 0x00000000000e7802 */ /* 0x000fe20000000f00 */
[----:B--2---:R-:W0:Y:S01]  /*0b80*/  LDCU.64 UR8, c[0x4][0xc8] ;  /* 0x01001900ff0877ac */ /* 0x004e220008000a00 */
[----:B------:R-:W-:Y:S02]  /*0b90*/  HFMA2 R12, -RZ, RZ, 0, 5.9604644775390625e-08 ;  /* 0x00000001ff0c7431 */ /* 0x000fe400000001ff */
[----:B------:R-:W-:Y:S01]  /*0ba0*/  IMAD.MOV.U32 R8, RZ, RZ, 0x187 ;  /* 0x00000187ff087424 */ /* 0x000fe200078e00ff */
[----:B------:R-:W2:Y:S01]  /*0bb0*/  LDCU.64 UR6, c[0x4][0xd0] ;  /* 0x01001a00ff0677ac */ /* 0x000ea20008000a00 */
[----:B------:R-:W1:Y:S01]  /*0bc0*/  LDC.64 R14, c[0x4][R14] ;  /* 0x010000000e0e7b82 */ /* 0x000e620000000a00 */
[----:B------:R-:W-:Y:S01]  /*0bd0*/  IMAD.MOV.U32 R13, RZ, RZ, RZ ;  /* 0x000000ffff0d7224 */ /* 0x000fe200078e00ff */
[----:B------:R-:W3:Y:S01]  /*0be0*/  LDCU.64 UR4, c[0x4][0x8] ;  /* 0x01000100ff0477ac */ /* 0x000ee20008000a00 */
[----:B0-----:R-:W-:Y:S01]  /*0bf0*/  IMAD.U32 R4, RZ, RZ, UR8 ;  /* 0x00000008ff047e24 */ /* 0x001fe2000f8e00ff */
[----:B------:R-:W-:Y:S01]  /*0c00*/  MOV R5, UR9 ;  /* 0x0000000900057c02 */ /* 0x000fe20008000f00 */
[----:B--2---:R-:W-:Y:S01]  /*0c10*/  IMAD.U32 R6, RZ, RZ, UR6 ;  /* 0x00000006ff067e24 */ /* 0x004fe2000f8e00ff */
[----:B------:R-:W-:Y:S01]  /*0c20*/  MOV R7, UR7 ;  /* 0x0000000700077c02 */ /* 0x000fe20008000f00 */
[----:B---3--:R-:W-:Y:S01]  /*0c30*/  IMAD.U32 R10, RZ, RZ, UR4 ;  /* 0x00000004ff0a7e24 */ /* 0x008fe2000f8e00ff */
[----:B------:R-:W-:-:S02]  /*0c40*/  MOV R11, UR5 ;  /* 0x00000005000b7c02 */ /* 0x000fc40008000f00 */
[----:B------:R-:W-:-:S07]  /*0c50*/  LEPC R20, `(.L_x_12) ;  /* 0x000000001014794e */ /* 0x000fce0000000000 */
[----:B-1--45:R-:W-:Y:S05]  /*0c60*/  CALL.ABS.NOINC R14 ;  /* 0x000000000e007343 */ /* 0x032fea0003c00000 */
.L_x_12:
        /* <DEDUP_REMOVED lines=10> */
[----:B--2---:R2:W0:Y:S07]  /*0d10*/  SYNCS.EXCH.64 URZ, [UR4+0x38], UR6 ;  /* 0x0000380604ff75b2 */ /* 0x00442e0008000100 */
        /* <DEDUP_REMOVED lines=18> */
.L_x_13:
        /* <DEDUP_REMOVED lines=29> */
.L_x_14:
        /* <DEDUP_REMOVED lines=29> */
.L_x_15:
        /* <DEDUP_REMOVED lines=29> */
.L_x_16:
[----:B--2---:R-:W-:Y:S01]  /*13b0*/  R2UR UR6, R17 ;  /* 0x00000000110672ca */ /* 0x004fe200000e0000 */
[----:B------:R-:W-:-:S04]  /*13c0*/  UIADD3 UR4, UPT, UPT, -UR36, 0x100000, URZ ;  /* 0x0010000024047890 */ /* 0x000fc8000fffe1ff */
[----:B------:R-:W-:Y:S02]  /*13d0*/  USHF.L.U32 UR5, UR4, 0xb, URZ ;  /* 0x0000000b04057899 */ /* 0x000fe400080006ff */
[----:B------:R-:W-:Y:S01]  /*13e0*/  USHF.L.U32 UR4, UR4, 0x1, URZ ;  /* 0x0000000104047899 */ /* 0x000fe200080006ff */
[----:B------:R-:W2:Y:S11]  /*13f0*/  FENCE.VIEW.ASYNC.S ;  /* 0x00000000000073c6 */ /* 0x000eb60000000000 */
[----:B--2---:R2:W0:Y:S01]  /*1400*/  SYNCS.EXCH.64 URZ, [UR6+0x58], UR4 ;  /* 0x0000580406ff75b2 */ /* 0x0044220008000100 */
[----:B------:R-:W-:Y:S01]  /*1410*/  NOP ;  /* 0x0000000000007918 */ /* 0x000fe20000000000 */
.L_x_10:
[----:B--2---:R-:W-:Y:S05]  /*1420*/  BSYNC.RECONVERGENT B6 ;  /* 0x0000000000067941 */ /* 0x004fea0003800200 */
.L_x_7:
[----:B------:R-:W-:Y:S01]  /*1430*/  UISETP.NE.AND UP0, UPT, UR38, 0x3, UPT ;  /* 0x000000032600788c */ /* 0x000fe2000bf05270 */
[----:B------:R-:W-:Y:S01]  /*1440*/  ISETP.NE.AND P1, PT, R19, RZ, PT ;  /* 0x000000ff1300720c */ /* 0x000fe20003f25270 */
[----:B------:R-:W-:Y:S01]  /*1450*/  UMOV UR5, 0xffffffff ;  /* 0xffffffff00057882 */ /* 0x000fe20000000000 */
[----:B------:R-:W-:Y:S01]  /*1460*/  ISETP.NE.AND P0, PT, RZ, UR38, PT ;  /* 0x00000026ff007c0c */ /* 0x000fe2000bf05270 */
[----:B------:R-:W-:Y:S01]  /*1470*/  USEL UR4, URZ, 0x1, UP0 ;  /* 0x00000001ff047887 */ /* 0x000fe20008000000 */
[----:B------:R-:W-:-:S04]  /*1480*/  ISETP.EQ.AND P1, PT, R18, 0x3, P1 ;  /* 0x000000031200780c */ /* 0x000fc80000f22270 */
[----:B------:R-:W-:Y:S01]  /*1490*/  P2R R23, PR, RZ, 0x2 ;  /* 0x00000002ff177803 */ /* 0x000fe20000000000 */
[----:B------:R-:W-:Y:S01]  /*14a0*/  IMAD.U32 R22, RZ, RZ, UR4 ;  /* 0x00000004ff167e24 */ /* 0x000fe2000f8e00ff */
[----:B------:R-:W-:Y:S07]  /*14b0*/  BRA.DIV UR5, `(.L_x_17) ;  /* 0x0000017205f07947 */ /* 0x000fee000b800000 */
.L_x_373:
[----:B------:R-:W-:-:S03]  /*14c0*/  UMOV UR4, 0xffffffff ;  /* 0xffffffff00047882 */ /* 0x000fc60000000000 */
[----:B------:R-:W-:Y:S05]  /*14d0*/  BRA.DIV UR4, `(.L_x_18) ;  /* 0x0000017604107947 */ /* 0x000fea000b800000 */
.L_x_376:
[----:B------:R-:W-:Y:S01]  /*14e0*/  UMOV UR4, 0xffffffff ;  /* 0xffffffff00047882 */ /* 0x000fe20000000000 */
[----:B------:R-:W-:Y:S01]  /*14f0*/  NOP ;  /* 0x0000000000007918 */ /* 0x000fe20000000000 */
[----:B------:R-:W-:Y:S01]  /*1500*/  SEL R22, R22, 0x2, P0 ;  /* 0x0000000216167807 */ /* 0x000fe20000000000 */
[----:B------:R-:W-:Y:S05]  /*1510*/  BRA.DIV UR4, `(.L_x_19) ;  /* 0x0000017604207947 */ /* 0x000fea000b800000 */
[----:B------:R2:W0:Y:S02]  /*1520*/  SHFL.IDX PT, R14, R158, RZ, 0x1f ;  /* 0x00001fff9e0e7589 */ /* 0x00042400000e0000 */
.L_x_379:
[----:B0-----:R-:W-:-:S13]  /*1530*/  ISETP.NE.AND P0, PT, R14, RZ, PT ;  /* 0x000000ff0e00720c */ /* 0x001fda0003f05270 */
[----:B------:R-:W-:Y:S05]  /*1540*/  @P0 BRA `(.L_x_20) ;  /* 0x0000000c00d40947 */ /* 0x000fea0003800000 */
[----:B------:R-:W-:-:S04]  /*1550*/  ULEA.HI UR4, UR39, UR39, URZ, 0x1 ;  /* 0x0000002727047291 */ /* 0x000fc8000f8f08ff */
[----:B------:R-:W-:-:S06]  /*1560*/  ULEA.HI.SX32 UR4, UR4, UR37, 0x1f ;  /* 0x0000002504047291 */ /* 0x000fcc000f8ffaff */
[----:B------:R-:W-:-:S05]  /*1570*/  IMAD.U32 R19, RZ, RZ, UR4 ;  /* 0x00000004ff137e24 */ /* 0x000fca000f8e00ff */
[----:B------:R-:W-:-:S04]  /*1580*/  IADD3 R19, PT, PT, R19, -0x1, RZ ;  /* 0xffffffff13137810 */ /* 0x000fc80007ffe0ff */
[----:B------:R-:W-:-:S13]  /*1590*/  ISETP.NE.AND P0, PT, R19, RZ, PT ;  /* 0x000000ff1300720c */ /* 0x000fda0003f05270 */
[----:B------:R-:W-:Y:S05]  /*15a0*/  @P0 BRA `(.L_x_21) ;  /* 0x0000000000400947 */ /* 0x000fea0003800000 */
[----:B------:R-:W-:Y:S01]  /*15b0*/  MOV R14, 0x0 ;  /* 0x00000000000e7802 */ /* 0x000fe20000000f00 */
[----:B------:R-:W0:Y:S01]  /*15c0*/  LDCU.64 UR6, c[0x4][0xc0] ;  /* 0x01001800ff0677ac */ /* 0x000e220008000a00 */
[----:B------:R-:W-:Y:S02]  /*15d0*/  HFMA2 R12, -RZ, RZ, 0, 5.9604644775390625e-08 ;  /* 0x00000001ff0c7431 */ /* 0x000fe400000001ff */
[----:B------:R-:W-:Y:S01]  /*15e0*/  IMAD.MOV.U32 R8, RZ, RZ, 0x237 ;  /* 0x00000237ff087424 */ /* 0x000fe200078e00ff */
[----:B------:R-:W1:Y:S01]  /*15f0*/  LDCU.64 UR4, c[0x4][0xb8] ;  /* 0x01001700ff0477ac */ /* 0x000e620008000a00 */
[----:B------:R-:W2:Y:S01]  /*1600*/  LDC.64 R14, c[0x4][R14] ;  /* 0x010000000e0e7b82 */ /* 0x000ea20000000a00 */
[----:B------:R-:W-:Y:S01]  /*1610*/  IMAD.MOV.U32 R13, RZ, RZ, RZ ;  /* 0x000000ffff0d7224 */ /* 0x000fe200078e00ff */
[----:B------:R-:W3:Y:S01]  /*1620*/  LDCU.64 UR8, c[0x4][0x40] ;  /* 0x01000800ff0877ac */ /* 0x000ee20008000a00 */
[----:B0-----:R-:W-:Y:S01]  /*1630*/  IMAD.U32 R4, RZ, RZ, UR6 ;  /* 0x00000006ff047e24 */ /* 0x001fe2000f8e00ff */
[----:B------:R-:W-:Y:S01]  /*1640*/  MOV R5, UR7 ;  /* 0x0000000700057c02 */ /* 0x000fe20008000f00 */
[----:B-1----:R-:W-:Y:S01]  /*1650*/  IMAD.U32 R6, RZ, RZ, UR4 ;  /* 0x00000004ff067e24 */ /* 0x002fe2000f8e00ff */
[----:B------:R-:W-:Y:S01]  /*1660*/  MOV R7, UR5 ;  /* 0x0000000500077c02 */ /* 0x000fe20008000f00 */
[----:B---3--:R-:W-:Y:S01]  /*1670*/  IMAD.U32 R10, RZ, RZ, UR8 ;  /* 0x00000008ff0a7e24 */ /* 0x008fe2000f8e00ff */
[----:B------:R-:W-:-:S02]  /*1680*/  MOV R11, UR9 ;  /* 0x00000009000b7c02 */ /* 0x000fc40008000f00 */
[----:B------:R-:W-:-:S07]  /*1690*/  LEPC R20, `(.L_x_21) ;  /* 0x000000001014794e */ /* 0x000fce0000000000 */
[----:B--2-45:R-:W-:Y:S05]  /*16a0*/  CALL.ABS.NOINC R14 ;  /* 0x000000000e007343 */ /* 0x034fea0003c00000 */
.L_x_21:
[----:B------:R-:W-:-:S03]  /*16b0*/  UMOV UR4, 0xffffffff ;  /* 0xffffffff00047882 */ /* 0x000fc60000000000 */
[----:B------:R-:W-:Y:S05]  /*16c0*/  BRA.DIV UR4, `(.L_x_22) ;  /* 0x0000017204dc7947 */ /* 0x000fea000b800000 */
[----:B------:R-:W-:-:S13]  /*16d0*/  ELECT P6, URZ, PT ;  /* 0x0000000000ff782f */ /* 0x000fda00038c0000 */
.L_x_382:
[----:B------:R-:W-:Y:S04]  /*16e0*/  BSSY.RECONVERGENT B6, `(.L_x_20) ;  /* 0x00000db000067945 */ /* 0x000fe80003800200 */
[----:B------:R-:W-:Y:S05]  /*16f0*/  @!P6 BRA `(.L_x_23) ;  /* 0x0000000c0064e947 */ /* 0x000fea0003800000 */
[----:B------:R-:W0:Y:S01]  /*1700*/  S2UR UR4, SR_CgaCtaId ;  /* 0x00000000000479c3 */ /* 0x000e220000008800 */
[----:B------:R-:W-:Y:S01]  /*1710*/  MOV R17, 0x400 ;  /* 0x0000040000117802 */ /* 0x000fe20000000f00 */
[----:B------:R-:W-:Y:S01]  /*1720*/  UMOV UR6, 0x1 ;  /* 0x0000000100067882 */ /* 0x000fe20000000000 */
[----:B------:R-:W-:Y:S01]  /*1730*/  ISETP.NE.AND P0, PT, R19, RZ, PT ;  /* 0x000000ff1300720c */ /* 0x000fe20003f05270 */
[----:B------:R-:W-:-:S04]  /*1740*/  UIADD3 UR6, UPT, UPT, -UR6, 0x100000, URZ ;  /* 0x0010000006067890 */ /* 0x000fc8000fffe1ff */
[----:B------:R-:W-:Y:S02]  /*1750*/  USHF.L.U32 UR7, UR6, 0xb, URZ ;  /* 0x0000000b06077899 */ /* 0x000fe400080006ff */
[----:B------:R-:W-:Y:S01]  /*1760*/  USHF.L.U32 UR6, UR6, 0x1, URZ ;  /* 0x0000000106067899 */ /* 0x000fe200080006ff */
[----:B0-----:R-:W-:-:S05]  /*1770*/  IMAD.U32 R24, RZ, RZ, UR4 ;  /* 0x00000004ff187e24 */ /* 0x001fca000f8e00ff */
[----:B------:R-:W-:-:S04]  /*1780*/  LEA R17, R24, R17, 0x18 ;  /* 0x0000001118117211 */ /* 0x000fc800078ec0ff */
[----:B------:R-:W-:Y:S01]  /*1790*/  R2UR UR4, R17 ;  /* 0x00000000110472ca */ /* 0x000fe200000e0000 */
[----:B------:R-:W0:-:S12]  /*17a0*/  FENCE.VIEW.ASYNC.S ;  /* 0x00000000000073c6 */ /* 0x000e180000000000 */
[----:B0-----:R0:W0:Y:S01]  /*17b0*/  SYNCS.EXCH.64 URZ, [UR4+0x60], UR6 ;  /* 0x0000600604ff75b2 */ /* 0x0010220008000100 */
[----:B------:R-:W-:Y:S05]  /*17c0*/  @P0 BRA `(.L_x_24) ;  /* 0x0000000000400947 */ /* 0x000fea0003800000 */
[----:B------:R-:W-:Y:S01]  /*17d0*/  MOV R14, 0x0 ;  /* 0x00000000000e7802 */ /* 0x000fe20000000f00 */
[----:B------:R-:W1:Y:S01]  /*17e0*/  LDCU.64 UR8, c[0x4][0xc8] ;  /* 0x01001900ff0877ac */ /* 0x000e620008000a00 */
[----:B------:R-:W-:Y:S02]  /*17f0*/  HFMA2 R12, -RZ, RZ, 0, 5.9604644775390625e-08 ;  /* 0x00000001ff0c7431 */ /* 0x000fe400000001ff */
[----:B------:R-:W-:Y:S01]  /*1800*/  IMAD.MOV.U32 R8, RZ, RZ, 0x187 ;  /* 0x00000187ff087424 */ /* 0x000fe200078e00ff */
[----:B0-----:R-:W0:Y:S01]  /*1810*/  LDCU.64 UR6, c[0x4][0xd0] ;  /* 0x01001a00ff0677ac */ /* 0x001e220008000a00 */
[----:B------:R-:W2:Y:S01]  /*1820*/  LDC.64 R14, c[0x4][R14] ;  /* 0x010000000e0e7b82 */ /* 0x000ea20000000a00 */
[----:B------:R-:W-:Y:S01]  /*1830*/  IMAD.MOV.U32 R13, RZ, RZ, RZ ;  /* 0x000000ffff0d7224 */ /* 0x000fe200078e00ff */
[----:B------:R-:W3:Y:S01]  /*1840*/  LDCU.64 UR4, c[0x4][0x8] ;  /* 0x01000100ff0477ac */ /* 0x000ee20008000a00 */
[----:B-1----:R-:W-:Y:S01]  /*1850*/  IMAD.U32 R4, RZ, RZ, UR8 ;  /* 0x00000008ff047e24 */ /* 0x002fe2000f8e00ff */
[----:B------:R-:W-:Y:S01]  /*1860*/  MOV R5, UR9 ;  /* 0x0000000900057c02 */ /* 0x000fe20008000f00 */
[----:B0-----:R-:W-:Y:S01]  /*1870*/  IMAD.U32 R6, RZ, RZ, UR6 ;  /* 0x00000006ff067e24 */ /* 0x001fe2000f8e00ff */
[----:B------:R-:W-:Y:S01]  /*1880*/  MOV R7, UR7 ;  /* 0x0000000700077c02 */ /* 0x000fe20008000f00 */
[----:B---3--:R-:W-:Y:S01]  /*1890*/  IMAD.U32 R10, RZ, RZ, UR4 ;  /* 0x00000004ff0a7e24 */ /* 0x008fe2000f8e00ff */
[----:B------:R-:W-:-:S02]  /*18a0*/  MOV R11, UR5 ;  /* 0x00000005000b7c02 */ /* 0x000fc40008000f00 */
[----:B------:R-:W-:-:S07]  /*18b0*/  LEPC R20, `(.L_x_24) ;  /* 0x000000001014794e */ /* 0x000fce0000000000 */
[----:B--2-45:R-:W-:Y:S05]  /*18c0*/  CALL.ABS.NOINC R14 ;  /* 0x000000000e007343 */ /* 0x034fea0003c00000 */
.L_x_24:
[----:B0-----:R-:W-:Y:S01]  /*18d0*/  R2UR UR4, R19 ;  /* 0x00000000130472ca */ /* 0x001fe200000e0000 */
[----:B------:R-:W-:Y:S01]  /*18e0*/  UMOV UR8, 0x1 ;  /* 0x0000000100087882 */ /* 0x000fe20000000000 */
[----:B------:R-:W-:Y:S01]  /*18f0*/  R2UR UR6, R17 ;  /* 0x00000000110672ca */ /* 0x000fe200000e0000 */
[----:B------:R-:W-:-:S04]  /*1900*/  UIADD3 UR8, UPT, UPT, -UR8, 0x100000, URZ ;  /* 0x0010000008087890 */ /* 0x000fc8000fffe1ff */
[----:B------:R-:W-:Y:S02]  /*1910*/  USHF.L.U32 UR9, UR8, 0xb, URZ ;  /* 0x0000000b08097899 */ /* 0x000fe400080006ff */
[----:B------:R-:W-:Y:S01]  /*1920*/  USHF.L.U32 UR8, UR8, 0x1, URZ ;  /* 0x0000000108087899 */ /* 0x000fe200080006ff */
[----:B------:R-:W-:-:S03]  /*1930*/  ISETP.NE.AND P0, PT, R19, RZ, PT ;  /* 0x000000ff1300720c */ /* 0x000fc60003f05270 */
[----:B------:R-:W-:-:S04]  /*1940*/  UIADD3 UR4, UPT, UPT, -UR4, 0x100000, URZ ;  /* 0x0010000004047890 */ /* 0x000fc8000fffe1ff */
[----:B------:R-:W-:Y:S02]  /*1950*/  USHF.L.U32 UR5, UR4, 0xb, URZ ;  /* 0x0000000b04057899 */ /* 0x000fe400080006ff */
[----:B------:R-:W-:Y:S01]  /*1960*/  USHF.L.U32 UR4, UR4, 0x1, URZ ;  /* 0x0000000104047899 */ /* 0x000fe200080006ff */
[----:B------:R-:W0:Y:S11]  /*1970*/  FENCE.VIEW.ASYNC.S ;  /* 0x00000000000073c6 */ /* 0x000e360000000000 */
[----:B0-----:R0:W0:Y:S01]  /*1980*/  SYNCS.EXCH.64 URZ, [UR6+0x98], UR4 ;  /* 0x0000980406ff75b2 */ /* 0x0010220008000100 */
[----:B------:R0:W0:Y:S01]  /*1990*/  SYNCS.EXCH.64 URZ, [UR6+0x68], UR8 ;  /* 0x0000680806ff75b2 */ /* 0x0000220008000100 */
[----:B------:R-:W-:Y:S05]  /*19a0*/  @P0 BRA `(.L_x_25) ;  /* 0x0000000000400947 */ /* 0x000fea0003800000 */
[----:B------:R-:W-:Y:S01]  /*19b0*/  MOV R14, 0x0 ;  /* 0x00000000000e7802 */ /* 0x000fe20000000f00 */
[----:B0-----:R-:W0:Y:S01]  /*19c0*/  LDCU.64 UR8, c[0x4][0xc8] ;  /* 0x01001900ff0877ac */ /* 0x001e220008000a00 */
        /* <DEDUP_REMOVED lines=14> */
.L_x_25:
        /* <DEDUP_REMOVED lines=30> */
.L_x_26:
        /* <DEDUP_REMOVED lines=30> */
.L_x_27:
        /* <DEDUP_REMOVED lines=30> */
.L_x_28:
        /* <DEDUP_REMOVED lines=30> */
.L_x_29:
        /* <DEDUP_REMOVED lines=30> */
.L_x_30:
[----:B0-----:R-:W-:Y:S02]  /*2410*/  R2UR UR4, R19 ;  /* 0x00000000130472ca */ /* 0x001fe400000e0000 */
[----:B------:R-:W-:-:S11]  /*2420*/  R2UR UR6, R17 ;  /* 0x00000000110672ca */ /* 0x000fd600000e0000 */
[----:B------:R-:W-:-:S04]  /*2430*/  UIADD3 UR4, UPT, UPT, -UR4, 0x100000, URZ ;  /* 0x0010000004047890 */ /* 0x000fc8000fffe1ff */
[----:B------:R-:W-:Y:S02]  /*2440*/  USHF.L.U32 UR5, UR4, 0xb, URZ ;  /* 0x0000000b04057899 */ /* 0x000fe400080006ff */
[----:B------:R-:W-:Y:S01]  /*2450*/  USHF.L.U32 UR4, UR4, 0x1, URZ ;  /* 0x0000000104047899 */ /* 0x000fe200080006ff */
[----:B------:R-:W0:Y:S11]  /*2460*/  FENCE.VIEW.ASYNC.S ;  /* 0x00000000000073c6 */ /* 0x000e360000000000 */
[----:B0-----:R0:W0:Y:S01]  /*2470*/  SYNCS.EXCH.64 URZ, [UR6+0xc8], UR4 ;  /* 0x0000c80406ff75b2 */ /* 0x0010220008000100 */
[----:B------:R-:W-:Y:S01]  /*2480*/  NOP ;  /* 0x0000000000007918 */ /* 0x000fe20000000000 */
.L_x_23:
[----:B0-----:R-:W-:Y:S05]  /*2490*/  BSYNC.RECONVERGENT B6 ;  /* 0x0000000000067941 */ /* 0x001fea0003800200 */
.L_x_20:
[----:B------:R-:W-:Y:S01]  /*24a0*/  UMOV UR4, 0xffffffff ;  /* 0xffffffff00047882 */ /* 0x000fe20000000000 */
[----:B------:R-:W-:Y:S02]  /*24b0*/  NOP ;  /* 0x0000000000007918 */ /* 0x000fe40000000000 */
[----:B------:R-:W-:Y:S05]  /*24c0*/  BRA.DIV UR4, `(.L_x_31) ;  /* 0x00000166047c7947 */ /* 0x000fea000b800000 */
.L_x_385:
[----:B------:R-:W-:-:S03]  /*24d0*/  UMOV UR4, 0xffffffff ;  /* 0xffffffff00047882 */ /* 0x000fc60000000000 */
[----:B------:R-:W-:Y:S05]  /*24e0*/  BRA.DIV UR4, `(.L_x_32) ;  /* 0x00000166049c7947 */ /* 0x000fea000b800000 */
.L_x_388:
[----:B------:R-:W-:-:S03]  /*24f0*/  UMOV UR4, 0xffffffff ;  /* 0xffffffff00047882 */ /* 0x000fc60000000000 */
[----:B------:R-:W-:Y:S05]  /*2500*/  BRA.DIV UR4, `(.L_x_33) ;  /* 0x0000016604b47947 */ /* 0x000fea000b800000 */
[----:B------:R0:W0:Y:S02]  /*2510*/  SHFL.IDX PT, R14, R158, RZ, 0x1f ;  /* 0x00001fff9e0e7589 */ /* 0x00002400000e0000 */
.L_x_391:
[----:B0-----:R-:W-:-:S13]  /*2520*/  ISETP.NE.AND P0, PT, R14, 0x4, PT ;  /* 0x000000040e00780c */ /* 0x001fda0003f05270 */
        /* <DEDUP_REMOVED lines=17> */
.L_x_35:
[----:B------:R-:W-:-:S03]  /*2640*/  UMOV UR4, 0xffffffff ;  /* 0xffffffff00047882 */ /* 0x000fc60000000000 */
[----:B------:R-:W-:Y:S05]  /*2650*/  BRA.DIV UR4, `(.L_x_36) ;  /* 0x0000016604887947 */ /* 0x000fea000b800000 */
.L_x_34:
[----:B------:R-:W-:Y:S01]  /*2660*/  UMOV UR4, 0xffffffff ;  /* 0xffffffff00047882 */ /* 0x000fe20000000000 */
[----:B------:R-:W-:Y:S02]  /*2670*/  NOP ;  /* 0x0000000000007918 */ /* 0x000fe40000000000 */
[----:B------:R-:W-:Y:S05]  /*2680*/  BRA.DIV UR4, `(.L_x_37) ;  /* 0x00000166049c7947 */ /* 0x000fea000b800000 */
[----:B------:R0:W0:Y:S02]  /*2690*/  SHFL.IDX PT, R14, R158, RZ, 0x1f ;  /* 0x00001fff9e0e7589 */ /* 0x00002400000e0000 */
.L_x_396:
[----:B0-----:R-:W-:-:S13]  /*26a0*/  ISETP.NE.AND P0, PT, R14, 0x5, PT ;  /* 0x000000050e00780c */ /* 0x001fda0003f05270 */
[----:B------:R-:W-:Y:S05]  /*26b0*/  @P0 BRA `(.L_x_38) ;  /* 0x0000000000380947 */ /* 0x000fea0003800000 */
[----:B------:R-:W-:-:S03]  /*26c0*/  UMOV UR4, 0xffffffff ;  /* 0xffffffff00047882 */ /* 0x000fc60000000000 */
[----:B------:R-:W-:Y:S05]  /*26d0*/  BRA.DIV UR4, `(.L_x_39) ;  /* 0x0000016604b07947 */ /* 0x000fea000b800000 */
[----:B------:R-:W-:-:S13]  /*26e0*/  ELECT P6, URZ, PT ;  /* 0x0000000000ff782f */ /* 0x000fda00038c0000 */
.L_x_399:
[----:B------:R-:W0:Y:S01]  /*26f0*/  @P6 S2R R24, SR_CgaCtaId ;  /* 0x0000000000186919 */ /* 0x000e220000008800 */
[----:B------:R-:W-:Y:S01]  /*2700*/  IMAD.MOV.U32 R0, RZ, RZ, 0x40 ;  /* 0x00000040ff007424 */ /* 0x000fe200078e00ff */
[----:B------:R-:W-:-:S04]  /*2710*/  @P6 MOV R3, 0x400 ;  /* 0x0000040000036802 */ /* 0x000fc80000000f00 */
[----:B------:R-:W-:-:S04]  /*2720*/  @P6 IADD3 R4, PT, PT, -R0, 0x100000, RZ ;  /* 0x0010000000046810 */ /* 0x000fc80007ffe1ff */
[C---:B------:R-:W-:Y:S02]  /*2730*/  @P6 SHF.L.U32 R5, R4.reuse, 0xb, RZ ;  /* 0x0000000b04056819 */ /* 0x040fe400000006ff */
[----:B------:R-:W-:Y:S02]  /*2740*/  @P6 SHF.L.U32 R4, R4, 0x1, RZ ;  /* 0x0000000104046819 */ /* 0x000fe400000006ff */
[----:B0-----:R-:W-:-:S05]  /*2750*/  @P6 LEA R3, R24, R3, 0x18 ;  /* 0x0000000318036211 */ /* 0x001fca00078ec0ff */
[----:B------:R0:W-:Y:S04]  /*2760*/  @P6 STS.64 [R3+URZ+0xe0], R4 ;  /* 0x0000e00403006988 */ /* 0x0001e80008000aff */
[----:B------:R0:W-:Y:S04]  /*2770*/  @P6 STS.64 [R3+URZ+0xe8], R4 ;  /* 0x0000e80403006988 */ /* 0x0001e80008000aff */
[----:B------:R-:W3:Y:S02]  /*2780*/  FENCE.VIEW.ASYNC.S ;  /* 0x00000000000073c6 */ /* 0x000ee40000000000 */
[----:B---34-:R-:W3:Y:S02]  /*2790*/  SYNCS.CCTL.IVALL ;  /* 0x00000000000079b1 */ /* 0x018ee40000000000 */
.L_x_38:
[----:B------:R-:W-:Y:S01]  /*27a0*/  UMOV UR4, 0xffffffff ;  /* 0xffffffff00047882 */ /* 0x000fe20000000000 */
[----:B---3--:R-:W-:Y:S01]  /*27b0*/  NOP ;  /* 0x0000000000007918 */ /* 0x008fe20000000000 */
[----:B------:R-:W-:Y:S01]  /*27c0*/  LOP3.LUT R17, R90, 0x1f, RZ, 0xc0, !PT ;  /* 0x0000001f5a117812 */ /* 0x000fe200078ec0ff */
[----:B------:R-:W-:Y:S05]  /*27d0*/  BRA.DIV UR4, `(.L_x_40) ;  /* 0x0000016604907947 */ /* 0x000fea000b800000 */
[----:B------:R3:W0:Y:S02]  /*27e0*/  SHFL.IDX PT, R14, R158, RZ, 0x1f ;  /* 0x00001fff9e0e7589 */ /* 0x00062400000e0000 */
.L_x_402:
[----:B0-----:R-:W-:-:S13]  /*27f0*/  ISETP.NE.AND P0, PT, R14, 0x1, PT ;  /* 0x000000010e00780c */ /* 0x001fda0003f05270 */
[----:B------:R-:W-:Y:S05]  /*2800*/  @P0 BRA `(.L_x_41) ;  /* 0x0000000400f00947 */ /* 0x000fea0003800000 */
[----:B------:R-:W-:Y:S01]  /*2810*/  HFMA2 R3, -RZ, RZ, 0, 1.33514404296875e-05 ;  /* 0x000000e0ff037431 */ /* 0x000fe200000001ff */
[----:B------:R-:W-:-:S05]  /*2820*/  MOV R26, UR63 ;  /* 0x0000003f001a7c02 */ /* 0x000fca0008000f00 */
[----:B------:R-:W-:-:S05]  /*2830*/  IMAD R26, R26, R3, 0x20 ;  /* 0x000000201a1a7424 */ /* 0x000fca00078e0203 */
[----:B------:R-:W-:-:S13]  /*2840*/  ISETP.NE.AND P0, PT, R26, RZ, PT ;  /* 0x000000ff1a00720c */ /* 0x000fda0003f05270 */
[----:B------:R-:W-:Y:S05]  /*2850*/  @P0 BRA `(.L_x_42) ;  /* 0x0000000000400947 */ /* 0x000fea0003800000 */
[----:B------:R-:W-:Y:S01]  /*2860*/  MOV R14, 0x0 ;  /* 0x00000000000e7802 */ /* 0x000fe20000000f00 */
[----:B------:R-:W0:Y:S01]  /*2870*/  LDCU.64 UR8, c[0x4][0xb0] ;  /* 0x01001600ff0877ac */ /* 0x000e220008000a00 */
[----:B------:R-:W-:Y:S01]  /*2880*/  IMAD.MOV.U32 R8, RZ, RZ, 0x3d3 ;  /* 0x000003d3ff087424 */ /* 0x000fe200078e00ff */
[----:B------:R-:W-:Y:S01]  /*2890*/  MOV R12, 0x1 ;  /* 0x00000001000c7802 */ /* 0x000fe20000000f00 */
[----:B------:R-:W-:Y:S01]  /*28a0*/  IMAD.MOV.U32 R13, RZ, RZ, RZ ;  /* 0x000000ffff0d7224 */ /* 0x000fe200078e00ff */
[----:B------:R-:W1:Y:S01]  /*28b0*/  LDCU.64 UR4, c[0x4][0xb8] ;  /* 0x01001700ff0477ac */ /* 0x000e620008000a00 */
[----:B------:R-:W2:Y:S01]  /*28c0*/  LDC.64 R14, c[0x4][R14] ;  /* 0x010000000e0e7b82 */ /* 0x000ea20000000a00 */
        /* <DEDUP_REMOVED lines=9> */
.L_x_42:
[----:B------:R-:W-:-:S03]  /*2960*/  UMOV UR4, 0xffffffff ;  /* 0xffffffff00047882 */ /* 0x000fc60000000000 */
[----:B------:R-:W-:Y:S05]  /*2970*/  BRA.DIV UR4, `(.L_x_43) ;  /* 0x0000016604507947 */ /* 0x000fea000b800000 */
[----:B------:R-:W-:-:S13]  /*2980*/  ELECT P6, URZ, PT ;  /* 0x0000000000ff782f */ /* 0x000fda00038c0000 */
.L_x_405:
        /* <DEDUP_REMOVED lines=31> */
.L_x_45:
        /* <DEDUP_REMOVED lines=30> */
.L_x_46:
        /* <DEDUP_REMOVED lines=30> */
.L_x_47:
        /* <DEDUP_REMOVED lines=8> */
.L_x_44:
[----:B0-----:R-:W-:Y:S05]  /*2fc0*/  BSYNC.RECONVERGENT B6 ;  /* 0x0000000000067941 */ /* 0x001fea0003800200 */
.L_x_41:
[----:B------:R-:W-:Y:S01]  /*2fd0*/  UMOV UR4, 0xffffffff ;  /* 0xffffffff00047882 */ /* 0x000fe20000000000 */
[----:B------:R-:W-:Y:S02]  /*2fe0*/  NOP ;  /* 0x0000000000007918 */ /* 0x000fe40000000000 */
[----:B------:R-:W-:Y:S05]  /*2ff0*/  BRA.DIV UR4, `(.L_x_48) ;  /* 0x0000015e04d07947 */ /* 0x000fea000b800000 */
[----:B------:R0:W0:Y:S02]  /*3000*/  SHFL.IDX PT, R14, R158, RZ, 0x1f ;  /* 0x00001fff9e0e7589 */ /* 0x00002400000e0000 */
.L_x_408:
[----:B0-----:R-:W-:-:S13]  /*3010*/  ISETP.NE.AND P0, PT, R14, 0x2, PT ;  /* 0x000000020e00780c */ /* 0x001fda0003f05270 */
[----:B------:R-:W-:Y:S05]  /*3020*/  @P0 BRA `(.L_x_49) ;  /* 0x0000000000480947 */ /* 0x000fea0003800000 */
[----:B------:R-:W-:-:S03]  /*3030*/  UMOV UR4, 0xffffffff ;  /* 0xffffffff00047882 */ /* 0x000fc60000000000 */
[----:B------:R-:W-:Y:S05]  /*3040*/  BRA.DIV UR4, `(.L_x_50) ;  /* 0x0000015e04e47947 */ /* 0x000fea000b800000 */
[----:B------:R-:W-:-:S13]  /*3050*/  ELECT P6, URZ, PT ;  /* 0x0000000000ff782f */ /* 0x000fda00038c0000 */
.L_x_411:
[----:B------:R-:W0:Y:S01]  /*3060*/  @P6 S2R R24, SR_CgaCtaId ;  /* 0x0000000000186919 */ /* 0x000e220000008800 */
[----:B------:R-:W-:Y:S01]  /*3070*/  IMAD.MOV.U32 R3, RZ, RZ, 0x1 ;  /* 0x00000001ff037424 */ /* 0x000fe200078e00ff */
[----:B------:R-:W-:Y:S01]  /*3080*/  @P6 MOV R5, 0x400 ;  /* 0x0000040000056802 */ /* 0x000fe20000000f00 */
[----:B------:R-:W-:-:S03]  /*3090*/  IMAD.MOV.U32 R0, RZ, RZ, 0x100 ;  /* 0x00000100ff007424 */ /* 0x000fc600078e00ff */
[----:B------:R-:W-:-:S04]  /*30a0*/  @P6 IADD3 R6, PT, PT, -R3, 0x100000, RZ ;  /* 0x0010000003066810 */ /* 0x000fc80007ffe1ff */
[C---:B------:R-:W-:Y:S02]  /*30b0*/  @P6 SHF.L.U32 R7, R6.reuse, 0xb, RZ ;  /* 0x0000000b06076819 */ /* 0x040fe400000006ff */
[----:B------:R-:W-:Y:S02]  /*30c0*/  @P6 SHF.L.U32 R6, R6, 0x1, RZ ;  /* 0x0000000106066819 */ /* 0x000fe400000006ff */
[----:B------:R-:W-:-:S04]  /*30d0*/  @P6 IADD3 R8, PT, PT, -R0, 0x100000, RZ ;  /* 0x0010000000086810 */ /* 0x000fc80007ffe1ff */
[C---:B------:R-:W-:Y:S02]  /*30e0*/  @P6 SHF.L.U32 R9, R8.reuse, 0xb, RZ ;  /* 0x0000000b08096819 */ /* 0x040fe400000006ff */
[----:B------:R-:W-:Y:S02]  /*30f0*/  @P6 SHF.L.U32 R8, R8, 0x1, RZ ;  /* 0x0000000108086819 */ /* 0x000fe400000006ff */
[----:B0-----:R-:W-:-:S05]  /*3100*/  @P6 LEA R4, R24, R5, 0x18 ;  /* 0x0000000518046211 */ /* 0x001fca00078ec0ff */
[----:B------:R0:W-:Y:S04]  /*3110*/  @P6 STS.64 [R4+URZ+0x120], R6 ;  /* 0x0001200604006988 */ /* 0x0001e80008000aff */
[----:B------:R0:W-:Y:S04]  /*3120*/  @P6 STS.64 [R4+URZ+0x128], R8 ;  /* 0x0001280804006988 */ /* 0x0001e80008000aff */
[----:B------:R-:W4:Y:S02]  /*3130*/  FENCE.VIEW.ASYNC.S ;  /* 0x00000000000073c6 */ /* 0x000f240000000000 */
[----:B----4-:R-:W4:Y:S02]  /*3140*/  SYNCS.CCTL.IVALL ;  /* 0x00000000000079b1 */ /* 0x010f240000000000 */
.L_x_49:
[----:B------:R-:W-:Y:S01]  /*3150*/  UMOV UR4, 0xffffffff ;  /* 0xffffffff00047882 */ /* 0x000fe20000000000 */
[----:B------:R-:W-:Y:S01]  /*3160*/  MOV R20, UR38 ;  /* 0x0000002600147c02 */ /* 0x000fe20008000f00 */
[----:B----4-:R-:W-:-:S03]  /*3170*/  NOP ;  /* 0x0000000000007918 */ /* 0x010fc60000000000 */
[----:B------:R-:W-:Y:S01]  /*3180*/  LOP3.LUT R20, R20, 0xfffffffe, RZ, 0xc0, !PT ;  /* 0xfffffffe14147812 */ /* 0x000fe200078ec0ff */
[----:B------:R-:W-:Y:S05]  /*3190*/  BRA.DIV UR4, `(.L_x_51) ;  /* 0x0000015e04b07947 */ /* 0x000fea000b800000 */
[----:B------:R4:W0:Y:S02]  /*31a0*/  SHFL.IDX PT, R14, R158, RZ, 0x1f ;  /* 0x00001fff9e0e7589 */ /* 0x00082400000e0000 */
.L_x_414:
[----:B0-----:R-:W-:-:S13]  /*31b0*/  ISETP.NE.AND P0, PT, R14, 0x3, PT ;  /* 0x000000030e00780c */ /* 0x001fda0003f05270 */
[----:B------:R-:W-:Y:S05]  /*31c0*/  @P0 BRA `(.L_x_52) ;  /* 0x00000000005c0947 */ /* 0x000fea0003800000 */
[----:B------:R-:W-:-:S03]  /*31d0*/  UMOV UR4, 0xffffffff ;  /* 0xffffffff00047882 */ /* 0x000fc60000000000 */
[----:B------:R-:W-:Y:S05]  /*31e0*/  BRA.DIV UR4, `(.L_x_53) ;  /* 0x0000015e04c47947 */ /* 0x000fea000b800000 */
[----:B------:R-:W-:-:S13]  /*31f0*/  ELECT P6, URZ, PT ;  /* 0x0000000000ff782f */ /* 0x000fda00038c0000 */
.L_x_417:
[----:B------:R-:W-:Y:S04]  /*3200*/  BSSY.RECONVERGENT B0, `(.L_x_52) ;  /* 0x0000013000007945 */ /* 0x000fe80003800200 */
[----:B------:R-:W-:Y:S05]  /*3210*/  @!P6 BRA `(.L_x_54) ;  /* 0x000000000044e947 */ /* 0x000fea0003800000 */
[----:B------:R-:W0:Y:S01]  /*3220*/  S2UR UR4, SR_CgaCtaId ;  /* 0x00000000000479c3 */ /* 0x000e220000008800 */
[----:B------:R-:W-:Y:S01]  /*3230*/  UMOV UR5, 0x400 ;  /* 0x0000040000057882 */ /* 0x000fe20000000000 */
[----:B------:R-:W-:Y:S02]  /*3240*/  UMOV UR6, 0x20 ;  /* 0x0000002000067882 */ /* 0x000fe40000000000 */
[----:B------:R-:W-:-:S04]  /*3250*/  UIADD3 UR6, UPT, UPT, -UR6, 0x100000, URZ ;  /* 0x0010000006067890 */ /* 0x000fc8000fffe1ff */
[----:B------:R-:W-:Y:S02]  /*3260*/  USHF.L.U32 UR7, UR6, 0xb, URZ ;  /* 0x0000000b06077899 */ /* 0x000fe400080006ff */
[----:B------:R-:W-:Y:S01]  /*3270*/  USHF.L.U32 UR6, UR6, 0x1, URZ ;  /* 0x0000000106067899 */ /* 0x000fe200080006ff */
[----:B0-----:R-:W-:-:S04]  /*3280*/  MOV R24, UR4 ;  /* 0x0000000400187c02 */ /* 0x001fc80008000f00 */
[----:B------:R-:W-:-:S13]  /*3290*/  R2UR UR4, R24 ;  /* 0x00000000180472ca */ /* 0x000fda00000e0000 */
[----:B------:R-:W-:Y:S01]  /*32a0*/  ULEA UR4, UR4, UR5, 0x18 ;  /* 0x0000000504047291 */ /* 0x000fe2000f8ec0ff */
[----:B------:R-:W0:Y:S11]  /*32b0*/  FENCE.VIEW.ASYNC.S ;  /* 0x00000000000073c6 */ /* 0x000e360000000000 */
[----:B0-----:R0:W0:Y:S01]  /*32c0*/  SYNCS.EXCH.64 URZ, [UR4+0x130], UR6 ;  /* 0x0001300604ff75b2 */ /* 0x0010220008000100 */
[----:B------:R0:W0:Y:S01]  /*32d0*/  SYNCS.EXCH.64 URZ, [UR4+0x148], UR6 ;  /* 0x0001480604ff75b2 */ /* 0x0000220008000100 */
[----:B------:R0:W0:Y:S01]  /*32e0*/  SYNCS.EXCH.64 URZ, [UR4+0x138], UR6 ;  /* 0x0001380604ff75b2 */ /* 0x0000220008000100 */
[----:B------:R0:W0:Y:S01]  /*32f0*/  SYNCS.EXCH.64 URZ, [UR4+0x150], UR6 ;  /* 0x0001500604ff75b2 */ /* 0x0000220008000100 */
[----:B------:R0:W0:Y:S01]  /*3300*/  SYNCS.EXCH.64 URZ, [UR4+0x140], UR6 ;  /* 0x0001400604ff75b2 */ /* 0x0000220008000100 */
[----:B------:R0:W0:Y:S01]  /*3310*/  SYNCS.EXCH.64 URZ, [UR4+0x158], UR6 ;  /* 0x0001580604ff75b2 */ /* 0x0000220008000100 */
[----:B------:R-:W-:Y:S01]  /*3320*/  NOP ;  /* 0x0000000000007918 */ /* 0x000fe20000000000 */
.L_x_54:
[----:B0-----:R-:W-:Y:S05]  /*3330*/  BSYNC.RECONVERGENT B0 ;  /* 0x0000000000007941 */ /* 0x001fea0003800200 */
.L_x_52:
[----:B------:R-:W-:Y:S01]  /*3340*/  ISETP.NE.AND P0, PT, R2, RZ, PT ;  /* 0x000000ff0200720c */ /* 0x000fe20003f05270 */
[----:B------:R-:W-:Y:S01]  /*3350*/  IMAD.MOV.U32 R2, RZ, RZ, 0x100 ;  /* 0x00000100ff027424 */ /* 0x000fe200078e00ff */
[----:B------:R-:W-:Y:S01]  /*3360*/  NOP ;  /* 0x0000000000007918 */ /* 0x000fe20000000000 */
[----:B------:R-:W-:Y:S01]  /*3370*/  UISETP.GE.AND UP0, UPT, UR63, 0x2, UPT ;  /* 0x000000023f00788c */ /* 0x000fe2000bf06270 */
[----:B------:R-:W-:-:S13]  /*3380*/  ISETP.NE.OR P0, PT, RZ, UR38, !P0 ;  /* 0x00000026ff007c0c */ /* 0x000fda000c705670 */
[----:B------:R-:W0:Y:S01]  /*3390*/  @!P0 S2R R24, SR_CgaCtaId ;  /* 0x0000000000188919 */ /* 0x000e220000008800 */
[----:B------:R-:W-:Y:S02]  /*33a0*/  @!P0 MOV R5, 0x400 ;  /* 0x0000040000058802 */ /* 0x000fe40000000f00 */
[----:B------:R-:W-:-:S04]  /*33b0*/  @!P0 IADD3 R2, PT, PT, -R2, 0x100000, RZ ;  /* 0x0010000002028810 */ /* 0x000fc80007ffe1ff */
[C---:B------:R-:W-:Y:S02]  /*33c0*/  @!P0 SHF.L.U32 R3, R2.reuse, 0xb, RZ ;  /* 0x0000000b02038819 */ /* 0x040fe400000006ff */
[----:B------:R-:W-:Y:S02]  /*33d0*/  @!P0 SHF.L.U32 R2, R2, 0x1, RZ ;  /* 0x0000000102028819 */ /* 0x000fe400000006ff */
[----:B0-----:R-:W-:-:S05]  /*33e0*/  @!P0 LEA R0, R24, R5, 0x18 ;  /* 0x0000000518008211 */ /* 0x001fca00078ec0ff */
[----:B------:R0:W-:Y:S04]  /*33f0*/  @!P0 STS.64 [R0+URZ+0x160], R2 ;  /* 0x0001600200008988 */ /* 0x0001e80008000aff */
[----:B------:R-:W1:Y:S02]  /*3400*/  FENCE.VIEW.ASYNC.S ;  /* 0x00000000000073c6 */ /* 0x000e640000000000 */
[----:B-1----:R-:W1:Y:S01]  /*3410*/  SYNCS.CCTL.IVALL ;  /* 0x00000000000079b1 */ /* 0x002e620000000000 */
[----:B------:R-:W-:Y:S05]  /*3420*/  BRA.U !UP0, `(.L_x_55) ;  /* 0x0000000108207547 */ /* 0x000fea000b800000 */
[----:B------:R-:W2:Y:S02]  /*3430*/  LDCU UR4, c[0x0][0x36c] ;  /* 0x00006d80ff0477ac */ /* 0x000ea40008000800 */
[----:B--2---:R-:W-:-:S09]  /*3440*/  UISETP.EQ.U32.AND UP0, UPT, UR4, 0x1, UPT ;  /* 0x000000010400788c */ /* 0x004fd2000bf02070 */
[----:B------:R-:W-:Y:S05]  /*3450*/  BRA.U !UP0, `(.L_x_56) ;  /* 0x00000001080c7547 */ /* 0x000fea000b800000 */
[----:B------:R-:W-:Y:S05]  /*3460*/  WARPSYNC.ALL ;  /* 0x0000000000007948 */ /* 0x000fea0003800000 */
[----:B-1----:R-:W-:Y:S01]  /*3470*/  UCGABAR_ARV ;  /* 0x00000000000079c7 */ /* 0x002fe20008000000 */
[----:B------:R-:W-:Y:S05]  /*3480*/  BRA `(.L_x_57) ;  /* 0x0000000000107947 */ /* 0x000fea0003800000 */
.L_x_56:
[----:B-1----:R-:W-:Y:S05]  /*3490*/  WARPSYNC.ALL ;  /* 0x0000000000007948 */ /* 0x002fea0003800000 */
[----:B------:R-:W-:Y:S05]  /*34a0*/  BRA `(.L_x_57) ;  /* 0x0000000000087947 */ /* 0x000fea0003800000 */
.L_x_55:
[----:B------:R-:W-:Y:S05]  /*34b0*/  WARPSYNC.ALL ;  /* 0x0000000000007948 */ /* 0x000fea0003800000 */
[----:B-1----:R-:W-:Y:S06]  /*34c0*/  BAR.SYNC.DEFER_BLOCKING 0x0 ;  /* 0x0000000000007b1d */ /* 0x002fec0000010000 */
.L_x_57:
[----:B------:R-:W1:Y:S01]  /*34d0*/  S2UR UR4, SR_CTAID.Y ;  /* 0x00000000000479c3 */ /* 0x000e620000002600 */
[----:B------:R-:W-:-:S05]  /*34e0*/  CS2R.32 R9, SR_CgaSize ;  /* 0x0000000000097805 */ /* 0x000fca0000008a00 */
[----:B------:R-:W-:-:S05]  /*34f0*/  IMAD R9, R9, -0xa0, RZ ;  /* 0xffffff6009097824 */ /* 0x000fca00078e02ff */
[----:B------:R-:W-:-:S14]  /*3500*/  R2UR UR6, R9 ;  /* 0x00000000090672ca */ /* 0x000fdc00000e0000 */
[----:B------:R-:W2:Y:S01]  /*3510*/  LDCU UR6, c[0x0][UR6+0x2b4] ;  /* 0x00005680060677ac */ /* 0x000ea20008000800 */
[----:B------:R-:W-:Y:S02]  /*3520*/  PRMT R6, RZ, 0x7610, R6 ;  /* 0x00007610ff067816 */ /* 0x000fe40000000006 */
[----:B------:R-:W-:-:S05]  /*3530*/  CS2R.32 R9, SR_CgaSize ;  /* 0x0000000000097805 */ /* 0x000fca0000008a00 */
[----:B------:R-:W-:-:S05]  /*3540*/  IMAD R9, R9, -0xa0, RZ ;  /* 0xffffff6009097824 */ /* 0x000fca00078e02ff */
[----:B------:R-:W-:-:S14]  /*3550*/  R2UR UR7, R9 ;  /* 0x00000000090772ca */ /* 0x000fdc00000e0000 */
[----:B------:R-:W3:Y:S01]  /*3560*/  LDCU UR7, c[0x0][UR7+0x2b0] ;  /* 0x00005600070777ac */ /* 0x000ee20008000800 */
[----:B------:R-:W4:Y:S01]  /*3570*/  S2UR UR5, SR_CTAID.X ;  /* 0x00000000000579c3 */ /* 0x000f220000002500 */
[----:B0-----:R-:W-:-:S05]  /*3580*/  CS2R.32 R3, SR_CgaSize ;  /* 0x0000000000037805 */ /* 0x001fca0000008a00 */
[----:B------:R-:W-:-:S06]  /*3590*/  IMAD R3, R3, -0xa0, RZ ;  /* 0xffffff6003037824 */ /* 0x000fcc00078e02ff */
[----:B------:R-:W0:Y:S01]  /*35a0*/  LDC R3, c[0x0][R3+0x2a0] ;  /* 0x0000a80003037b82 */ /* 0x000e220000000800 */
[----:B-1----:R-:W-:Y:S02]  /*35b0*/  I2FP.F32.U32 R0, UR4 ;  /* 0x0000000400007c45 */ /* 0x002fe40008201000 */
[----:B------:R-:W-:-:S05]  /*35c0*/  CS2R.32 R4, SR_CgaSize ;  /* 0x0000000000047805 */ /* 0x000fca0000008a00 */
[----:B------:R-:W-:-:S06]  /*35d0*/  IMAD R4, R4, -0xa0, RZ ;  /* 0xffffff6004047824 */ /* 0x000fcc00078e02ff */
[----:B------:R-:W1:Y:S01]  /*35e0*/  LDC R4, c[0x0][R4+0x2a4] ;  /* 0x0000a90004047b82 */ /* 0x000e620000000800 */
[----:B--2---:R-:W-:Y:S01]  /*35f0*/  FMUL R0, R0, UR6 ;  /* 0x0000000600007c20 */ /* 0x004fe20008400000 */
[----:B----4-:R-:W-:-:S03]  /*3600*/  I2FP.F32.U32 R2, UR5 ;  /* 0x0000000500027c45 */ /* 0x010fc60008201000 */
[----:B------:R-:W2:Y:S02]  /*3610*/  F2I.U32.TRUNC.NTZ R9, R0 ;  /* 0x0000000000097305 */ /* 0x000ea4000020f000 */
[----:B---3--:R-:W-:Y:S01]  /*3620*/  FMUL R2, R2, UR7 ;  /* 0x0000000702027c20 */ /* 0x008fe20008400000 */
[----:B0-----:R-:W-:-:S05]  /*3630*/  ISETP.GT.AND P0, PT, R3, RZ, PT ;  /* 0x000000ff0300720c */ /* 0x001fca0003f04270 */
[----:B------:R-:W0:Y:S01]  /*3640*/  F2I.U32.TRUNC.NTZ R8, R2 ;  /* 0x0000000200087305 */ /* 0x000e22000020f000 */
[----:B------:R-:W-:Y:S02]  /*3650*/  ISETP.EQ.AND P0, PT, RZ, UR38, P0 ;  /* 0x00000026ff007c0c */ /* 0x000fe40008702270 */
[----:B--2---:R-:W-:-:S05]  /*3660*/  IADD3 R9, PT, PT, -R9, RZ, RZ ;  /* 0x000000ff09097210 */ /* 0x004fca0007ffe1ff */
[----:B-1----:R-:W-:Y:S02]  /*3670*/  IMAD R9, R4, R9, UR4 ;  /* 0x0000000404097e24 */ /* 0x002fe4000f8e0209 */
[----:B0-----:R-:W-:-:S04]  /*3680*/  IMAD.MOV R8, RZ, RZ, -R8 ;  /* 0x000000ffff087224 */ /* 0x001fc800078e0a08 */
[----:B------:R-:W-:Y:S01]  /*3690*/  IMAD R8, R3, R8, UR5 ;  /* 0x0000000503087e24 */ /* 0x000fe2000f8e0208 */
[----:B------:R-:W-:Y:S06]  /*36a0*/  @!P0 BRA `(.L_x_58) ;  /* 0x0000000400108947 */ /* 0x000fec0003800000 */
[C---:B------:R-:W-:Y:S01]  /*36b0*/  LOP3.LUT R14, R4.reuse, 0x3, RZ, 0xc0, !PT ;  /* 0x00000003040e7812 */ /* 0x040fe200078ec0ff */
[----:B------:R-:W-:Y:S01]  /*36c0*/  UMOV UR4, URZ ;  /* 0x000000ff00047c82 */ /* 0x000fe20008000000 */
[----:B------:R-:W-:Y:S02]  /*36d0*/  LOP3.LUT R13, R4, 0x7ffffffc, RZ, 0xc0, !PT ;  /* 0x7ffffffc040d7812 */ /* 0x000fe400078ec0ff */
[----:B------:R-:W-:Y:S02]  /*36e0*/  PRMT R6, RZ, 0x7610, R6 ;  /* 0x00007610ff067816 */ /* 0x000fe40000000006 */
.L_x_62:
[----:B------:R-:W-:-:S13]  /*36f0*/  ISETP.GE.AND P0, PT, R4, 0x1, PT ;  /* 0x000000010400780c */ /* 0x000fda0003f06270 */
[----:B------:R-:W-:Y:S05]  /*3700*/  @!P0 BRA `(.L_x_59) ;  /* 0x0000000000ec8947 */ /* 0x000fea0003800000 */
[----:B------:R-:W-:Y:S01]  /*3710*/  ISETP.GE.U32.AND P0, PT, R4, 0x4, PT ;  /* 0x000000040400780c */ /* 0x000fe20003f06070 */
[----:B------:R-:W-:Y:S01]  /*3720*/  IMAD.MOV.U32 R10, RZ, RZ, RZ ;  /* 0x000000ffff0a7224 */ /* 0x000fe200078e00ff */
[----:B------:R-:W-:Y:S02]  /*3730*/  LOP3.LUT R7, R8, UR4, RZ, 0x3c, !PT ;  /* 0x0000000408077c12 */ /* 0x000fe4000f8e3cff */
[----:B------:R-:W-:-:S09]  /*3740*/  ISETP.NE.AND P1, PT, R14, RZ, PT ;  /* 0x000000ff0e00720c */ /* 0x000fd20003f25270 */
[----:B------:R-:W-:Y:S05]  /*3750*/  @!P0 BRA `(.L_x_60) ;  /* 0x0000000000788947 */ /* 0x000fea0003800000 */
[----:B------:R-:W-:Y:S01]  /*3760*/  HFMA2 R5, -RZ, RZ, 0, 5.9604644775390625e-08 ;  /* 0x00000001ff057431 */ /* 0x000fe200000001ff */
[----:B------:R-:W-:Y:S01]  /*3770*/  ISETP.GT.U32.AND P0, PT, R7, 0x1, PT ;  /* 0x000000010700780c */ /* 0x000fe20003f04070 */
[----:B------:R-:W-:-:S12]  /*3780*/  IMAD.MOV.U32 R2, RZ, RZ, RZ ;  /* 0x000000ffff027224 */ /* 0x000fd800078e00ff */
.L_x_61:
[C---:B------:R-:W-:Y:S01]  /*3790*/  ISETP.NE.AND P3, PT, R2.reuse, R9, PT ;  /* 0x000000090200720c */ /* 0x040fe20003f65270 */
[C---:B------:R-:W-:Y:S02]  /*37a0*/  IMAD R0, R2.reuse, R3, UR4 ;  /* 0x0000000402007e24 */ /* 0x040fe4000f8e0203 */
[----:B------:R-:W-:Y:S02]  /*37b0*/  VIADD R10, R2, 0x2 ;  /* 0x00000002020a7836 */ /* 0x000fe40000000000 */
[--C-:B------:R-:W-:Y:S01]  /*37c0*/  IMAD.IADD R26, R0, 0x1, R3.reuse ;  /* 0x00000001001a7824 */ /* 0x100fe200078e0203 */
[----:B------:R-:W-:Y:S01]  /*37d0*/  SHF.L.U32 R11, R5, R0, RZ ;  /* 0x00000000050b7219 */ /* 0x000fe200000006ff */
[----:B------:R-:W-:Y:S03]  /*37e0*/  VIADD R12, R2, 0x1 ;  /* 0x00000001020c7836 */ /* 0x000fe60000000000 */
[----:B------:R-:W-:Y:S02]  /*37f0*/  @P0 SEL R11, R11, RZ, !P3 ;  /* 0x000000ff0b0b0207 */ /* 0x000fe40005800000 */
[-C--:B------:R-:W-:Y:S02]  /*3800*/  ISETP.NE.AND P3, PT, R10, R9.reuse, PT ;  /* 0x000000090a00720c */ /* 0x080fe40003f65270 */
[----:B------:R-:W-:Y:S01]  /*3810*/  SHF.L.U32 R10, R5, R26, RZ ;  /* 0x0000001a050a7219 */ /* 0x000fe200000006ff */
[--C-:B------:R-:W-:Y:S01]  /*3820*/  IMAD.IADD R26, R26, 0x1, R3.reuse ;  /* 0x000000011a1a7824 */ /* 0x100fe200078e0203 */
[----:B------:R-:W-:Y:S01]  /*3830*/  LOP3.LUT R15, R11, R6, RZ, 0xfc, !PT ;  /* 0x000000060b0f7212 */ /* 0x000fe200078efcff */
[----:B------:R-:W-:Y:S01]  /*3840*/  VIADD R6, R2, 0x3 ;  /* 0x0000000302067836 */ /* 0x000fe20000000000 */
[-C--:B------:R-:W-:Y:S01]  /*3850*/  ISETP.NE.AND P2, PT, R12, R9.reuse, PT ;  /* 0x000000090c00720c */ /* 0x080fe20003f45270 */
[----:B------:R-:W-:Y:S01]  /*3860*/  VIADD R2, R2, 0x4 ;  /* 0x0000000402027836 */ /* 0x000fe20000000000 */
[C---:B------:R-:W-:Y:S01]  /*3870*/  SHF.L.U32 R11, R5.reuse, R26, RZ ;  /* 0x0000001a050b7219 */ /* 0x040fe200000006ff */
[----:B------:R-:W-:Y:S01]  /*3880*/  IMAD.IADD R26, R26, 0x1, R3 ;  /* 0x000000011a1a7824 */ /* 0x000fe200078e0203 */
[----:B------:R-:W-:Y:S02]  /*3890*/  @P0 SEL R10, R10, RZ, !P2 ;  /* 0x000000ff0a0a0207 */ /* 0x000fe40005000000 */
[----:B------:R-:W-:Y:S02]  /*38a0*/  ISETP.NE.AND P2, PT, R6, R9, PT ;  /* 0x000000090600720c */ /* 0x000fe40003f45270 */
[----:B------:R-:W-:Y:S02]  /*38b0*/  SHF.L.U32 R6, R5, R26, RZ ;  /* 0x0000001a05067219 */ /* 0x000fe400000006ff */
[----:B------:R-:W-:Y:S02]  /*38c0*/  LOP3.LUT R10, R10, R15, RZ, 0xfc, !PT ;  /* 0x0000000f0a0a7212 */ /* 0x000fe400078efcff */
[----:B------:R-:W-:Y:S02]  /*38d0*/  @P0 SEL R6, R6, RZ, !P2 ;  /* 0x000000ff06060207 */ /* 0x000fe40005000000 */
[----:B------:R-:W-:Y:S02]  /*38e0*/  ISETP.NE.AND P2, PT, R2, R13, PT ;  /* 0x0000000d0200720c */ /* 0x000fe40003f45270 */
[----:B------:R-:W-:Y:S04]  /*38f0*/  @P0 SEL R11, R11, RZ, !P3 ;  /* 0x000000ff0b0b0207 */ /* 0x000fe80005800000 */
[----:B------:R-:W-:Y:S01]  /*3900*/  LOP3.LUT R11, R11, R10, RZ, 0xfc, !PT ;  /* 0x0000000a0b0b7212 */ /* 0x000fe200078efcff */
[----:B------:R-:W-:Y:S03]  /*3910*/  IMAD.MOV.U32 R10, RZ, RZ, R13 ;  /* 0x000000ffff0a7224 */ /* 0x000fe600078e000d */
[----:B------:R-:W-:Y:S03]  /*3920*/  LOP3.LUT R6, R6, R11, RZ, 0xfc, !PT ;  /* 0x0000000b06067212 */ /* 0x000fe600078efcff */
[----:B------:R-:W-:Y:S05]  /*3930*/  @P2 BRA `(.L_x_61) ;  /* 0xfffffffc00942947 */ /* 0x000fea000383ffff */
.L_x_60:
[----:B------:R-:W-:Y:S05]  /*3940*/  @!P1 BRA `(.L_x_59) ;  /* 0x00000000005c9947 */ /* 0x000fea0003800000 */
[----:B------:R-:W-:Y:S01]  /*3950*/  ISETP.GT.U32.AND P0, PT, R7, 0x1, PT ;  /* 0x000000010700780c */ /* 0x000fe20003f04070 */
[----:B------:R-:W-:Y:S01]  /*3960*/  IMAD R2, R3, R10, UR4 ;  /* 0x0000000403027e24 */ /* 0x000fe2000f8e020a */
[----:B------:R-:W-:Y:S01]  /*3970*/  ISETP.NE.AND P1, PT, R10, R9, PT ;  /* 0x000000090a00720c */ /* 0x000fe20003f25270 */
[----:B------:R-:W-:-:S05]  /*3980*/  IMAD.MOV.U32 R0, RZ, RZ, 0x1 ;  /* 0x00000001ff007424 */ /* 0x000fca00078e00ff */
[----:B------:R-:W-:-:S05]  /*3990*/  SHF.L.U32 R5, R0, R2, RZ ;  /* 0x0000000200057219 */ /* 0x000fca00000006ff */
[----:B------:R-:W-:Y:S02]  /*39a0*/  @P0 SEL R5, R5, RZ, !P1 ;  /* 0x000000ff05050207 */ /* 0x000fe40004800000 */
[----:B------:R-:W-:Y:S02]  /*39b0*/  ISETP.NE.AND P1, PT, R14, 0x1, PT ;  /* 0x000000010e00780c */ /* 0x000fe40003f25270 */
[----:B------:R-:W-:-:S11]  /*39c0*/  LOP3.LUT R6, R5, R6, RZ, 0xfc, !PT ;  /* 0x0000000605067212 */ /* 0x000fd600078efcff */
[----:B------:R-:W-:Y:S05]  /*39d0*/  @!P1 BRA `(.L_x_59) ;  /* 0x0000000000389947 */ /* 0x000fea0003800000 */
[----:B------:R-:W-:Y:S02]  /*39e0*/  VIADD R12, R10, 0x1 ;  /* 0x000000010a0c7836 */ /* 0x000fe40000000000 */
[----:B------:R-:W-:-:S03]  /*39f0*/  IMAD.IADD R2, R2, 0x1, R3 ;  /* 0x0000000102027824 */ /* 0x000fc600078e0203 */
[----:B------:R-:W-:Y:S02]  /*3a00*/  ISETP.NE.AND P1, PT, R12, R9, PT ;  /* 0x000000090c00720c */ /* 0x000fe40003f25270 */
[----:B------:R-:W-:-:S04]  /*3a10*/  SHF.L.U32 R5, R0, R2, RZ ;  /* 0x0000000200057219 */ /* 0x000fc800000006ff */
        /* <DEDUP_REMOVED lines=8> */
[----:B------:R-:W-:-:S04]  /*3aa0*/  @P0 SEL R5, R5, RZ, !P1 ;  /* 0x000000ff05050207 */ /* 0x000fc80004800000 */
[----:B------:R-:W-:-:S07]  /*3ab0*/  LOP3.LUT R6, R5, R6, RZ, 0xfc, !PT ;  /* 0x0000000605067212 */ /* 0x000fce00078efcff */
.L_x_59:
[----:B------:R-:W-:-:S06]  /*3ac0*/  UIADD3 UR4, UPT, UPT, UR4, 0x1, URZ ;  /* 0x0000000104047890 */ /* 0x000fcc000fffe0ff */
[----:B------:R-:W-:-:S13]  /*3ad0*/  ISETP.NE.AND P0, PT, R3, UR4, PT ;  /* 0x0000000403007c0c */ /* 0x000fda000bf05270 */
[----:B------:R-:W-:Y:S05]  /*3ae0*/  @P0 BRA `(.L_x_62) ;  /* 0xfffffffc00000947 */ /* 0x000fea000383ffff */
.L_x_58:
[----:B------:R-:W0:Y:S01]  /*3af0*/  S2UR UR4, SR_CTAID.Y ;  /* 0x00000000000479c3 */ /* 0x000e220000002600 */
[----:B------:R-:W-:-:S05]  /*3b00*/  CS2R.32 R11, SR_CgaSize ;  /* 0x00000000000b7805 */ /* 0x000fca0000008a00 */
[----:B------:R-:W-:-:S05]  /*3b10*/  IMAD R11, R11, -0xa0, RZ ;  /* 0xffffff600b0b7824 */ /* 0x000fca00078e02ff */
[----:B------:R-:W-:-:S14]  /*3b20*/  R2UR UR6, R11 ;  /* 0x000000000b0672ca */ /* 0x000fdc00000e0000 */
[----:B------:R-:W1:Y:S01]  /*3b30*/  LDCU UR6, c[0x0][UR6+0x2b4] ;  /* 0x00005680060677ac */ /* 0x000e620008000800 */
[----:B------:R-:W-:Y:S02]  /*3b40*/  ISETP.GT.AND P0, PT, R3, RZ, PT ;  /* 0x000000ff0300720c */ /* 0x000fe40003f04270 */
[----:B------:R-:W-:Y:S02]  /*3b50*/  PRMT R8, RZ, 0x7610, R8 ;  /* 0x00007610ff087816 */ /* 0x000fe40000000008 */
[----:B------:R-:W-:-:S05]  /*3b60*/  CS2R.32 R11, SR_CgaSize ;  /* 0x00000000000b7805 */ /* 0x000fca0000008a00 */
[----:B------:R-:W-:-:S05]  /*3b70*/  IMAD R11, R11, -0xa0, RZ ;  /* 0xffffff600b0b7824 */ /* 0x000fca00078e02ff */
[----:B------:R-:W-:-:S14]  /*3b80*/  R2UR UR7, R11 ;  /* 0x000000000b0772ca */ /* 0x000fdc00000e0000 */
[----:B------:R-:W2:Y:S01]  /*3b90*/  LDCU UR7, c[0x0][UR7+0x2b0] ;  /* 0x00005600070777ac */ /* 0x000ea20008000800 */
[----:B------:R-:W-:Y:S01]  /*3ba0*/  ISETP.EQ.AND P0, PT, RZ, UR38, P0 ;  /* 0x00000026ff007c0c */ /* 0x000fe20008702270 */
[----:B------:R-:W3:Y:S01]  /*3bb0*/  S2UR UR5, SR_CTAID.X ;  /* 0x00000000000579c3 */ /* 0x000ee20000002500 */
[----:B------:R-:W-:-:S05]  /*3bc0*/  CS2R.32 R5, SR_CgaSize ;  /* 0x0000000000057805 */ /* 0x000fca0000008a00 */
[----:B------:R-:W-:-:S06]  /*3bd0*/  IMAD R5, R5, -0xa0, RZ ;  /* 0xffffff6005057824 */ /* 0x000fcc00078e02ff */
[----:B------:R-:W4:Y:S01]  /*3be0*/  LDC R5, c[0x0][R5+0x2a0] ;  /* 0x0000a80005057b82 */ /* 0x000f220000000800 */
[----:B0-----:R-:W-:Y:S02]  /*3bf0*/  I2FP.F32.U32 R0, UR4 ;  /* 0x0000000400007c45 */ /* 0x001fe40008201000 */
[----:B------:R-:W-:-:S05]  /*3c00*/  CS2R.32 R4, SR_CgaSize ;  /* 0x0000000000047805 */ /* 0x000fca0000008a00 */
[----:B------:R-:W-:-:S06]  /*3c10*/  IMAD R4, R4, -0xa0, RZ ;  /* 0xffffff6004047824 */ /* 0x000fcc00078e02ff */
[----:B------:R-:W0:Y:S01]  /*3c20*/  LDC R4, c[0x0][R4+0x2a4] ;  /* 0x0000a90004047b82 */ /* 0x000e220000000800 */
[----:B-1----:R-:W-:Y:S01]  /*3c30*/  FMUL R0, R0, UR6 ;  /* 0x0000000600007c20 */ /* 0x002fe20008400000 */
[----:B---3--:R-:W-:-:S03]  /*3c40*/  I2FP.F32.U32 R2, UR5 ;  /* 0x0000000500027c45 */ /* 0x008fc60008201000 */
[----:B------:R-:W1:Y:S02]  /*3c50*/  F2I.U32.TRUNC.NTZ R11, R0 ;  /* 0x00000000000b7305 */ /* 0x000e64000020f000 */
[----:B--2---:R-:W-:-:S06]  /*3c60*/  FMUL R2, R2, UR7 ;  /* 0x0000000702027c20 */ /* 0x004fcc0008400000 */
[----:B------:R-:W2:Y:S01]  /*3c70*/  F2I.U32.TRUNC.NTZ R10, R2 ;  /* 0x00000002000a7305 */ /* 0x000ea2000020f000 */
[----:B-1----:R-:W-:-:S05]  /*3c80*/  IADD3 R11, PT, PT, -R11, RZ, RZ ;  /* 0x000000ff0b0b7210 */ /* 0x002fca0007ffe1ff */
[----:B0-----:R-:W-:Y:S02]  /*3c90*/  IMAD R11, R4, R11, UR4 ;  /* 0x00000004040b7e24 */ /* 0x001fe4000f8e020b */
[----:B--2---:R-:W-:-:S04]  /*3ca0*/  IMAD.MOV R10, RZ, RZ, -R10 ;  /* 0x000000ffff0a7224 */ /* 0x004fc800078e0a0a */
[----:B----4-:R-:W-:Y:S01]  /*3cb0*/  IMAD R10, R5, R10, UR5 ;  /* 0x00000005050a7e24 */ /* 0x010fe2000f8e020a */
[----:B------:R-:W-:Y:S06]  /*3cc0*/  @!P0 BRA `(.L_x_63) ;  /* 0x0000000400108947 */ /* 0x000fec0003800000 */
[C---:B------:R-:W-:Y:S01]  /*3cd0*/  LOP3.LUT R9, R4.reuse, 0x3, RZ, 0xc0, !PT ;  /* 0x0000000304097812 */ /* 0x040fe200078ec0ff */
[----:B------:R-:W-:Y:S01]  /*3ce0*/  UMOV UR4, URZ ;  /* 0x000000ff00047c82 */ /* 0x000fe20008000000 */
[----:B------:R-:W-:Y:S02]  /*3cf0*/  LOP3.LUT R7, R4, 0x7ffffffc, RZ, 0xc0, !PT ;  /* 0x7ffffffc04077812 */ /* 0x000fe400078ec0ff */
[----:B------:R-:W-:Y:S02]  /*3d00*/  PRMT R8, RZ, 0x7610, R8 ;  /* 0x00007610ff087816 */ /* 0x000fe40000000008 */
.L_x_67:
        /* <DEDUP_REMOVED lines=10> */
.L_x_66:
        /* <DEDUP_REMOVED lines=27> */
.L_x_65:
        /* <DEDUP_REMOVED lines=24> */
.L_x_64:
[----:B------:R-:W-:-:S06]  /*40e0*/  UIADD3 UR4, UPT, UPT, UR4, 0x1, URZ ;  /* 0x0000000104047890 */ /* 0x000fcc000fffe0ff */
[----:B------:R-:W-:-:S13]  /*40f0*/  ISETP.NE.AND P0, PT, R5, UR4, PT ;  /* 0x0000000405007c0c */ /* 0x000fda000bf05270 */
[----:B------:R-:W-:Y:S05]  /*4100*/  @P0 BRA `(.L_x_67) ;  /* 0xfffffffc00000947 */ /* 0x000fea000383ffff */
.L_x_63:
[----:B------:R-:W0:Y:S01]  /*4110*/  S2UR UR22, SR_CTAID.X ;  /* 0x00000000001679c3 */ /* 0x000e220000002500 */
[----:B------:R-:W-:-:S05]  /*4120*/  CS2R.32 R120, SR_CgaSize ;  /* 0x0000000000787805 */ /* 0x000fca0000008a00 */
[----:B------:R-:W-:-:S05]  /*4130*/  IMAD R120, R120, -0xa0, RZ ;  /* 0xffffff6078787824 */ /* 0x000fca00078e02ff */
[----:B------:R-:W-:-:S14]  /*4140*/  R2UR UR5, R120 ;  /* 0x00000000780572ca */ /* 0x000fdc00000e0000 */
[----:B------:R-:W1:Y:S01]  /*4150*/  LDCU UR5, c[0x0][UR5+0x2b0] ;  /* 0x00005600050577ac */ /* 0x000e620008000800 */
[----:B------:R-:W-:-:S05]  /*4160*/  CS2R.32 R120, SR_CgaSize ;  /* 0x0000000000787805 */ /* 0x000fca0000008a00 */
[----:B------:R-:W-:-:S05]  /*4170*/  IMAD R120, R120, -0xa0, RZ ;  /* 0xffffff6078787824 */ /* 0x000fca00078e02ff */
[----:B------:R-:W-:-:S14]  /*4180*/  R2UR UR4, R120 ;  /* 0x00000000780472ca */ /* 0x000fdc00000e0000 */
[----:B------:R-:W2:Y:S01]  /*4190*/  LDCU UR4, c[0x0][UR4+0x2b4] ;  /* 0x00005680040477ac */ /* 0x000ea20008000800 */
[----:B------:R-:W3:Y:S01]  /*41a0*/  S2UR UR6, SR_CTAID.Y ;  /* 0x00000000000679c3 */ /* 0x000ee20000002600 */
[----:B------:R-:W-:-:S05]  /*41b0*/  CS2R.32 R120, SR_CgaSize ;  /* 0x0000000000787805 */ /* 0x000fca0000008a00 */
[----:B------:R-:W-:-:S05]  /*41c0*/  IMAD R120, R120, -0xa0, RZ ;  /* 0xffffff6078787824 */ /* 0x000fca00078e02ff */
[----:B------:R-:W-:-:S14]  /*41d0*/  R2UR UR8, R120 ;  /* 0x00000000780872ca */ /* 0x000fdc00000e0000 */
[----:B------:R-:W4:Y:S01]  /*41e0*/  LDCU UR8, c[0x0][UR8+0x2a0] ;  /* 0x00005400080877ac */ /* 0x000f220008000800 */
[----:B------:R-:W-:-:S05]  /*41f0*/  CS2R.32 R120, SR_CgaSize ;  /* 0x0000000000787805 */ /* 0x000fca0000008a00 */
[----:B------:R-:W-:-:S05]  /*4200*/  IMAD R120, R120, -0xa0, RZ ;  /* 0xffffff6078787824 */ /* 0x000fca00078e02ff */
[----:B------:R-:W-:-:S14]  /*4210*/  R2UR UR9, R120 ;  /* 0x00000000780972ca */ /* 0x000fdc00000e0000 */
[----:B------:R-:W4:Y:S01]  /*4220*/  LDCU UR9, c[0x0][UR9+0x2a4] ;  /* 0x00005480090977ac */ /* 0x000f220008000800 */
[----:B------:R-:W4:Y:S01]  /*4230*/  LDC R86, c[0x0][0xd1c] ;  /* 0x00034700ff567b82 */ /* 0x000f220000000800 */
[----:B------:R-:W4:Y:S01]  /*4240*/  LDCU UR15, c[0x0][0xd1c] ;  /* 0x0001a380ff0f77ac */ /* 0x000f220008000800 */
[----:B------:R-:W-:Y:S01]  /*4250*/  UISETP.NE.AND UP2, UPT, UR38, URZ, UPT ;  /* 0x000000ff2600728c */ /* 0x000fe2000bf45270 */
[----:B------:R-:W2:Y:S01]  /*4260*/  LDCU UR7, c[0x0][0xd28] ;  /* 0x0001a500ff0777ac */ /* 0x000ea20008000800 */
[----:B0-----:R-:W-:-:S04]  /*4270*/  I2FP.F32.U32 R2, UR22 ;  /* 0x0000001600027c45 */ /* 0x001fc80008201000 */
[----:B------:R-:W0:Y:S01]  /*4280*/  S2UR UR25, SR_CTAID.Z ;  /* 0x00000000001979c3 */ /* 0x000e220000002700 */
[----:B------:R-:W-:Y:S01]  /*4290*/  IMAD.U32 R19, RZ, RZ, UR22 ;  /* 0x00000016ff137e24 */ /* 0x000fe2000f8e00ff */
[----:B------:R-:W-:Y:S01]  /*42a0*/  UISETP.GE.AND UP0, UPT, UR63, 0x2, UPT ;  /* 0x000000023f00788c */ /* 0x000fe2000bf06270 */
[----:B-1----:R-:W-:Y:S01]  /*42b0*/  FMUL R2, R2, UR5 ;  /* 0x0000000502027c20 */ /* 0x002fe20008400000 */
[----:B---3--:R-:W-:Y:S01]  /*42c0*/  I2FP.F32.U32 R0, UR6 ;  /* 0x0000000600007c45 */ /* 0x008fe20008201000 */
[----:B------:R-:W-:-:S04]  /*42d0*/  IMAD.U32 R120, RZ, RZ, UR6 ;  /* 0x00000006ff787e24 */ /* 0x000fc8000f8e00ff */
[----:B------:R-:W1:Y:S01]  /*42e0*/  F2I.U32.TRUNC.NTZ R2, R2 ;  /* 0x0000000200027305 */ /* 0x000e62000020f000 */
[----:B--2---:R-:W-:Y:S01]  /*42f0*/  FMUL R0, R0, UR4 ;  /* 0x0000000400007c20 */ /* 0x004fe20008400000 */
[----:B------:R-:W-:-:S06]  /*4300*/  UISETP.NE.AND UP1, UPT, UR7, 0x1, UPT ;  /* 0x000000010700788c */ /* 0x000fcc000bf25270 */
[----:B------:R-:W2:Y:S01]  /*4310*/  F2I.U32.TRUNC.NTZ R0, R0 ;  /* 0x0000000000007305 */ /* 0x000ea2000020f000 */
[----:B-1----:R-:W-:Y:S02]  /*4320*/  R2UR UR5, R2 ;  /* 0x00000000020572ca */ /* 0x002fe400000e0000 */
[----:B--2---:R-:W-:-:S11]  /*4330*/  R2UR UR4, R0 ;  /* 0x00000000000472ca */ /* 0x004fd600000e0000 */
[----:B------:R-:W-:-:S04]  /*4340*/  UIADD3 UR5, UPT, UPT, -UR5, URZ, URZ ;  /* 0x000000ff05057290 */ /* 0x000fc8000fffe1ff */
[----:B----4-:R-:W-:-:S03]  /*4350*/  UIMAD UR59, UR8, UR5, UR22 ;  /* 0x00000005083b72a4 */ /* 0x010fc6000f8e0216 */
[----:B------:R-:W-:Y:S01]  /*4360*/  UMOV UR5, 0x3 ;  /* 0x0000000300057882 */ /* 0x000fe20000000000 */
[----:B------:R-:W-:-:S04]  /*4370*/  UIADD3 UR4, UPT, UPT, -UR4, URZ, URZ ;  /* 0x000000ff04047290 */ /* 0x000fc8000fffe1ff */
[----:B------:R-:W-:Y:S02]  /*4380*/  UIMAD UR58, UR9, UR4, UR6 ;  /* 0x00000004093a72a4 */ /* 0x000fe4000f8e0206 */
[----:B------:R-:W-:-:S04]  /*4390*/  ULOP3.LUT UR4, UR59, 0xfffffffe, URZ, 0xc0, !UPT ;  /* 0xfffffffe3b047892 */ /* 0x000fc8000f8ec0ff */
[----:B------:R-:W-:-:S04]  /*43a0*/  UIMAD UR4, UR8, UR58, UR4 ;  /* 0x0000003a080472a4 */ /* 0x000fc8000f8e0204 */
[----:B------:R-:W-:-:S04]  /*43b0*/  USHF.L.U32 UR4, UR5, UR4, URZ ;  /* 0x0000000405047299 */ /* 0x000fc800080006ff */
[----:B------:R-:W-:Y:S02]  /*43c0*/  USEL UR60, UR4, URZ, !UP2 ;  /* 0x000000ff043c7287 */ /* 0x000fe4000d000000 */
[----:B------:R-:W-:-:S09]  /*43d0*/  UISETP.GE.AND UP2, UPT, UR15, 0x1, UPT ;  /* 0x000000010f00788c */ /* 0x000fd2000bf46270 */
[----:B0-----:R-:W-:Y:S05]  /*43e0*/  BRA.U !UP2, `(.L_x_68) ;  /* 0x000000010ae87547 */ /* 0x001fea000b800000 */
[----:B------:R-:W0:Y:S01]  /*43f0*/  LDCU.64 UR20, c[0x0][0xd10] ;  /* 0x0001a200ff1477ac */ /* 0x000e220008000a00 */
[----:B------:R-:W-:Y:S01]  /*4400*/  R2UR UR7, R120 ;  /* 0x00000000780772ca */ /* 0x000fe200000e0000 */
[----:B------:R-:W1:Y:S01]  /*4410*/  LDCU UR14, c[0x0][0x370] ;  /* 0x00006e00ff0e77ac */ /* 0x000e620008000800 */
[----:B------:R-:W2:Y:S01]  /*4420*/  LDCU UR6, c[0x0][0x374] ;  /* 0x00006e80ff0677ac */ /* 0x000ea20008000800 */
[----:B------:R-:W3:Y:S01]  /*4430*/  LDCU UR23, c[0x0][0xd04] ;  /* 0x0001a080ff1777ac */ /* 0x000ee20008000800 */
[----:B------:R-:W1:Y:S01]  /*4440*/  LDCU.64 UR16, c[0x0][0xd08] ;  /* 0x0001a100ff1077ac */ /* 0x000e620008000a00 */
[----:B------:R-:W4:Y:S01]  /*4450*/  LDCU UR24, c[0x0][0xd18] ;  /* 0x0001a300ff1877ac */ /* 0x000f220008000800 */
[----:B------:R-:W4:Y:S01]  /*4460*/  LDCU.64 UR18, c[0x0][0xd20] ;  /* 0x0001a400ff1277ac */ /* 0x000f220008000a00 */
[----:B0-----:R-:W-:Y:S02]  /*4470*/  UISETP.NE.AND UP3, UPT, UR20, 0x1, UPT ;  /* 0x000000011400788c */ /* 0x001fe4000bf65270 */
[----:B--2---:R-:W-:-:S02]  /*4480*/  UIMAD.WIDE.U32 UR4, UR6, UR21, URZ ;  /* 0x00000015060472a5 */ /* 0x004fc4000f8e00ff */
[----:B---3--:R-:W-:Y:S02]  /*4490*/  UISETP.NE.AND UP4, UPT, UR23, 0x1, UPT ;  /* 0x000000011700788c */ /* 0x008fe4000bf85270 */
[----:B-1----:R-:W-:Y:S02]  /*44a0*/  UIMAD.WIDE.U32 UR8, UR14, UR16, URZ ;  /* 0x000000100e0872a5 */ /* 0x002fe4000f8e00ff */
[----:B------:R-:W-:Y:S01]  /*44b0*/  UISETP.NE.AND UP2, UPT, UR15, 0x1, UPT ;  /* 0x000000010f00788c */ /* 0x000fe2000bf45270 */
[----:B------:R-:W-:Y:S01]  /*44c0*/  UMOV UR4, UR5 ;  /* 0x0000000500047c82 */ /* 0x000fe20008000000 */
[----:B------:R-:W-:Y:S02]  /*44d0*/  UIMAD.WIDE.U32 UR10, UR7, UR21, URZ ;  /* 0x00000015070a72a5 */ /* 0x000fe4000f8e00ff */
[----:B----4-:R-:W-:Y:S01]  /*44e0*/  @UP3 USHF.R.U32.HI UR6, URZ, UR24, UR4 ;  /* 0x00000018ff063299 */ /* 0x010fe20008011604 */
[----:B------:R-:W-:Y:S01]  /*44f0*/  UMOV UR8, UR9 ;  /* 0x0000000900087c82 */ /* 0x000fe20008000000 */
[----:B------:R-:W-:-:S02]  /*4500*/  UIMAD.WIDE.U32 UR12, UR22, UR16, URZ ;  /* 0x00000010160c72a5 */ /* 0x000fc4000f8e00ff */
[----:B------:R-:W-:Y:S02]  /*4510*/  @UP4 USHF.R.U32.HI UR14, URZ, UR17, UR8 ;  /* 0x00000011ff0e4299 */ /* 0x000fe40008011608 */
[----:B------:R-:W-:Y:S02]  /*4520*/  UIMAD.WIDE.U32 UR4, UR6, UR18, URZ ;  /* 0x00000012060472a5 */ /* 0x000fe4000f8e00ff */
[----:B------:R-:W-:Y:S01]  /*4530*/  UIMAD.WIDE.U32 UR8, UR14, UR18, URZ ;  /* 0x000000120e0872a5 */ /* 0x000fe2000f8e00ff */
[----:B------:R-:W-:Y:S01]  /*4540*/  UMOV UR10, UR11 ;  /* 0x0000000b000a7c82 */ /* 0x000fe20008000000 */
[----:B------:R-:W-:Y:S01]  /*4550*/  UMOV UR12, UR13 ;  /* 0x0000000d000c7c82 */ /* 0x000fe20008000000 */
[----:B------:R-:W-:Y:S01]  /*4560*/  USHF.R.U32.HI UR10, URZ, UR24, UR10 ;  /* 0x00000018ff0a7299 */ /* 0x000fe2000801160a */
[----:B------:R-:W-:Y:S01]  /*4570*/  R2UR UR11, R120 ;  /* 0x00000000780b72ca */ /* 0x000fe200000e0000 */
[----:B------:R-:W-:Y:S02]  /*4580*/  UMOV UR4, UR5 ;  /* 0x0000000500047c82 */ /* 0x000fe40008000000 */
[----:B------:R-:W-:Y:S01]  /*4590*/  UMOV UR8, UR9 ;  /* 0x0000000900087c82 */ /* 0x000fe20008000000 */
[----:B------:R-:W-:-:S02]  /*45a0*/  @UP2 USHF.R.U32.HI UR6, URZ, UR19, UR4 ;  /* 0x00000013ff062299 */ /* 0x000fc40008011604 */
[----:B------:R-:W-:Y:S02]  /*45b0*/  USHF.R.U32.HI UR12, URZ, UR17, UR12 ;  /* 0x00000011ff0c7299 */ /* 0x000fe4000801160c */
[----:B------:R-:W-:Y:S02]  /*45c0*/  USEL UR4, UR7, UR10, !UP3 ;  /* 0x0000000a07047287 */ /* 0x000fe4000d800000 */
[----:B------:R-:W-:Y:S02]  /*45d0*/  @UP2 USHF.R.U32.HI UR14, URZ, UR19, UR8 ;  /* 0x00000013ff0e2299 */ /* 0x000fe40008011608 */
[----:B------:R-:W-:Y:S02]  /*45e0*/  UIMAD UR6, UR6, UR15, URZ ;  /* 0x0000000f060672a4 */ /* 0x000fe4000f8e02ff */
[----:B------:R-:W-:Y:S02]  /*45f0*/  USEL UR5, UR22, UR12, !UP4 ;  /* 0x0000000c16057287 */ /* 0x000fe4000e000000 */
[----:B------:R-:W-:-:S02]  /*4600*/  UIMAD UR7, UR14, UR15, URZ ;  /* 0x0000000f0e0772a4 */ /* 0x000fc4000f8e02ff */
[----:B------:R-:W-:Y:S02]  /*4610*/  UISETP.GE.AND UP3, UPT, UR4, UR6, UPT ;  /* 0x000000060400728c */ /* 0x000fe4000bf66270 */
[----:B------:R-:W-:Y:S02]  /*4620*/  UIMAD.WIDE.U32 UR8, UR4, UR18, URZ ;  /* 0x00000012040872a5 */ /* 0x000fe4000f8e00ff */
[----:B------:R-:W-:Y:S02]  /*4630*/  UISETP.GE.OR UP3, UPT, UR5, UR7, UP3 ;  /* 0x000000070500728c */ /* 0x000fe40009f66670 */
[----:B------:R-:W-:Y:S02]  /*4640*/  UIMAD.WIDE.U32 UR6, UR5, UR18, URZ ;  /* 0x00000012050672a5 */ /* 0x000fe4000f8e00ff */
[----:B------:R-:W-:Y:S01]  /*4650*/  UIADD3 UR10, UPT, UPT, -UR4, URZ, URZ ;  /* 0x000000ff040a7290 */ /* 0x000fe2000fffe1ff */
[----:B------:R-:W-:Y:S01]  /*4660*/  UMOV UR8, UR9 ;  /* 0x0000000900087c82 */ /* 0x000fe20008000000 */
[----:B------:R-:W-:-:S02]  /*4670*/  UIADD3 UR12, UPT, UPT, -UR5, URZ, URZ ;  /* 0x000000ff050c7290 */ /* 0x000fc4000fffe1ff */
[----:B------:R-:W-:-:S03]  /*4680*/  USHF.R.U32.HI UR8, URZ, UR19, UR8 ;  /* 0x00000013ff087299 */ /* 0x000fc60008011608 */
[----:B------:R-:W-:Y:S01]  /*4690*/  @!UP3 UMOV UR6, UR7 ;  /* 0x000000070006bc82 */ /* 0x000fe20008000000 */
[----:B------:R-:W-:Y:S02]  /*46a0*/  UIMAD UR11, UR20, UR10, UR11 ;  /* 0x0000000a140b72a4 */ /* 0x000fe4000f8e020b */
[----:B------:R-:W-:Y:S02]  /*46b0*/  USEL UR8, UR4, UR8, !UP2 ;  /* 0x0000000804087287 */ /* 0x000fe4000d000000 */
[----:B------:R-:W-:Y:S02]  /*46c0*/  @!UP3 USHF.R.U32.HI UR6, URZ, UR19, UR6 ;  /* 0x00000013ff06b299 */ /* 0x000fe40008011606 */
[----:B------:R-:W-:Y:S02]  /*46d0*/  UIADD3 UR9, UPT, UPT, -UR8, URZ, URZ ;  /* 0x000000ff08097290 */ /* 0x000fe4000fffe1ff */
[----:B------:R-:W-:Y:S02]  /*46e0*/  @!UP3 USEL UR6, UR5, UR6, !UP2 ;  /* 0x000000060506b287 */ /* 0x000fe4000d000000 */
[----:B------:R-:W-:-:S02]  /*46f0*/  UIMAD UR10, UR15, UR9, UR4 ;  /* 0x000000090f0a72a4 */ /* 0x000fc4000f8e0204 */
[----:B------:R-:W-:Y:S01]  /*4700*/  @!UP3 UIADD3 UR9, UPT, UPT, UR8, -UR6, URZ ;  /* 0x800000060809b290 */ /* 0x000fe2000fffe0ff */
[----:B------:R-:W-:Y:S01]  /*4710*/  UMOV UR7, UR5 ;  /* 0x0000000500077c82 */ /* 0x000fe20008000000 */
[----:B------:R-:W-:Y:S02]  /*4720*/  UIMAD UR8, UR23, UR12, UR22 ;  /* 0x0000000c170872a4 */ /* 0x000fe4000f8e0216 */
[----:B------:R-:W-:Y:S02]  /*4730*/  @!UP3 UIMAD UR7, UR10, UR14, UR6 ;  /* 0x0000000e0a07b2a4 */ /* 0x000fe4000f8e0206 */
[----:B------:R-:W-:Y:S02]  /*4740*/  @!UP3 UIMAD UR4, UR9, UR15, UR5 ;  /* 0x0000000f0904b2a4 */ /* 0x000fe4000f8e0205 */
[----:B------:R-:W-:Y:S02]  /*4750*/  UIMAD UR7, UR7, UR23, UR8 ;  /* 0x00000017070772a4 */ /* 0x000fe4000f8e0208 */
[----:B------:R-:W-:-:S04]  /*4760*/  UIMAD UR4, UR4, UR20, UR11 ;  /* 0x00000014040472a4 */ /* 0x000fc8000f8e020b */
[----:B------:R-:W-:Y:S02]  /*4770*/  IMAD.U32 R19, RZ, RZ, UR7 ;  /* 0x00000007ff137e24 */ /* 0x000fe4000f8e00ff */
[----:B------:R-:W-:Y:S02]  /*4780*/  IMAD.U32 R120, RZ, RZ, UR4 ;  /* 0x00000004ff787e24 */ /* 0x000fe4000f8e00ff */
.L_x_68:
[----:B------:R-:W-:Y:S05]  /*4790*/  BRA.U UP1, `(.L_x_69) ;  /* 0x0000000101407547 */ /* 0x000fea000b800000 */
[----:B------:R-:W0:Y:S01]  /*47a0*/  LDC.64 R2, c[0x0][0xd10] ;  /* 0x00034400ff027b82 */ /* 0x000e220000000a00 */
[----:B------:R-:W1:Y:S07]  /*47b0*/  LDCU.64 UR4, c[0x0][0xd08] ;  /* 0x0001a100ff0477ac */ /* 0x000e6e0008000a00 */
[----:B------:R-:W2:Y:S08]  /*47c0*/  LDC R4, c[0x0][0xd18] ;  /* 0x00034600ff047b82 */ /* 0x000eb00000000800 */
[----:B------:R-:W3:Y:S01]  /*47d0*/  LDC R0, c[0x0][0xd04] ;  /* 0x00034100ff007b82 */ /* 0x000ee20000000800 */
[----:B-1----:R-:W-:-:S04]  /*47e0*/  IMAD.HI.U32 R5, R19, UR4, RZ ;  /* 0x0000000413057c27 */ /* 0x002fc8000f8e00ff */
[----:B0-----:R-:W-:Y:S01]  /*47f0*/  IMAD.HI.U32 R3, R120, R3, RZ ;  /* 0x0000000378037227 */ /* 0x001fe200078e00ff */
[----:B------:R-:W-:Y:S02]  /*4800*/  SHF.R.U32.HI R10, RZ, UR5, R5 ;  /* 0x00000005ff0a7c19 */ /* 0x000fe40008011605 */
[----:B------:R-:W-:Y:S02]  /*4810*/  ISETP.NE.AND P0, PT, R2, 0x1, PT ;  /* 0x000000010200780c */ /* 0x000fe40003f05270 */
[----:B--2---:R-:W-:-:S04]  /*4820*/  SHF.R.U32.HI R3, RZ, R4, R3 ;  /* 0x00000004ff037219 */ /* 0x004fc80000011603 */
[----:B------:R-:W-:Y:S02]  /*4830*/  SEL R3, R120, R3, !P0 ;  /* 0x0000000378037207 */ /* 0x000fe40004000000 */
[----:B---3--:R-:W-:-:S04]  /*4840*/  ISETP.NE.AND P1, PT, R0, 0x1, PT ;  /* 0x000000010000780c */ /* 0x008fc80003f25270 */
[----:B------:R-:W-:-:S05]  /*4850*/  SEL R10, R19, R10, !P1 ;  /* 0x0000000a130a7207 */ /* 0x000fca0004800000 */
[----:B------:R-:W-:Y:S02]  /*4860*/  IMAD.IADD R4, R3, 0x1, -R10 ;  /* 0x0000000103047824 */ /* 0x000fe400078e0a0a */
[----:B------:R-:W-:Y:S02]  /*4870*/  IMAD.IADD R3, R10, 0x1, -R3 ;  /* 0x000000010a037824 */ /* 0x000fe400078e0a03 */
[----:B------:R-:W-:Y:S02]  /*4880*/  IMAD R19, R4, R0, R19 ;  /* 0x0000000004137224 */ /* 0x000fe400078e0213 */
[----:B------:R-:W-:Y:S02]  /*4890*/  IMAD R120, R3, R2, R120 ;  /* 0x0000000203787224 */ /* 0x000fe400078e0278 */
.L_x_69:
[----:B------:R-:W-:Y:S01]  /*48a0*/  MOV R156, UR25 ;  /* 0x00000019009c7c02 */ /* 0x000fe20008000f00 */
[----:B------:R-:W-:Y:S05]  /*48b0*/  BRA.U !UP0, `(.L_x_70) ;  /* 0x0000000108207547 */ /* 0x000fea000b800000 */
[----:B------:R-:W0:Y:S02]  /*48c0*/  LDCU UR4, c[0x0][0x36c] ;  /* 0x00006d80ff0477ac */ /* 0x000e240008000800 */
[----:B0-----:R-:W-:-:S09]  /*48d0*/  UISETP.EQ.U32.AND UP0, UPT, UR4, 0x1, UPT ;  /* 0x000000010400788c */ /* 0x001fd2000bf02070 */
[----:B------:R-:W-:Y:S05]  /*48e0*/  BRA.U !UP0, `(.L_x_71) ;  /* 0x00000001080c7547 */ /* 0x000fea000b800000 */
[----:B------:R-:W-:Y:S01]  /*48f0*/  UCGABAR_WAIT ;  /* 0x0000000000007dc7 */ /* 0x000fe20008000000 */
[----:B------:R-:W-:Y:S01]  /*4900*/  CCTL.IVALL ;  /* 0x00000000ff00798f */ /* 0x000fe20002000000 */
[----:B------:R-:W-:Y:S05]  /*4910*/  BRA `(.L_x_72) ;  /* 0x00000000000c7947 */ /* 0x000fea0003800000 */
.L_x_71:
[----:B------:R-:W-:Y:S06]  /*4920*/  BAR.SYNC.DEFER_BLOCKING 0x0 ;  /* 0x0000000000007b1d */ /* 0x000fec0000010000 */
[----:B------:R-:W-:Y:S05]  /*4930*/  BRA `(.L_x_72) ;  /* 0x0000000000047947 */ /* 0x000fea0003800000 */
.L_x_70:
[----:B------:R-:W-:Y:S06]  /*4940*/  BAR.SYNC.DEFER_BLOCKING 0x0 ;  /* 0x0000000000007b1d */ /* 0x000fec0000010000 */
.L_x_72:
[----:B------:R-:W-:-:S09]  /*4950*/  UISETP.NE.AND UP0, UPT, UR38, 0x2, UPT ;  /* 0x000000022600788c */ /* 0x000fd2000bf05270 */
[----:B------:R-:W-:Y:S05]  /*4960*/  BRA.U UP0, `(.L_x_73) ;  /* 0x0000003100587547 */ /* 0x000fea000b800000 */
[----:B------:R-:W-:-:S05]  /*4970*/  CS2R.32 R5, SR_CgaSize ;  /* 0x0000000000057805 */ /* 0x000fca0000008a00 */
[----:B------:R-:W-:-:S06]  /*4980*/  IMAD R5, R5, -0xa0, RZ ;  /* 0xffffff6005057824 */ /* 0x000fcc00078e02ff */
[----:B------:R-:W0:Y:S01]  /*4990*/  LDC R5, c[0x0][R5+0x2a0] ;  /* 0x0000a80005057b82 */ /* 0x000e220000000800 */
[----:B------:R-:W-:-:S05]  /*49a0*/  CS2R.32 R16, SR_CgaSize ;  /* 0x0000000000107805 */ /* 0x000fca0000008a00 */
[----:B------:R-:W-:-:S05]  /*49b0*/  IMAD R16, R16, -0xa0, RZ ;  /* 0xffffff6010107824 */ /* 0x000fca00078e02ff */
[----:B------:R-:W-:-:S14]  /*49c0*/  R2UR UR33, R16 ;  /* 0x00000000102172ca */ /* 0x000fdc00000e0000 */
[----:B------:R-:W1:Y:S01]  /*49d0*/  LDCU UR33, c[0x0][UR33+0x2a0] ;  /* 0x00005400212177ac */ /* 0x000e620008000800 */
[----:B------:R-:W2:Y:S01]  /*49e0*/  S2R R4, SR_CgaCtaId ;  /* 0x0000000000047919 */ /* 0x000ea20000008800 */
[----:B------:R-:W-:Y:S01]  /*49f0*/  ISETP.NE.AND P0, PT, R25, RZ, PT ;  /* 0x000000ff1900720c */ /* 0x000fe20003f05270 */
[----:B------:R-:W-:Y:S01]  /*4a00*/  IMAD.MOV.U32 R16, RZ, RZ, RZ ;  /* 0x000000ffff107224 */ /* 0x000fe200078e00ff */
[----:B------:R-:W-:-:S05]  /*4a10*/  CS2R.32 R14, SR_CgaSize ;  /* 0x00000000000e7805 */ /* 0x000fca0000008a00 */
[----:B------:R-:W-:-:S05]  /*4a20*/  IMAD R14, R14, -0xa0, RZ ;  /* 0xffffff600e0e7824 */ /* 0x000fca00078e02ff */
[----:B------:R-:W-:-:S14]  /*4a30*/  R2UR UR34, R14 ;  /* 0x000000000e2272ca */ /* 0x000fdc00000e0000 */
[----:B------:R-:W3:Y:S01]  /*4a40*/  LDCU UR34, c[0x0][UR34+0x2a4] ;  /* 0x00005480222277ac */ /* 0x000ee20008000800 */
[----:B------:R-:W-:Y:S01]  /*4a50*/  IMAD.MOV.U32 R14, RZ, RZ, RZ ;  /* 0x000000ffff0e7224 */ /* 0x000fe200078e00ff */
[----:B------:R-:W-:Y:S02]  /*4a60*/  ISETP.NE.AND P4, PT, R17, RZ, P0 ;  /* 0x000000ff1100720c */ /* 0x000fe40000785270 */
[----:B------:R-:W-:-:S05]  /*4a70*/  CS2R.32 R3, SR_CgaSize ;  /* 0x0000000000037805 */ /* 0x000fca0000008a00 */
[----:B------:R-:W-:-:S06]  /*4a80*/  IMAD R3, R3, -0xa0, RZ ;  /* 0xffffff6003037824 */ /* 0x000fcc00078e02ff */
[----:B------:R-:W4:Y:S01]  /*4a90*/  LDC R3, c[0x0][R3+0x2a4] ;  /* 0x0000a90003037b82 */ /* 0x000f220000000800 */
[----:B------:R-:W-:Y:S01]  /*4aa0*/  UMOV UR13, 0x1 ;  /* 0x00000001000d7882 */ /* 0x000fe20000000000 */
[----:B------:R-:W2:Y:S01]  /*4ab0*/  LDCU.64 UR18, c[0x0][0x348] ;  /* 0x00006900ff1277ac */ /* 0x000ea20008000a00 */
[----:B------:R-:W-:Y:S01]  /*4ac0*/  IMAD.MOV.U32 R17, RZ, RZ, 0x1 ;  /* 0x00000001ff117424 */ /* 0x000fe200078e00ff */
[----:B------:R-:W-:-:S04]  /*4ad0*/  USHF.L.U32 UR12, UR22, 0x7, URZ ;  /* 0x00000007160c7899 */ /* 0x000fc800080006ff */
[----:B------:R-:W2:Y:S01]  /*4ae0*/  S2UR UR29, SR_CgaCtaId ;  /* 0x00000000001d79c3 */ /* 0x000ea20000008800 */
[----:B------:R-:W-:Y:S01]  /*4af0*/  UMOV UR32, 0xffff ;  /* 0x0000ffff00207882 */ /* 0x000fe20000000000 */
[----:B------:R-:W-:Y:S02]  /*4b00*/  ULOP3.LUT UR53, UR12, 0x80, URZ, 0xc0, !UPT ;  /* 0x000000800c357892 */ /* 0x000fe4000f8ec0ff */
[----:B-1----:R-:W-:Y:S02]  /*4b10*/  UIADD3 UR4, UPT, UPT, UR33, 0x1, URZ ;  /* 0x0000000121047890 */ /* 0x002fe4000fffe0ff */
[----:B------:R-:W-:Y:S01]  /*4b20*/  UISETP.NE.AND UP3, UPT, UR33, URZ, UPT ;  /* 0x000000ff2100728c */ /* 0x000fe2000bf65270 */
[-C--:B0-----:R-:W-:Y:S01]  /*4b30*/  IABS R0, R5.reuse ;  /* 0x0000000500007213 */ /* 0x081fe20000000000 */
[----:B------:R-:W-:Y:S01]  /*4b40*/  ULEA.HI UR21, UR4, UR4, URZ, 0x1 ;  /* 0x0000000404157291 */ /* 0x000fe2000f8f08ff */
[----:B------:R-:W-:Y:S01]  /*4b50*/  IABS R5, R5 ;  /* 0x0000000500057213 */ /* 0x000fe20000000000 */
[----:B---3--:R-:W-:Y:S01]  /*4b60*/  UIADD3 UR10, UPT, UPT, -UR34, URZ, URZ ;  /* 0x000000ff220a7290 */ /* 0x008fe2000fffe1ff */
[----:B------:R-:W-:Y:S01]  /*4b70*/  R2UR UR7, R0 ;  /* 0x00000000000772ca */ /* 0x000fe200000e0000 */
[----:B------:R-:W-:Y:S01]  /*4b80*/  USHF.R.S32.HI UR49, URZ, 0x1, UR21 ;  /* 0x00000001ff317899 */ /* 0x000fe20008011415 */
[----:B------:R-:W0:Y:S01]  /*4b90*/  LDC R13, c[0x0][0x370] ;  /* 0x0000dc00ff0d7b82 */ /* 0x000e220000000800 */
[----:B------:R-:W-:Y:S01]  /*4ba0*/  IMAD.MOV R5, RZ, RZ, -R5 ;  /* 0x000000ffff057224 */ /* 0x000fe200078e0a05 */
[----:B----4-:R-:W-:Y:S01]  /*4bb0*/  IABS R0, R3 ;  /* 0x0000000300007213 */ /* 0x010fe20000000000 */
[----:B------:R-:W-:Y:S01]  /*4bc0*/  ULOP3.LUT UR11, UR34, 0x4000, URZ, 0x3c, !UPT ;  /* 0x00004000220b7892 */ /* 0x000fe2000f8e3cff */
[----:B--2---:R-:W-:Y:S01]  /*4bd0*/  IABS R4, R4 ;  /* 0x0000000400047213 */ /* 0x004fe20000000000 */
[----:B------:R-:W-:Y:S01]  /*4be0*/  IMAD.U32 R6, RZ, RZ, UR49 ;  /* 0x00000031ff067e24 */ /* 0x000fe2000f8e00ff */
[----:B------:R-:W-:Y:S01]  /*4bf0*/  R2UR UR15, R0 ;  /* 0x00000000000f72ca */ /* 0x000fe200000e0000 */
[----:B------:R-:W-:Y:S01]  /*4c00*/  UISETP.NE.AND UP0, UPT, UR34, 0x2, UPT ;  /* 0x000000022200788c */ /* 0x000fe2000bf05270 */
[----:B------:R-:W-:Y:S01]  /*4c10*/  R2UR UR8, R4 ;  /* 0x00000000040872ca */ /* 0x000fe200000e0000 */
[----:B------:R-:W-:Y:S01]  /*4c20*/  UISETP.GE.AND UP2, UPT, UR11, URZ, UPT ;  /* 0x000000ff0b00728c */ /* 0x000fe2000bf46270 */
[-C--:B------:R-:W-:Y:S01]  /*4c30*/  IABS R0, R6.reuse ;  /* 0x0000000600007213 */ /* 0x080fe20000000000 */
[----:B------:R-:W1:Y:S01]  /*4c40*/  I2F.RP R7, UR7 ;  /* 0x0000000700077d06 */ /* 0x000e620008209400 */
[----:B------:R-:W-:Y:S01]  /*4c50*/  R2UR UR9, R5 ;  /* 0x00000000050972ca */ /* 0x000fe200000e0000 */
[----:B------:R-:W-:Y:S01]  /*4c60*/  UISETP.EQ.OR UP0, UPT, UR34, 0x4, !UP0 ;  /* 0x000000042200788c */ /* 0x000fe2000c702670 */
[----:B------:R-:W-:Y:S01]  /*4c70*/  R2UR UR14, R0 ;  /* 0x00000000000e72ca */ /* 0x000fe200000e0000 */
[----:B------:R-:W-:Y:S01]  /*4c80*/  UIMAD UR11, UR33, UR10, 0x10 ;  /* 0x00000010210b74a4 */ /* 0x000fe2000f8e020a */
[----:B------:R-:W-:Y:S01]  /*4c90*/  IABS R6, R6 ;  /* 0x0000000600067213 */ /* 0x000fe20000000000 */
[----:B------:R-:W-:Y:S01]  /*4ca0*/  UMOV UR38, UR42 ;  /* 0x0000002a00267c82 */ /* 0x000fe20008000000 */
[----:B------:R-:W-:Y:S01]  /*4cb0*/  UMOV UR39, URZ ;  /* 0x000000ff00277c82 */ /* 0x000fe20008000000 */
[----:B------:R-:W2:Y:S01]  /*4cc0*/  I2F.RP R0, UR15 ;  /* 0x0000000f00007d06 */ /* 0x000ea20008209400 */
[----:B------:R-:W-:Y:S01]  /*4cd0*/  UMOV UR30, UR43 ;  /* 0x0000002b001e7c82 */ /* 0x000fe20008000000 */
[----:B------:R-:W-:Y:S01]  /*4ce0*/  UMOV UR31, URZ ;  /* 0x000000ff001f7c82 */ /* 0x000fe20008000000 */
[----:B------:R-:W-:Y:S01]  /*4cf0*/  UIADD3.64 UR38, UPT, UPT, UR18, UR38, URZ ;  /* 0x0000002612267297 */ /* 0x000fe2000fffe0ff */
[----:B------:R-:W-:Y:S01]  /*4d00*/  IMAD.MOV R6, RZ, RZ, -R6 ;  /* 0x000000ffff067224 */ /* 0x000fe200078e0a06 */
[----:B------:R-:W-:-:S02]  /*4d10*/  UIADD3.64 UR30, UPT, UPT, UR18, UR30, URZ ;  /* 0x0000001e121e7297 */ /* 0x000fc4000fffe0ff */
[----:B------:R-:W-:Y:S01]  /*4d20*/  USHF.R.U32.HI UR22, URZ, UR11, UR32 ;  /* 0x0000000bff167299 */ /* 0x000fe20008011620 */
[----:B-1----:R-:W1:Y:S01]  /*4d30*/  MUFU.RCP R2, R7 ;  /* 0x0000000700027308 */ /* 0x002e620000001000 */
[----:B------:R-:W-:Y:S01]  /*4d40*/  UPLOP3.LUT UP4, UPT, UPT, UPT, UPT, 0x80, 0x8 ;  /* 0x000000000008789c */ /* 0x000fe20003f8f070 */
[----:B------:R-:W-:Y:S01]  /*4d50*/  R2UR UR17, R6 ;  /* 0x00000000061172ca */ /* 0x000fe200000e0000 */
[----:B------:R-:W3:Y:S01]  /*4d60*/  LDCU UR24, c[0x0][0x38c] ;  /* 0x00007180ff1877ac */ /* 0x000ee20008000800 */
[----:B------:R-:W-:-:S04]  /*4d70*/  USHF.L.U32 UR25, UR33, 0x1, URZ ;  /* 0x0000000121197899 */ /* 0x000fc800080006ff */
[----:B--2---:R-:W2:Y:S01]  /*4d80*/  MUFU.RCP R0, R0 ;  /* 0x0000000000007308 */ /* 0x004ea20000001000 */
[----:B------:R-:W-:Y:S02]  /*4d90*/  UISETP.NE.AND UP5, UPT, UR34, URZ, UPT ;  /* 0x000000ff2200728c */ /* 0x000fe4000bfa5270 */
[----:B------:R-:W-:Y:S02]  /*4da0*/  ULOP3.LUT UR28, URZ, UR34, URZ, 0x33, !UPT ;  /* 0x00000022ff1c7292 */ /* 0x000fe4000f8e33ff */
[----:B------:R-:W-:Y:S02]  /*4db0*/  USHF.L.U32 UR26, UR33, 0x2, URZ ;  /* 0x00000002211a7899 */ /* 0x000fe400080006ff */
[----:B------:R-:W-:Y:S01]  /*4dc0*/  USHF.L.U32 UR27, UR33, 0x3, URZ ;  /* 0x00000003211b7899 */ /* 0x000fe200080006ff */
[----:B-1----:R-:W-:Y:S01]  /*4dd0*/  VIADD R2, R2, 0xffffffe ;  /* 0x0ffffffe02027836 */ /* 0x002fe20000000000 */
[----:B---3--:R-:W-:-:S05]  /*4de0*/  UIADD3 UR23, UPT, UPT, UR24, 0x2ff, URZ ;  /* 0x000002ff18177890 */ /* 0x008fca000fffe0ff */
[----:B------:R-:W1:Y:S01]  /*4df0*/  F2I.FTZ.U32.TRUNC.NTZ R2, R2 ;  /* 0x0000000200027305 */ /* 0x000e62000021f000 */
[----:B------:R-:W-:Y:S01]  /*4e00*/  UIADD3 UR62, UPT, UPT, UR24, 0x5fe, URZ ;  /* 0x000005fe183e7890 */ /* 0x000fe2000fffe0ff */
[----:B--2---:R-:W-:Y:S01]  /*4e10*/  VIADD R0, R0, 0xffffffe ;  /* 0x0ffffffe00007836 */ /* 0x004fe20000000000 */
[----:B------:R-:W-:-:S05]  /*4e20*/  UIADD3 UR24, UPT, UPT, UR24, -0x1, URZ ;  /* 0xffffffff18187890 */ /* 0x000fca000fffe0ff */
[----:B------:R-:W-:Y:S01]  /*4e30*/  F2I.FTZ.U32.TRUNC.NTZ R0, R0 ;  /* 0x0000000000007305 */ /* 0x000fe2000021f000 */
[----:B-1----:R-:W-:-:S07]  /*4e40*/  R2UR UR5, R2 ;  /* 0x00000000020572ca */ /* 0x002fce00000e0000 */
[----:B------:R-:W1:Y:S06]  /*4e50*/  I2F.RP R2, UR14 ;  /* 0x0000000e00027d06 */ /* 0x000e6c0008209400 */
[----:B------:R-:W-:-:S04]  /*4e60*/  UIADD3 UR4, UPT, UPT, URZ, -UR5, URZ ;  /* 0x80000005ff047290 */ /* 0x000fc8000fffe0ff */
[----:B------:R-:W-:Y:S01]  /*4e70*/  UIMAD UR6, UR4, UR7, URZ ;  /* 0x00000007040672a4 */ /* 0x000fe2000f8e02ff */
[----:B-1----:R-:W1:Y:S02]  /*4e80*/  MUFU.RCP R2, R2 ;  /* 0x0000000200027308 */ /* 0x002e640000001000 */
[----:B------:R-:W-:Y:S02]  /*4e90*/  UMOV UR4, URZ ;  /* 0x000000ff00047c82 */ /* 0x000fe40008000000 */
[----:B------:R-:W-:-:S07]  /*4ea0*/  UIMAD.WIDE.U32 UR4, UR5, UR6, UR4 ;  /* 0x00000006050472a5 */ /* 0x000fce000f8e0004 */
[----:B------:R-:W-:Y:S02]  /*4eb0*/  UMOV UR4, UR5 ;  /* 0x0000000500047c82 */ /* 0x000fe40008000000 */
[----:B------:R-:W-:Y:S01]  /*4ec0*/  UIMAD.WIDE.U32 UR4, UR4, UR8, URZ ;  /* 0x00000008040472a5 */ /* 0x000fe2000f8e00ff */
[----:B-1----:R-:W-:-:S06]  /*4ed0*/  VIADD R2, R2, 0xffffffe ;  /* 0x0ffffffe02027836 */ /* 0x002fcc0000000000 */
[----:B------:R-:W-:Y:S01]  /*4ee0*/  UMOV UR6, UR5 ;  /* 0x0000000500067c82 */ /* 0x000fe20008000000 */
[----:B------:R-:W-:Y:S02]  /*4ef0*/  ULOP3.LUT UR5, UR29, UR33, URZ, 0x3c, !UPT ;  /* 0x000000211d057292 */ /* 0x000fe4000f8e3cff */
[----:B------:R-:W-:Y:S01]  /*4f00*/  UIMAD UR4, UR6, UR9, UR8 ;  /* 0x00000009060472a4 */ /* 0x000fe2000f8e0208 */
[----:B------:R-:W1:Y:S01]  /*4f10*/  F2I.FTZ.U32.TRUNC.NTZ R2, R2 ;  /* 0x0000000200027305 */ /* 0x000e62000021f000 */
[----:B------:R-:W-:Y:S02]  /*4f20*/  USHF.L.U32 UR9, UR13, UR33, URZ ;  /* 0x000000210d097299 */ /* 0x000fe400080006ff */
[----:B------:R-:W-:Y:S02]  /*4f30*/  UISETP.GT.U32.AND UP1, UPT, UR7, UR4, UPT ;  /* 0x000000040700728c */ /* 0x000fe4000bf24070 */
[----:B------:R-:W-:Y:S02]  /*4f40*/  ULEA.HI UR8, UR29, UR29, URZ, 0x1 ;  /* 0x0000001d1d087291 */ /* 0x000fe4000f8f08ff */
[----:B------:R-:W-:-:S02]  /*4f50*/  ULOP3.LUT UR19, UR9, 0x1, URZ, 0xfc, !UPT ;  /* 0x0000000109137892 */ /* 0x000fc4000f8efcff */
[----:B------:R-:W-:Y:S02]  /*4f60*/  USHF.R.S32.HI UR20, URZ, 0x1, UR8 ;  /* 0x00000001ff147899 */ /* 0x000fe40008011408 */
[----:B------:R-:W-:-:S03]  /*4f70*/  ULOP3.LUT UR46, UR8, 0xfffffffe, URZ, 0xc0, !UPT ;  /* 0xfffffffe082e7892 */ /* 0x000fc6000f8ec0ff */
[----:B------:R-:W-:Y:S02]  /*4f80*/  @!UP1 UIADD3 UR4, UPT, UPT, UR4, -UR7, URZ ;  /* 0x8000000704049290 */ /* 0x000fe4000fffe0ff */
[----:B------:R-:W-:Y:S02]  /*4f90*/  @!UP1 UIADD3 UR6, UPT, UPT, UR6, 0x1, URZ ;  /* 0x0000000106069890 */ /* 0x000fe4000fffe0ff */
[----:B------:R-:W-:Y:S01]  /*4fa0*/  UISETP.GE.U32.AND UP6, UPT, UR4, UR7, UPT ;  /* 0x000000070400728c */ /* 0x000fe2000bfc6070 */
[----:B-1----:R-:W-:Y:S01]  /*4fb0*/  R2UR UR7, R2 ;  /* 0x00000000020772ca */ /* 0x002fe200000e0000 */
[----:B------:R-:W-:Y:S01]  /*4fc0*/  UISETP.GE.AND UP1, UPT, UR5, URZ, UPT ;  /* 0x000000ff0500728c */ /* 0x000fe2000bf26270 */
[----:B------:R-:W-:Y:S01]  /*4fd0*/  R2UR UR5, R0 ;  /* 0x00000000000572ca */ /* 0x000fe200000e0000 */
[----:B------:R-:W-:Y:S01]  /*4fe0*/  IMAD.U32 R2, RZ, RZ, UR20 ;  /* 0x00000014ff027e24 */ /* 0x000fe2000f8e00ff */
[----:B------:R-:W-:Y:S01]  /*4ff0*/  IABS R0, R3 ;  /* 0x0000000300007213 */ /* 0x000fe20000000000 */
[----:B------:R-:W-:-:S03]  /*5000*/  UIADD3 UR46, UPT, UPT, -UR46, UR29, URZ ;  /* 0x0000001d2e2e7290 */ /* 0x000fc6000fffe1ff */
[----:B------:R-:W-:Y:S01]  /*5010*/  IABS R2, R2 ;  /* 0x0000000200027213 */ /* 0x000fe20000000000 */
[----:B------:R-:W-:Y:S01]  /*5020*/  IMAD.MOV R0, RZ, RZ, -R0 ;  /* 0x000000ffff007224 */ /* 0x000fe200078e0a00 */
[----:B------:R-:W-:Y:S02]  /*5030*/  @UP6 UIADD3 UR6, UPT, UPT, UR6, 0x1, URZ ;  /* 0x0000000106066890 */ /* 0x000fe4000fffe0ff */
[----:B------:R-:W-:Y:S01]  /*5040*/  R2UR UR18, R2 ;  /* 0x00000000021272ca */ /* 0x000fe200000e0000 */
[----:B------:R-:W-:Y:S01]  /*5050*/  UIADD3 UR8, UPT, UPT, URZ, -UR7, URZ ;  /* 0x80000007ff087290 */ /* 0x000fe2000fffe0ff */
[----:B------:R-:W-:Y:S01]  /*5060*/  R2UR UR13, R0 ;  /* 0x00000000000d72ca */ /* 0x000fe200000e0000 */
[----:B------:R-:W-:Y:S02]  /*5070*/  UIADD3 UR4, UPT, UPT, URZ, -UR5, URZ ;  /* 0x80000005ff047290 */ /* 0x000fe4000fffe0ff */
[----:B------:R-:W-:Y:S01]  /*5080*/  UMOV UR16, UR6 ;  /* 0x0000000600107c82 */ /* 0x000fe20008000000 */
[----:B------:R-:W-:-:S02]  /*5090*/  UIMAD UR8, UR8, UR14, URZ ;  /* 0x0000000e080872a4 */ /* 0x000fc4000f8e02ff */
[----:B------:R-:W-:Y:S02]  /*50a0*/  @!UP1 UIADD3 UR16, UPT, UPT, -UR16, URZ, URZ ;  /* 0x000000ff10109290 */ /* 0x000fe4000fffe1ff */
[----:B------:R-:W-:Y:S02]  /*50b0*/  @!UP3 ULOP3.LUT UR16, URZ, UR33, URZ, 0x33, !UPT ;  /* 0x00000021ff10b292 */ /* 0x000fe4000f8e33ff */
[----:B------:R-:W-:Y:S02]  /*50c0*/  UIMAD UR6, UR4, UR15, URZ ;  /* 0x0000000f040672a4 */ /* 0x000fe4000f8e02ff */
[----:B------:R-:W-:Y:S02]  /*50d0*/  UISETP.EQ.AND UP1, UPT, UR33, 0x4, UP0 ;  /* 0x000000042100788c */ /* 0x000fe40008722270 */
[----:B------:R-:W-:Y:S01]  /*50e0*/  IMAD.U32 R0, RZ, RZ, UR16 ;  /* 0x00000010ff007e24 */ /* 0x000fe2000f8e00ff */
[----:B------:R-:W-:Y:S02]  /*50f0*/  UMOV UR4, URZ ;  /* 0x000000ff00047c82 */ /* 0x000fe40008000000 */
[----:B------:R-:W-:-:S02]  /*5100*/  UIMAD.WIDE.U32 UR4, UR5, UR6, UR4 ;  /* 0x00000006050472a5 */ /* 0x000fc4000f8e0004 */
[----:B------:R-:W-:Y:S01]  /*5110*/  IABS R0, R0 ;  /* 0x0000000000007213 */ /* 0x000fe20000000000 */
[----:B------:R-:W-:Y:S02]  /*5120*/  UMOV UR6, URZ ;  /* 0x000000ff00067c82 */ /* 0x000fe40008000000 */
[----:B------:R-:W-:Y:S01]  /*5130*/  UIMAD.WIDE.U32 UR8, UR7, UR8, UR6 ;  /* 0x00000008070872a5 */ /* 0x000fe2000f8e0006 */
[----:B------:R-:W-:Y:S01]  /*5140*/  R2UR UR12, R0 ;  /* 0x00000000000c72ca */ /* 0x000fe200000e0000 */
[----:B------:R-:W-:Y:S01]  /*5150*/  UMOV UR10, UR5 ;  /* 0x00000005000a7c82 */ /* 0x000fe20008000000 */
[----:B------:R-:W-:Y:S01]  /*5160*/  @!UP1 UISETP.NE.AND UP0, UPT, UR34, 0x4, UPT ;  /* 0x000000042200988c */ /* 0x000fe2000bf05270 */
[----:B------:R-:W1:Y:S01]  /*5170*/  LDC R0, c[0x0][0x374] ;  /* 0x0000dd00ff007b82 */ /* 0x000e620000000800 */
[----:B------:R-:W-:Y:S02]  /*5180*/  UIMAD.WIDE.U32 UR4, UR10, 0x4000, URZ ;  /* 0x000040000a0478a5 */ /* 0x000fe4000f8e00ff */
[----:B------:R-:W-:Y:S01]  /*5190*/  @!UP1 UISETP.EQ.AND UP4, UPT, UR33, 0x2, !UP0 ;  /* 0x000000022100988c */ /* 0x000fe2000c782270 */
[----:B------:R-:W-:Y:S01]  /*51a0*/  UMOV UR7, UR9 ;  /* 0x0000000900077c82 */ /* 0x000fe20008000000 */
[----:B------:R-:W-:-:S03]  /*51b0*/  UISETP.GE.U32.AND UP1, UPT, UR24, -0x5ff, UPT ;  /* 0xfffffa011800788c */ /* 0x000fc6000bf26070 */
[----:B------:R-:W-:Y:S01]  /*51c0*/  UMOV UR11, UR5 ;  /* 0x00000005000b7c82 */ /* 0x000fe20008000000 */
[----:B------:R-:W-:Y:S02]  /*51d0*/  UIMAD.WIDE.U32 UR8, UR7, UR18, URZ ;  /* 0x00000012070872a5 */ /* 0x000fe4000f8e00ff */
[----:B------:R-:W-:Y:S02]  /*51e0*/  UIMAD.WIDE.U32 UR4, UR10, UR12, URZ ;  /* 0x0000000c0a0472a5 */ /* 0x000fe4000f8e00ff */
[----:B------:R-:W-:Y:S02]  /*51f0*/  UIMAD UR6, UR11, UR13, 0x4000 ;  /* 0x000040000b0674a4 */ /* 0x000fe4000f8e020d */
[----:B------:R-:W-:Y:S02]  /*5200*/  UIMAD UR5, UR5, UR13, UR12 ;  /* 0x0000000d050572a4 */ /* 0x000fe4000f8e020c */
[----:B------:R-:W-:Y:S02]  /*5210*/  UISETP.GT.U32.AND UP3, UPT, UR15, UR6, UPT ;  /* 0x000000060f00728c */ /* 0x000fe4000bf64070 */
[----:B------:R-:W-:Y:S01]  /*5220*/  UISETP.GT.U32.AND UP0, UPT, UR15, UR5, UPT ;  /* 0x000000050f00728c */ /* 0x000fe2000bf04070 */
[----:B------:R-:W-:Y:S01]  /*5230*/  UMOV UR8, UR9 ;  /* 0x0000000900087c82 */ /* 0x000fe20008000000 */
[----:B------:R-:W-:-:S02]  /*5240*/  UIMAD.WIDE UR12, UR23, 0x2aaaaaab, URZ ;  /* 0x2aaaaaab170c78a5 */ /* 0x000fc4000f8e02ff */
[----:B------:R-:W-:Y:S02]  /*5250*/  UIMAD UR4, UR8, UR17, UR18 ;  /* 0x00000011080472a4 */ /* 0x000fe4000f8e0212 */
[----:B------:R-:W-:-:S03]  /*5260*/  ULOP3.LUT UR10, UR21, 0xfffffffe, URZ, 0xc0, !UPT ;  /* 0xfffffffe150a7892 */ /* 0x000fc6000f8ec0ff */
[----:B------:R-:W-:Y:S02]  /*5270*/  @!UP3 UIADD3 UR6, UPT, UPT, UR6, -UR15, URZ ;  /* 0x8000000f0606b290 */ /* 0x000fe4000fffe0ff */
[----:B------:R-:W-:Y:S02]  /*5280*/  @!UP0 UIADD3 UR5, UPT, UPT, UR5, -UR15, URZ ;  /* 0x8000000f05058290 */ /* 0x000fe4000fffe0ff */
[----:B------:R-:W-:Y:S02]  /*5290*/  UISETP.GE.U32.AND UP0, UPT, UR6, UR15, UPT ;  /* 0x0000000f0600728c */ /* 0x000fe4000bf06070 */
[----:B------:R-:W-:Y:S02]  /*52a0*/  UIMAD.WIDE.U32 UR6, UR7, 0x4000, URZ ;  /* 0x00004000070678a5 */ /* 0x000fe4000f8e00ff */
[----:B------:R-:W-:Y:S02]  /*52b0*/  @!UP3 UIADD3 UR11, UPT, UPT, UR11, 0x1, URZ ;  /* 0x000000010b0bb890 */ /* 0x000fe4000fffe0ff */
[----:B------:R-:W-:-:S02]  /*52c0*/  UISETP.GT.U32.AND UP6, UPT, UR14, UR4, UPT ;  /* 0x000000040e00728c */ /* 0x000fc4000bfc4070 */
[----:B------:R-:W-:Y:S01]  /*52d0*/  UIADD3 UR10, UPT, UPT, -UR10, 0x10, URZ ;  /* 0x000000100a0a7890 */ /* 0x000fe2000fffe1ff */
[----:B------:R-:W-:Y:S02]  /*52e0*/  UMOV UR6, UR7 ;  /* 0x0000000700067c82 */ /* 0x000fe40008000000 */
[----:B------:R-:W-:Y:S02]  /*52f0*/  @UP0 UIADD3 UR11, UPT, UPT, UR11, 0x1, URZ ;  /* 0x000000010b0b0890 */ /* 0x000fe4000fffe0ff */
[----:B------:R-:W-:Y:S01]  /*5300*/  UIMAD UR8, UR6, UR17, 0x4000 ;  /* 0x00004000060874a4 */ /* 0x000fe2000f8e0211 */
[----:B------:R-:W-:Y:S01]  /*5310*/  UMOV UR7, UR13 ;  /* 0x0000000d00077c82 */ /* 0x000fe20008000000 */
[----:B------:R-:W-:Y:S02]  /*5320*/  ULOP3.LUT UR18, UR19, 0xffff, URZ, 0xc0, !UPT ;  /* 0x0000ffff13127892 */ /* 0x000fe4000f8ec0ff */
[----:B------:R-:W-:Y:S02]  /*5330*/  UISETP.GT.U32.AND UP0, UPT, UR14, UR8, UPT ;  /* 0x000000080e00728c */ /* 0x000fe4000bf04070 */
[----:B------:R-:W-:-:S02]  /*5340*/  USHF.R.U32.HI UR9, URZ, 0x1f, UR7 ;  /* 0x0000001fff097899 */ /* 0x000fc40008011607 */
[----:B------:R-:W-:Y:S02]  /*5350*/  USHF.R.U32.HI UR10, URZ, UR10, UR32 ;  /* 0x0000000aff0a7299 */ /* 0x000fe40008011620 */
[----:B------:R-:W-:Y:S02]  /*5360*/  ULEA.HI.SX32 UR7, UR7, UR9, 0x19 ;  /* 0x0000000907077291 */ /* 0x000fe4000f8fcaff */
[----:B------:R-:W-:Y:S02]  /*5370*/  @!UP6 UIADD3 UR4, UPT, UPT, UR4, -UR14, URZ ;  /* 0x8000000e0404e290 */ /* 0x000fe4000fffe0ff */
[----:B------:R-:W-:Y:S02]  /*5380*/  USHF.L.U32 UR12, UR18, UR25, URZ ;  /* 0x00000019120c7299 */ /* 0x000fe400080006ff */
[----:B------:R-:W-:Y:S02]  /*5390*/  @!UP0 UIADD3 UR6, UPT, UPT, UR6, 0x1, URZ ;  /* 0x0000000106068890 */ /* 0x000fe4000fffe0ff */
[----:B------:R-:W-:-:S02]  /*53a0*/  @!UP0 UIADD3 UR8, UPT, UPT, UR8, -UR14, URZ ;  /* 0x8000000e08088290 */ /* 0x000fc4000fffe0ff */
[----:B------:R-:W-:Y:S02]  /*53b0*/  UISETP.LT.U32.AND UP0, UPT, UR7, 0x6, UPT ;  /* 0x000000060700788c */ /* 0x000fe4000bf01070 */
[----:B------:R-:W-:Y:S02]  /*53c0*/  ULOP3.LUT UR18, UR10, 0x5555, URZ, 0xc0, !UPT ;  /* 0x000055550a127892 */ /* 0x000fe4000f8ec0ff */
[----:B------:R-:W-:Y:S02]  /*53d0*/  USEL UR9, UR7, 0x6, UP0 ;  /* 0x0000000607097887 */ /* 0x000fe40008000000 */
[----:B------:R-:W-:Y:S02]  /*53e0*/  UISETP.GT.U32.AND UP6, UPT, UR14, UR4, UPT ;  /* 0x000000040e00728c */ /* 0x000fe4000bfc4070 */
[----:B------:R-:W-:Y:S02]  /*53f0*/  UIADD3 UR10, UPT, UPT, UR9, -0x1, URZ ;  /* 0xffffffff090a7890 */ /* 0x000fe4000fffe0ff */
[----:B------:R-:W-:-:S02]  /*5400*/  @UP1 UIADD3 UR10, UPT, UPT, UR9, URZ, URZ ;  /* 0x000000ff090a1290 */ /* 0x000fc4000fffe0ff */
[----:B------:R-:W-:Y:S02]  /*5410*/  UISETP.GE.U32.AND UP1, UPT, UR8, UR14, UPT ;  /* 0x0000000e0800728c */ /* 0x000fe4000bf26070 */
[----:B------:R-:W-:Y:S02]  /*5420*/  UISETP.GE.AND UP3, UPT, UR20, URZ, UPT ;  /* 0x000000ff1400728c */ /* 0x000fe4000bf66270 */
[----:B------:R-:W-:Y:S02]  /*5430*/  ULOP3.LUT UR17, UR49, 0x4000, URZ, 0x3c, !UPT ;  /* 0x0000400031117892 */ /* 0x000fe4000f8e3cff */
[----:B------:R-:W-:Y:S02]  /*5440*/  @!UP6 UIADD3 UR4, UPT, UPT, UR4, -UR14, URZ ;  /* 0x8000000e0404e290 */ /* 0x000fe4000fffe0ff */
[----:B------:R-:W-:Y:S02]  /*5450*/  UISETP.GE.AND UP0, UPT, UR17, URZ, UPT ;  /* 0x000000ff1100728c */ /* 0x000fe4000bf06270 */
[----:B------:R-:W-:-:S02]  /*5460*/  UIADD3 UR52, UPT, UPT, UR7, -UR9, URZ ;  /* 0x8000000907347290 */ /* 0x000fc4000fffe0ff */
[----:B------:R-:W-:Y:S02]  /*5470*/  @UP1 UIADD3 UR6, UPT, UPT, UR6, 0x1, URZ ;  /* 0x0000000106061890 */ /* 0x000fe4000fffe0ff */
[----:B------:R-:W-:Y:S02]  /*5480*/  UISETP.GT.U32.AND UP1, UPT, UR15, UR5, UPT ;  /* 0x000000050f00728c */ /* 0x000fe4000bf24070 */
[----:B------:R-:W-:Y:S02]  /*5490*/  @!UP3 UIADD3 UR4, UPT, UPT, -UR4, URZ, URZ ;  /* 0x000000ff0404b290 */ /* 0x000fe4000fffe1ff */
[----:B------:R-:W-:Y:S02]  /*54a0*/  UISETP.GE.AND UP3, UPT, UR16, URZ, UPT ;  /* 0x000000ff1000728c */ /* 0x000fe4000bf66270 */
[----:B------:R-:W-:Y:S02]  /*54b0*/  UIADD3 UR17, UPT, UPT, UR7, -0x2, URZ ;  /* 0xfffffffe07117890 */ /* 0x000fe4000fffe0ff */
[----:B------:R-:W-:-:S02]  /*54c0*/  UISETP.NE.AND UP6, UPT, UR49, URZ, UPT ;  /* 0x000000ff3100728c */ /* 0x000fc4000bfc5270 */
[----:B------:R-:W-:Y:S02]  /*54d0*/  UIADD3 UR7, UPT, UPT, UR52, -0x2, URZ ;  /* 0xfffffffe34077890 */ /* 0x000fe4000fffe0ff */
[----:B------:R-:W-:Y:S02]  /*54e0*/  ULOP3.LUT UR49, URZ, UR49, URZ, 0x33, !UPT ;  /* 0x00000031ff317292 */ /* 0x000fe4000f8e33ff */
[----:B------:R-:W-:Y:S02]  /*54f0*/  @!UP0 UIADD3 UR6, UPT, UPT, -UR6, URZ, URZ ;  /* 0x000000ff06068290 */ /* 0x000fe4000fffe1ff */
[----:B------:R-:W-:Y:S02]  /*5500*/  ULOP3.LUT UR12, UR19, UR12, URZ, 0xfc, !UPT ;  /* 0x0000000c130c7292 */ /* 0x000fe4000f8efcff */
[----:B------:R-:W-:Y:S02]  /*5510*/  USEL UR60, UR7, 0xfffffffe, UP4 ;  /* 0xfffffffe073c7887 */ /* 0x000fe4000a000000 */
[----:B------:R-:W-:-:S02]  /*5520*/  @!UP1 UIADD3 UR5, UPT, UPT, UR5, -UR15, URZ ;  /* 0x8000000f05059290 */ /* 0x000fc4000fffe0ff */
[----:B------:R-:W-:Y:S02]  /*5530*/  USEL UR7, UR49, UR4, !UP6 ;  /* 0x0000000431077287 */ /* 0x000fe4000f000000 */
[----:B------:R-:W-:Y:S01]  /*5540*/  USEL UR49, UR49, UR6, !UP6 ;  /* 0x0000000631317287 */ /* 0x000fe2000f000000 */
[----:B------:R-:W-:Y:S01]  /*5550*/  UMOV UR4, UR11 ;  /* 0x0000000b00047c82 */ /* 0x000fe20008000000 */
[----:B------:R-:W-:Y:S02]  /*5560*/  ULOP3.LUT UR13, UR12, 0xffff, URZ, 0xc0, !UPT ;  /* 0x0000ffff0c0d7892 */ /* 0x000fe4000f8ec0ff */
[----:B------:R-:W-:Y:S02]  /*5570*/  @!UP2 UIADD3 UR4, UPT, UPT, -UR4, URZ, URZ ;  /* 0x000000ff0404a290 */ /* 0x000fe4000fffe1ff */
[----:B------:R-:W-:Y:S02]  /*5580*/  @!UP3 UIADD3 UR5, UPT, UPT, -UR5, URZ, URZ ;  /* 0x000000ff0505b290 */ /* 0x000fe4000fffe1ff */
[----:B------:R-:W-:-:S02]  /*5590*/  UIMAD UR49, UR7, UR49, URZ ;  /* 0x00000031073172a4 */ /* 0x000fc4000f8e02ff */
[----:B------:R-:W-:Y:S02]  /*55a0*/  USHF.L.U32 UR13, UR13, UR26, URZ ;  /* 0x0000001a0d0d7299 */ /* 0x000fe400080006ff */
[----:B------:R-:W-:Y:S02]  /*55b0*/  USEL UR48, UR28, UR4, !UP5 ;  /* 0x000000041c307287 */ /* 0x000fe4000e800000 */
[----:B------:R-:W-:Y:S02]  /*55c0*/  USEL UR5, UR28, UR5, !UP5 ;  /* 0x000000051c057287 */ /* 0x000fe4000e800000 */
[----:B------:R-:W-:Y:S02]  /*55d0*/  USHF.R.S32.HI UR4, URZ, 0x1f, UR49 ;  /* 0x0000001fff047899 */ /* 0x000fe40008011431 */
[----:B------:R-:W-:Y:S02]  /*55e0*/  ULOP3.LUT UR12, UR12, UR13, URZ, 0xfc, !UPT ;  /* 0x0000000d0c0c7292 */ /* 0x000fe4000f8efcff */
[----:B------:R-:W-:-:S02]  /*55f0*/  UIMAD UR48, UR5, UR48, URZ ;  /* 0x00000030053072a4 */ /* 0x000fc4000f8e02ff */
[----:B------:R-:W-:Y:S02]  /*5600*/  ULEA.HI UR4, UR4, UR49, URZ, 0x7 ;  /* 0x0000003104047291 */ /* 0x000fe4000f8f38ff */
[----:B------:R-:W-:Y:S02]  /*5610*/  ULOP3.LUT UR8, UR12, 0xffff, URZ, 0xc0, !UPT ;  /* 0x0000ffff0c087892 */ /* 0x000fe4000f8ec0ff */
[----:B------:R-:W-:Y:S02]  /*5620*/  USHF.R.S32.HI UR6, URZ, 0x1f, UR48 ;  /* 0x0000001fff067899 */ /* 0x000fe40008011430 */
[----:B------:R-:W-:Y:S02]  /*5630*/  ULOP3.LUT UR37, UR4, 0xffffff80, URZ, 0xc0, !UPT ;  /* 0xffffff8004257892 */ /* 0x000fe4000f8ec0ff */
[----:B------:R-:W-:Y:S02]  /*5640*/  ULEA.HI.SX32 UR56, UR4, UR53, 0x19 ;  /* 0x0000003504387291 */ /* 0x000fe4000f8fcaff */
[----:B------:R-:W-:-:S02]  /*5650*/  USHF.L.U32 UR8, UR8, UR27, URZ ;  /* 0x0000001b08087299 */ /* 0x000fc400080006ff */
[----:B------:R-:W-:Y:S02]  /*5660*/  ULEA.HI UR4, UR6, UR48, URZ, 0x7 ;  /* 0x0000003006047291 */ /* 0x000fe4000f8f38ff */
[----:B------:R-:W-:Y:S02]  /*5670*/  ULOP3.LUT UR12, UR22, UR12, UR8, 0xe0, !UPT ;  /* 0x0000000c160c7292 */ /* 0x000fe4000f8ee008 */
[----:B------:R-:W-:Y:S02]  /*5680*/  ULOP3.LUT UR45, UR4, 0xffffff80, URZ, 0xc0, !UPT ;  /* 0xffffff80042d7892 */ /* 0x000fe4000f8ec0ff */
[----:B------:R-:W-:Y:S02]  /*5690*/  ULEA UR47, UR7, UR46, 0x1 ;  /* 0x0000002e072f7291 */ /* 0x000fe4000f8e08ff */
[----:B------:R-:W-:Y:S02]  /*56a0*/  ULOP3.LUT UR12, UR12, 0xffff, URZ, 0xc0, !UPT ;  /* 0x0000ffff0c0c7892 */ /* 0x000fe4000f8ec0ff */
[----:B------:R-:W-:-:S02]  /*56b0*/  UIADD3 UR37, UPT, UPT, UR49, -UR37, URZ ;  /* 0x8000002531257290 */ /* 0x000fc4000fffe0ff */
[----:B------:R-:W-:Y:S02]  /*56c0*/  UIMAD UR46, UR5, UR33, UR46 ;  /* 0x00000021052e72a4 */ /* 0x000fe4000f8e022e */
[----:B------:R-:W-:Y:S02]  /*56d0*/  UIADD3 UR45, UPT, UPT, UR48, -UR45, URZ ;  /* 0x8000002d302d7290 */ /* 0x000fe4000fffe0ff */
[----:B------:R-:W-:Y:S02]  /*56e0*/  USEL UR61, UR17, 0xfffffffe, UP4 ;  /* 0xfffffffe113d7887 */ /* 0x000fe4000a000000 */
[----:B------:R-:W-:Y:S02]  /*56f0*/  UIADD3 UR51, UPT, UPT, UR10, 0x1, URZ ;  /* 0x000000010a337890 */ /* 0x000fe4000fffe0ff */
[----:B------:R-:W-:Y:S02]  /*5700*/  UIADD3 UR57, UPT, UPT, -UR10, URZ, URZ ;  /* 0x000000ff0a397290 */ /* 0x000fe4000fffe1ff */
[----:B------:R-:W-:-:S02]  /*5710*/  USHF.L.U32 UR47, UR12, UR47, URZ ;  /* 0x0000002f0c2f7299 */ /* 0x000fc400080006ff */
[----:B------:R-:W-:Y:S02]  /*5720*/  UIADD3 UR55, UPT, UPT, UR37, 0x80, URZ ;  /* 0x0000008025377890 */ /* 0x000fe4000fffe0ff */
[----:B------:R-:W-:Y:S02]  /*5730*/  USHF.L.U32 UR46, UR18, UR46, URZ ;  /* 0x0000002e122e7299 */ /* 0x000fe400080006ff */
[----:B------:R-:W-:Y:S02]  /*5740*/  ULEA.HI.SX32 UR53, UR4, UR53, 0x19 ;  /* 0x0000003504357291 */ /* 0x000fe4000f8fcaff */
[----:B------:R-:W-:Y:S01]  /*5750*/  UIADD3 UR54, UPT, UPT, UR45, 0x80, URZ ;  /* 0x000000802d367890 */ /* 0x000fe2000fffe0ff */
[----:B01----:R-:W-:-:S11]  /*5760*/  UMOV UR13, URZ ;  /* 0x000000ff000d7c82 */ /* 0x003fd60008000000 */
.L_x_117:
[----:B------:R-:W0:Y:S01]  /*5770*/  S2UR UR29, SR_CgaCtaId ;  /* 0x00000000001d79c3 */ /* 0x000e220000008800 */
[----:B------:R-:W-:Y:S01]  /*5780*/  UMOV UR4, 0x400 ;  /* 0x0000040000047882 */ /* 0x000fe20000000000 */
[----:B------:R-:W-:Y:S01]  /*5790*/  SHF.L.U32 R2, R17, 0x1f, RZ ;  /* 0x0000001f11027819 */ /* 0x000fe200000006ff */
[----:B------:R-:W-:Y:S01]  /*57a0*/  UISETP.GE.U32.AND UP0, UPT, UR62, 0x5ff, UPT ;  /* 0x000005ff3e00788c */ /* 0x000fe2000bf06070 */
[----:B------:R-:W-:Y:S01]  /*57b0*/  LEA.HI R19, R19, R19, RZ, 0x1 ;  /* 0x0000001313137211 */ /* 0x000fe200078f08ff */
[----:B------:R-:W-:Y:S01]  /*57c0*/  UMOV UR25, URZ ;  /* 0x000000ff00197c82 */ /* 0x000fe20008000000 */
[----:B------:R-:W-:-:S13]  /*57d0*/  R2UR UR43, R120 ;  /* 0x00000000782b72ca */ /* 0x000fda00000e0000 */
[----:B------:R-:W-:Y:S02]  /*57e0*/  ULEA UR43, UR43, UR56, 0x8 ;  /* 0x000000382b2b7291 */ /* 0x000fe4000f8e40ff */
[----:B0-----:R-:W-:-:S04]  /*57f0*/  ULEA UR29, UR29, UR4, 0x18 ;  /* 0x000000041d1d7291 */ /* 0x001fc8000f8ec0ff */
[----:B------:R-:W-:-:S09]  /*5800*/  ULEA UR4, UR13, UR29, 0x3 ;  /* 0x0000001d0d047291 */ /* 0x000fd2000f8e18ff */
[----:B------:R0:W1:Y:S01]  /*5810*/  SYNCS.PHASECHK.TRANS64.TRYWAIT P1, [UR4+0x30], R2 ;  /* 0x00003002ff0075a7 */ /* 0x0000620008021104 */
[----:B------:R-:W-:-:S13]  /*5820*/  R2UR UR4, R19 ;  /* 0x00000000130472ca */ /* 0x000fda00000e0000 */
[----:B------:R-:W-:-:S04]  /*5830*/  USHF.L.U32 UR4, UR4, 0x7, URZ ;  /* 0x0000000704047899 */ /* 0x000fc800080006ff */
[----:B------:R-:W-:-:S04]  /*5840*/  ULOP3.LUT UR4, UR4, 0xffffff00, URZ, 0xc0, !UPT ;  /* 0xffffff0004047892 */ /* 0x000fc8000f8ec0ff */
[----:B------:R-:W-:Y:S01]  /*5850*/  UIADD3 UR19, UPT, UPT, UR53, UR4, URZ ;  /* 0x0000000435137290 */ /* 0x000fe2000fffe0ff */
[----:B0-----:R-:W-:Y:S11]  /*5860*/  BRA.U !UP0, `(.L_x_74) ;  /* 0x0000000d08207547 */ /* 0x001ff6000b800000 */
[----:B------:R-:W-:Y:S01]  /*5870*/  UMOV UR6, 0x2 ;  /* 0x0000000200067882 */ /* 0x000fe20000000000 */
[----:B------:R-:W-:Y:S01]  /*5880*/  UMOV UR4, URZ ;  /* 0x000000ff00047c82 */ /* 0x000fe20008000000 */
[----:B------:R-:W-:Y:S01]  /*5890*/  UMOV UR23, UR57 ;  /* 0x0000003900177c82 */ /* 0x000fe20008000000 */
[----:B------:R-:W-:Y:S01]  /*58a0*/  UMOV UR15, UR61 ;  /* 0x0000003d000f7c82 */ /* 0x000fe20008000000 */
[----:B------:R-:W-:Y:S01]  /*58b0*/  UMOV UR26, UR55 ;  /* 0x00000037001a7c82 */ /* 0x000fe20008000000 */
[----:B------:R-:W-:Y:S01]  /*58c0*/  UMOV UR34, UR54 ;  /* 0x0000003600227c82 */ /* 0x000fe20008000000 */
.L_x_93:
[----:B------:R-:W-:Y:S01]  /*58d0*/  ISETP.NE.AND P0, PT, R25, RZ, PT ;  /* 0x000000ff1900720c */ /* 0x000fe20003f05270 */
[----:B------:R-:W-:Y:S11]  /*58e0*/  ULEA UR17, UR13, UR29, 0x3 ;  /* 0x0000001d0d117291 */ /* 0x000ff6000f8e18ff */
[----:B------:R-:W-:Y:S01]  /*58f0*/  @!UPT UIADD3 URZ, UPT, UPT, URZ, URZ, URZ ;  /* 0x000000fffffff290 */ /* 0x000fe2000fffe0ff */
[----:B--2---:R-:W-:Y:S01]  /*5900*/  @P0 MOV R3, 0x10000 ;  /* 0x0001000000030802 */ /* 0x004fe20000000f00 */
[----:B-1----:R-:W-:Y:S06]  /*5910*/  @P1 BRA `(.L_x_75) ;  /* 0x00000000000c1947 */ /* 0x002fec0003800000 */
[----:B------:R-:W-:Y:S04]  /*5920*/  SHF.L.U32 R5, R17, 0x1f, RZ ;  /* 0x0000001f11057819 */ /* 0x000fe800000006ff */
[----:B------:R-:W0:Y:S02]  /*5930*/  SYNCS.PHASECHK.TRANS64.TRYWAIT P0, [UR17+0x30], R5 ;  /* 0x00003005ff0075a7 */ /* 0x000e240008001111 */
[----:B0-----:R-:W-:Y:S05]  /*5940*/  @!P0 BRA `(.L_x_76) ;  /* 0x00000138000c8947 */ /* 0x001fea0003800000 */
.L_x_75:
[----:B------:R-:W-:Y:S01]  /*5950*/  ISETP.NE.AND P2, PT, R25, RZ, PT ;  /* 0x000000ff1900720c */ /* 0x000fe20003f45270 */
[----:B------:R-:W-:Y:S02]  /*5960*/  ULOP3.LUT UR5, UR50, 0x2, URZ, 0xfc, !UPT ;  /* 0x0000000232057892 */ /* 0x000fe4000f8efcff */
[----:B------:R-:W-:Y:S02]  /*5970*/  UIADD3 UR23, UPT, UPT, UR23, 0x1, URZ ;  /* 0x0000000117177890 */ /* 0x000fe4000fffe0ff */
[----:B------:R-:W-:Y:S02]  /*5980*/  UISETP.NE.AND UP2, UPT, UR5, 0x2, UPT ;  /* 0x000000020500788c */ /* 0x000fe4000bf45270 */
[----:B------:R-:W-:Y:S06]  /*5990*/  UISETP.NE.AND UP1, UPT, UR23, 0x1, UPT ;  /* 0x000000011700788c */ /* 0x000fec000bf25270 */
[----:B------:R1:W-:Y:S01]  /*59a0*/  @P2 SYNCS.ARRIVE.TRANS64 RZ, [UR17], R3 ;  /* 0x00000003ffff29a7 */ /* 0x0003e20008000011 */
[----:B------:R-:W-:Y:S05]  /*59b0*/  BRA.U UP2, `(.L_x_77) ;  /* 0x0000000102047547 */ /* 0x000fea000b800000 */
[----:B------:R-:W-:Y:S05]  /*59c0*/  BPT.TRAP 0x1 ;  /* 0x000000040000795c */ /* 0x000fea0000300000 */
.L_x_77:
[----:B------:R-:W-:Y:S04]  /*59d0*/  BSSY.RECONVERGENT B0, `(.L_x_78) ;  /* 0x0000003000007945 */ /* 0x000fe80003800200 */
[----:B------:R-:W-:Y:S05]  /*59e0*/  @!P4 BRA `(.L_x_79) ;  /* 0x000000000004c947 */ /* 0x000fea0003800000 */
[----:B------:R-:W-:Y:S05]  /*59f0*/  BPT.TRAP 0x1 ;  /* 0x000000040000795c */ /* 0x000fea0000300000 */
.L_x_79:
[----:B------:R-:W-:Y:S05]  /*5a00*/  BSYNC.RECONVERGENT B0 ;  /* 0x0000000000007941 */ /* 0x000fea0003800200 */
.L_x_78:
[----:B------:R-:W-:Y:S01]  /*5a10*/  UIADD3 UR5, UPT, UPT, UR13, 0x1, URZ ;  /* 0x000000010d057890 */ /* 0x000fe2000fffe0ff */
[----:B-1----:R-:W-:Y:S01]  /*5a20*/  @P2 IMAD.MOV.U32 R3, RZ, RZ, 0x10000 ;  /* 0x00010000ff032424 */ /* 0x002fe200078e00ff */
[----:B------:R-:W-:Y:S11]  /*5a30*/  ELECT P0, URZ, PT ;  /* 0x0000000000ff782f */ /* 0x000ff60003800000 */
[----:B------:R-:W-:Y:S02]  /*5a40*/  @!UPT UIADD3 URZ, UPT, UPT, URZ, URZ, URZ ;  /* 0x000000fffffff290 */ /* 0x000fe4000fffe0ff */
[C---:B------:R-:W-:Y:S01]  /*5a50*/  @P0 R2UR.BROADCAST UR20, R156.reuse ;  /* 0x000000009c1402ca */ /* 0x040fe200008e0000 */
[----:B------:R-:W-:Y:S01]  /*5a60*/  UISETP.NE.AND UP0, UPT, UR5, 0x6, UPT ;  /* 0x000000060500788c */ /* 0x000fe2000bf05270 */
[----:B------:R-:W-:Y:S01]  /*5a70*/  @P0 R2UR.BROADCAST UR44, R156 ;  /* 0x000000009c2c02ca */ /* 0x000fe200008e0000 */
[----:B------:R-:W-:Y:S02]  /*5a80*/  ULEA UR16, UR13, UR48, 0xe ;  /* 0x000000300d107291 */ /* 0x000fe4000f8e70ff */
[----:B------:R-:W-:Y:S02]  /*5a90*/  USEL UR7, URZ, 0x1, UP0 ;  /* 0x00000001ff077887 */ /* 0x000fe40008000000 */
[----:B------:R-:W-:Y:S02]  /*5aa0*/  USEL UR12, UR5, URZ, UP0 ;  /* 0x000000ff050c7287 */ /* 0x000fe40008000000 */
[----:B------:R-:W-:Y:S02]  /*5ab0*/  UIADD3 UR18, UPT, UPT, UR34, -0x80, URZ ;  /* 0xffffff8022127890 */ /* 0x000fe4000fffe0ff */
[----:B------:R-:W-:Y:S01]  /*5ac0*/  ULEA UR9, UR12, UR29, 0x3 ;  /* 0x0000001d0c097291 */ /* 0x000fe2000f8e18ff */
[----:B------:R-:W-:Y:S01]  /*5ad0*/  LOP3.LUT R17, R17, UR7, RZ, 0x3c, !PT ;  /* 0x0000000711117c12 */ /* 0x000fe2000f8e3cff */
[----:B------:R-:W-:Y:S02]  /*5ae0*/  UPRMT UR5, URZ, 0x5410, UR47 ;  /* 0x00005410ff057896 */ /* 0x000fe4000800002f */
[----:B------:R-:W-:Y:S01]  /*5af0*/  ULOP3.LUT UR17, UR17, 0xfefffff8, URZ, 0xc0, !UPT ;  /* 0xfefffff811117892 */ /* 0x000fe2000f8ec0ff */
[----:B0-----:R-:W-:Y:S01]  /*5b00*/  SHF.L.U32 R5, R17, 0x1f, RZ ;  /* 0x0000001f11057819 */ /* 0x001fe200000006ff */
[----:B------:R-:W-:Y:S01]  /*5b10*/  UIADD3 UR16, UPT, UPT, UR29, 0x280, UR16 ;  /* 0x000002801d107890 */ /* 0x000fe2000fffe010 */
[----:B------:R-:W-:Y:S02]  /*5b20*/  UMOV UR10, 0x0 ;  /* 0x00000000000a7882 */ /* 0x000fe40000000000 */
[----:B------:R0:W1:Y:S01]  /*5b30*/  SYNCS.PHASECHK.TRANS64.TRYWAIT P1, [UR9+0x30], R5 ;  /* 0x00003005ff0075a7 */ /* 0x0000620008021109 */
[----:B------:R-:W-:Y:S01]  /*5b40*/  UMOV UR11, 0x10000000 ;  /* 0x10000000000b7882 */ /* 0x000fe20000000000 */
[----:B------:R-:W-:Y:S01]  /*5b50*/  UIADD3 UR42, UPT, UPT, UR26, -0x80, URZ ;  /* 0xffffff801a2a7890 */ /* 0x000fe2000fffe0ff */
[----:B------:R-:W-:Y:S01]  /*5b60*/  UMOV UR41, UR17 ;  /* 0x0000001100297c82 */ /* 0x000fe20008000000 */
[----:B------:R-:W-:Y:S02]  /*5b70*/  ULEA UR40, UR13, UR49, 0xe ;  /* 0x000000310d287291 */ /* 0x000fe4000f8e70ff */
[----:B------:R2:W-:Y:S01]  /*5b80*/  UTMALDG.3D.MULTICAST.2CTA [UR16], [UR38], UR5, desc[UR10] ;  /* 0x00000a10260073b4 */ /* 0x0005e20008211805 */
[----:B------:R-:W-:Y:S02]  /*5b90*/  UISETP.GE.AND UP0, UPT, UR15, 0x1, UPT ;  /* 0x000000010f00788c */ /* 0x000fe4000bf06270 */
[----:B------:R-:W-:Y:S02]  /*5ba0*/  UIADD3 UR40, UPT, UPT, UR29, 0x18280, UR40 ;  /* 0x000182801d287890 */ /* 0x000fe4000fffe028 */
[----:B--2---:R-:W-:Y:S09]  /*5bb0*/  UPRMT UR5, URZ, 0x5410, UR46 ;  /* 0x00005410ff057896 */ /* 0x004ff2000800002e */
[----:B------:R0:W-:Y:S01]  /*5bc0*/  UTMALDG.3D.MULTICAST.2CTA [UR40], [UR30], UR5, desc[UR10] ;  /* 0x00000a281e0073b4 */ /* 0x0001e20008211805 */
[----:B------:R-:W-:Y:S05]  /*5bd0*/  BRA.U !UP0, `(.L_x_80) ;  /* 0x00000001084c7547 */ /* 0x000fea000b800000 */
[----:B0-----:R-:W-:Y:S01]  /*5be0*/  UIMAD UR5, UR6, 0x3, UR4 ;  /* 0x00000003060578a4 */ /* 0x001fe2000f8e0204 */
[----:B------:R-:W-:Y:S01]  /*5bf0*/  R2UR UR18, R156 ;  /* 0x000000009c1272ca */ /* 0x000fe200000e0000 */
[----:B------:R-:W-:Y:S02]  /*5c00*/  UIADD3 UR4, UPT, UPT, UR4, 0x1, URZ ;  /* 0x0000000104047890 */ /* 0x000fe4000fffe0ff */
[----:B------:R-:W-:Y:S02]  /*5c10*/  USHF.L.U32 UR5, UR5, 0x7, URZ ;  /* 0x0000000705057899 */ /* 0x000fe400080006ff */
[----:B------:R-:W-:Y:S02]  /*5c20*/  UIMAD.WIDE UR10, UR4, 0x55555556, URZ ;  /* 0x55555556040a78a5 */ /* 0x000fe4000f8e02ff */
[----:B------:R-:W-:Y:S02]  /*5c30*/  UIADD3 UR16, UPT, UPT, UR45, UR5, URZ ;  /* 0x000000052d107290 */ /* 0x000fe4000fffe0ff */
[----:B------:R-:W-:Y:S01]  /*5c40*/  UIADD3 UR20, UPT, UPT, UR37, UR5, URZ ;  /* 0x0000000525147290 */ /* 0x000fe2000fffe0ff */
[----:B------:R-:W-:Y:S01]  /*5c50*/  UMOV UR17, UR19 ;  /* 0x0000001300117c82 */ /* 0x000fe20008000000 */
[----:B------:R-:W-:Y:S02]  /*5c60*/  UMOV UR21, UR43 ;  /* 0x0000002b00157c82 */ /* 0x000fe40008000000 */
[----:B------:R-:W-:Y:S01]  /*5c70*/  UMOV UR22, UR18 ;  /* 0x0000001200167c82 */ /* 0x000fe20008000000 */
[----:B------:R-:W-:Y:S02]  /*5c80*/  UMOV UR5, UR11 ;  /* 0x0000000b00057c82 */ /* 0x000fe40008000000 */
[----:B------:R2:W-:Y:S01]  /*5c90*/  UTMAPF.L2.3D [UR16], [UR38] ;  /* 0x00000010260075b8 */ /* 0x0005e20008010000 */
[----:B------:R-:W-:Y:S04]  /*5ca0*/  ULEA.HI UR5, UR5, UR5, URZ, 0x1 ;  /* 0x0000000505057291 */ /* 0x000fe8000f8f08ff */
[----:B------:R-:W-:Y:S01]  /*5cb0*/  UIMAD UR4, UR5, -0x3, UR4 ;  /* 0xfffffffd050478a4 */ /* 0x000fe2000f8e0204 */
[----:B------:R2:W-:Y:S03]  /*5cc0*/  UTMAPF.L2.3D [UR20], [UR30] ;  /* 0x000000141e0075b8 */ /* 0x0005e60008010000 */
[----:B------:R-:W-:Y:S11]  /*5cd0*/  UISETP.NE.AND UP0, UPT, UR4, URZ, UPT ;  /* 0x000000ff0400728c */ /* 0x000ff6000bf05270 */
[----:B------:R-:W-:Y:S02]  /*5ce0*/  @!UP0 UIADD3 UR6, UPT, UPT, UR6, 0x1, URZ ;  /* 0x0000000106068890 */ /* 0x000fe4000fffe0ff */
[----:B------:R-:W-:Y:S01]  /*5cf0*/  @!UP0 UIADD3 UR15, UPT, UPT, UR15, -0x1, URZ ;  /* 0xffffffff0f0f8890 */ /* 0x000fe2000fffe0ff */
[----:B--2---:R-:W-:Y:S11]  /*5d00*/  @!UP0 UMOV UR4, URZ ;  /* 0x000000ff00048c82 */ /* 0x004ff60008000000 */
.L_x_80:
[----:B-1----:R-:W-:Y:S05]  /*5d10*/  @P1 BRA `(.L_x_81) ;  /* 0x0000000000081947 */ /* 0x002fea0003800000 */
[----:B------:R-:W1:Y:S02]  /*5d20*/  SYNCS.PHASECHK.TRANS64.TRYWAIT P0, [UR9+0x30], R5 ;  /* 0x00003005ff0075a7 */ /* 0x000e640008001109 */
[----:B-1----:R-:W-:Y:S05]  /*5d30*/  @!P0 BRA `(.L_x_82) ;  /* 0x0000013400288947 */ /* 0x002fea0003800000 */
.L_x_81:
[----:B------:R-:W-:Y:S11]  /*5d40*/  ISETP.NE.AND P2, PT, R25, RZ, PT ;  /* 0x000000ff1900720c */ /* 0x000ff60003f45270 */
[----:B------:R-:W-:Y:S02]  /*5d50*/  @!UPT UIADD3 URZ, UPT, UPT, URZ, URZ, URZ ;  /* 0x000000fffffff290 */ /* 0x000fe4000fffe0ff */
[----:B------:R2:W-:Y:S01]  /*5d60*/  @P2 SYNCS.ARRIVE.TRANS64 RZ, [UR9], R3 ;  /* 0x00000003ffff29a7 */ /* 0x0005e20008000009 */
[----:B------:R-:W-:Y:S05]  /*5d70*/  BRA.U UP2, `(.L_x_83) ;  /* 0x0000000102047547 */ /* 0x000fea000b800000 */
[----:B0-----:R-:W-:Y:S05]  /*5d80*/  BPT.TRAP 0x1 ;  /* 0x000000040000795c */ /* 0x001fea0000300000 */
.L_x_83:
[----:B------:R-:W-:Y:S04]  /*5d90*/  BSSY.RECONVERGENT B0, `(.L_x_84) ;  /* 0x0000003000007945 */ /* 0x000fe80003800200 */
[----:B------:R-:W-:Y:S05]  /*5da0*/  @!P4 BRA `(.L_x_85) ;  /* 0x000000000004c947 */ /* 0x000fea0003800000 */
[----:B0-----:R-:W-:Y:S05]  /*5db0*/  BPT.TRAP 0x1 ;  /* 0x000000040000795c */ /* 0x001fea0000300000 */
.L_x_85:
[----:B0-----:R-:W-:Y:S05]  /*5dc0*/  BSYNC.RECONVERGENT B0 ;  /* 0x0000000000007941 */ /* 0x001fea0003800200 */
.L_x_84:
[----:B------:R-:W-:Y:S01]  /*5dd0*/  UIADD3 UR5, UPT, UPT, UR12, 0x1, URZ ;  /* 0x000000010c057890 */ /* 0x000fe2000fffe0ff */
[----:B--2---:R-:W-:Y:S01]  /*5de0*/  @P2 IMAD.MOV.U32 R3, RZ, RZ, 0x10000 ;  /* 0x00010000ff032424 */ /* 0x004fe200078e00ff */
        /* <DEDUP_REMOVED lines=8> */
[----:B------:R-:W-:Y:S02]  /*5e70*/  UPRMT UR5, URZ, 0x5410, UR47 ;  /* 0x00005410ff057896 */ /* 0x000fe4000800002f */
[----:B------:R-:W-:Y:S01]  /*5e80*/  ULEA UR7, UR8, UR29, 0x3 ;  /* 0x0000001d08077291 */ /* 0x000fe2000f8e18ff */
[----:B------:R-:W-:Y:S01]  /*5e90*/  LOP3.LUT R17, R17, UR10, RZ, 0x3c, !PT ;  /* 0x0000000a11117c12 */ /* 0x000fe2000f8e3cff */
[----:B------:R-:W-:Y:S02]  /*5ea0*/  ULOP3.LUT UR33, UR9, 0xfefffff8, URZ, 0xc0, !UPT ;  /* 0xfefffff809217892 */ /* 0x000fe4000f8ec0ff */
[----:B------:R-:W-:Y:S01]  /*5eb0*/  UIADD3 UR32, UPT, UPT, UR29, 0x280, UR32 ;  /* 0x000002801d207890 */ /* 0x000fe2000fffe020 */
[----:B-1----:R-:W-:Y:S01]  /*5ec0*/  SHF.L.U32 R5, R17, 0x1f, RZ ;  /* 0x0000001f11057819 */ /* 0x002fe200000006ff */
[----:B------:R-:W-:Y:S01]  /*5ed0*/  UMOV UR10, 0x0 ;  /* 0x00000000000a7882 */ /* 0x000fe20000000000 */
[----:B------:R-:W-:Y:S01]  /*5ee0*/  UMOV UR11, 0x10000000 ;  /* 0x10000000000b7882 */ /* 0x000fe20000000000 */
[----:B------:R-:W-:Y:S01]  /*5ef0*/  UMOV UR35, UR19 ;  /* 0x0000001300237c82 */ /* 0x000fe20008000000 */
[----:B------:R0:W1:Y:S01]  /*5f00*/  SYNCS.PHASECHK.TRANS64.TRYWAIT P1, [UR7+0x30], R5 ;  /* 0x00003005ff0075a7 */ /* 0x0000620008021107 */
[----:B------:R-:W-:Y:S01]  /*5f10*/  UMOV UR25, UR33 ;  /* 0x0000002100197c82 */ /* 0x000fe20008000000 */
[----:B------:R-:W-:Y:S01]  /*5f20*/  UMOV UR27, UR43 ;  /* 0x0000002b001b7c82 */ /* 0x000fe20008000000 */
[----:B------:R-:W-:Y:S01]  /*5f30*/  ULEA UR24, UR12, UR49, 0xe ;  /* 0x000000310c187291 */ /* 0x000fe2000f8e70ff */
        /* <DEDUP_REMOVED lines=25> */
.L_x_86:
[----:B-1----:R-:W-:Y:S05]  /*60d0*/  @P1 BRA `(.L_x_87) ;  /* 0x0000000000081947 */ /* 0x002fea0003800000 */
[----:B------:R-:W1:Y:S02]  /*60e0*/  SYNCS.PHASECHK.TRANS64.TRYWAIT P0, [UR7+0x30], R5 ;  /* 0x00003005ff0075a7 */ /* 0x000e640008001107 */
[----:B-1----:R-:W-:Y:S05]  /*60f0*/  @!P0 BRA `(.L_x_88) ;  /* 0x0000013000508947 */ /* 0x002fea0003800000 */
.L_x_87:
[----:B------:R-:W-:Y:S11]  /*6100*/  ISETP.NE.AND P0, PT, R25, RZ, PT ;  /* 0x000000ff1900720c */ /* 0x000ff60003f05270 */
[----:B------:R-:W-:Y:S02]  /*6110*/  @!UPT UIADD3 URZ, UPT, UPT, URZ, URZ, URZ ;  /* 0x000000fffffff290 */ /* 0x000fe4000fffe0ff */
[----:B------:R2:W-:Y:S01]  /*6120*/  @P0 SYNCS.ARRIVE.TRANS64 RZ, [UR7], R3 ;  /* 0x00000003ffff09a7 */ /* 0x0005e20008000007 */
[----:B------:R-:W-:Y:S05]  /*6130*/  BRA.U UP2, `(.L_x_89) ;  /* 0x0000000102047547 */ /* 0x000fea000b800000 */
[----:B0-----:R-:W-:Y:S05]  /*6140*/  BPT.TRAP 0x1 ;  /* 0x000000040000795c */ /* 0x001fea0000300000 */
.L_x_89:
[----:B------:R-:W-:Y:S04]  /*6150*/  BSSY.RECONVERGENT B0, `(.L_x_90) ;  /* 0x0000003000007945 */ /* 0x000fe80003800200 */
[----:B------:R-:W-:Y:S05]  /*6160*/  @!P4 BRA `(.L_x_91) ;  /* 0x000000000004c947 */ /* 0x000fea0003800000 */
[----:B0-----:R-:W-:Y:S05]  /*6170*/  BPT.TRAP 0x1 ;  /* 0x000000040000795c */ /* 0x001fea0000300000 */
.L_x_91:
[----:B0-----:R-:W-:Y:S05]  /*6180*/  BSYNC.RECONVERGENT B0 ;  /* 0x0000000000007941 */ /* 0x001fea0003800200 */
.L_x_90:
[----:B------:R-:W-:Y:S01]  /*6190*/  UIADD3 UR5, UPT, UPT, UR8, 0x1, URZ ;  /* 0x0000000108057890 */ /* 0x000fe2000fffe0ff */
        /* <DEDUP_REMOVED lines=8> */
[----:B------:R-:W-:Y:S02]  /*6220*/  ULOP3.LUT UR17, UR7, 0xfefffff8, URZ, 0xc0, !UPT ;  /* 0xfefffff807117892 */ /* 0x000fe4000f8ec0ff */
[----:B------:R-:W-:Y:S01]  /*6230*/  ULEA UR5, UR13, UR29, 0x3 ;  /* 0x0000001d0d057291 */ /* 0x000fe2000f8e18ff */
[----:B------:R-:W-:Y:S01]  /*6240*/  LOP3.LUT R17, R17, UR9, RZ, 0x3c, !PT ;  /* 0x0000000911117c12 */ /* 0x000fe2000f8e3cff */
[----:B------:R-:W-:Y:S02]  /*6250*/  UIADD3 UR18, UPT, UPT, UR34, 0x80, URZ ;  /* 0x0000008022127890 */ /* 0x000fe4000fffe0ff */
[----:B------:R-:W-:Y:S01]  /*6260*/  UIADD3 UR16, UPT, UPT, UR29, 0x280, UR16 ;  /* 0x000002801d107890 */ /* 0x000fe2000fffe010 */
[----:B-1----:R-:W-:Y:S01]  /*6270*/  SHF.L.U32 R2, R17, 0x1f, RZ ;  /* 0x0000001f11027819 */ /* 0x002fe200000006ff */
[----:B------:R-:W-:Y:S02]  /*6280*/  UPRMT UR7, URZ, 0x5410, UR47 ;  /* 0x00005410ff077896 */ /* 0x000fe4000800002f */
[----:B------:R-:W-:Y:S01]  /*6290*/  ULEA UR8, UR8, UR49, 0xe ;  /* 0x0000003108087291 */ /* 0x000fe2000f8e70ff */
[----:B------:R0:W1:Y:S01]  /*62a0*/  SYNCS.PHASECHK.TRANS64.TRYWAIT P1, [UR5+0x30], R2 ;  /* 0x00003002ff0075a7 */ /* 0x0000620008021105 */
[----:B------:R-:W-:Y:S01]  /*62b0*/  UMOV UR32, 0x0 ;  /* 0x0000000000207882 */ /* 0x000fe20000000000 */
[----:B------:R-:W-:Y:S01]  /*62c0*/  UMOV UR33, 0x10000000 ;  /* 0x1000000000217882 */ /* 0x000fe20000000000 */
[----:B------:R-:W-:Y:S02]  /*62d0*/  UIADD3 UR10, UPT, UPT, UR26, 0x80, URZ ;  /* 0x000000801a0a7890 */ /* 0x000fe4000fffe0ff */
[----:B------:R-:W-:Y:S01]  /*62e0*/  UIADD3 UR8, UPT, UPT, UR29, 0x18280, UR8 ;  /* 0x000182801d087890 */ /* 0x000fe2000fffe008 */
[----:B------:R0:W-:Y:S01]  /*62f0*/  UTMALDG.3D.MULTICAST.2CTA [UR16], [UR38], UR7, desc[UR32] ;  /* 0x00002010260073b4 */ /* 0x0001e20008211807 */
[----:B------:R-:W-:Y:S01]  /*6300*/  UPRMT UR5, URZ, 0x5410, UR46 ;  /* 0x00005410ff057896 */ /* 0x000fe2000800002e */
[----:B------:R-:W-:Y:S01]  /*6310*/  UMOV UR24, 0x0 ;  /* 0x0000000000187882 */ /* 0x000fe20000000000 */
[----:B------:R-:W-:Y:S01]  /*6320*/  UMOV UR25, 0x10000000 ;  /* 0x1000000000197882 */ /* 0x000fe20000000000 */
[----:B------:R-:W-:Y:S01]  /*6330*/  UMOV UR11, UR43 ;  /* 0x0000002b000b7c82 */ /* 0x000fe20008000000 */
[----:B------:R-:W-:Y:S01]  /*6340*/  UMOV UR9, UR17 ;  /* 0x0000001100097c82 */ /* 0x000fe20008000000 */
[----:B------:R-:W-:Y:S04]  /*6350*/  UISETP.GE.AND UP0, UPT, UR15, 0x1, UPT ;  /* 0x000000010f00788c */ /* 0x000fe8000bf06270 */
[----:B------:R0:W-:Y:S05]  /*6360*/  UTMALDG.3D.MULTICAST.2CTA [UR8], [UR30], UR5, desc[UR24] ;  /* 0x000018081e0073b4 */ /* 0x0001ea0008211805 */
        /* <DEDUP_REMOVED lines=19> */
[----:B---3--:R-:W-:Y:S02]  /*64a0*/  @!UP0 UMOV UR4, URZ ;  /* 0x000000ff00048c82 */ /* 0x008fe40008000000 */
.L_x_92:
[----:B------:R-:W-:Y:S02]  /*64b0*/  UIADD3 UR34, UPT, UPT, UR34, 0x180, URZ ;  /* 0x0000018022227890 */ /* 0x000fe4000fffe0ff */
[----:B------:R-:W-:Y:S01]  /*64c0*/  UIADD3 UR26, UPT, UPT, UR26, 0x180, URZ ;  /* 0x000001801a1a7890 */ /* 0x000fe2000fffe0ff */
[----:B0-----:R-:W-:Y:S01]  /*64d0*/  UMOV UR25, UR51 ;  /* 0x0000003300197c82 */ /* 0x001fe20008000000 */
[----:B------:R-:W-:Y:S06]  /*64e0*/  BRA.U UP1, `(.L_x_93) ;  /* 0xfffffff101f87547 */ /* 0x000fec000b83ffff */
.L_x_74:
[----:B------:R-:W-:Y:S01]  /*64f0*/  ULEA UR4, UR13, UR29, 0x3 ;  /* 0x0000001d0d047291 */ /* 0x000fe2000f8e18ff */
[----:B------:R-:W-:Y:S01]  /*6500*/  SHF.L.U32 R2, R17, 0x1f, RZ ;  /* 0x0000001f11027819 */ /* 0x000fe200000006ff */
[----:B------:R-:W-:-:S07]  /*6510*/  UISETP.GE.AND UP0, UPT, UR52, 0x1, UPT ;  /* 0x000000013400788c */ /* 0x000fce000bf06270 */
[----:B-1----:R0:W1:Y:S02]  /*6520*/  SYNCS.PHASECHK.TRANS64.TRYWAIT P1, [UR4+0x30], R2 ;  /* 0x00003002ff0075a7 */ /* 0x0020640008021104 */
[----:B------:R-:W-:Y:S05]  /*6530*/  BRA.U !UP0, `(.L_x_94) ;  /* 0x0000000d08107547 */ /* 0x000fea000b800000 */
[----:B------:R-:W-:Y:S02]  /*6540*/  UIADD3 UR6, UPT, UPT, UR25, 0x2, URZ ;  /* 0x0000000219067890 */ /* 0x000fe4000fffe0ff */
[----:B------:R-:W-:Y:S01]  /*6550*/  UIADD3 UR26, UPT, UPT, UR52, UR25, URZ ;  /* 0x00000019341a7290 */ /* 0x000fe2000fffe0ff */
[----:B------:R-:W-:Y:S01]  /*6560*/  UMOV UR4, URZ ;  /* 0x000000ff00047c82 */ /* 0x000fe20008000000 */
[----:B------:R-:W-:Y:S02]  /*6570*/  UMOV UR24, UR60 ;  /* 0x0000003c00187c82 */ /* 0x000fe40008000000 */
.L_x_113:
[----:B------:R-:W-:Y:S01]  /*6580*/  ISETP.NE.AND P0, PT, R25, RZ, PT ;  /* 0x000000ff1900720c */ /* 0x000fe20003f05270 */
[----:B0-----:R-:W-:Y:S11]  /*6590*/  ULEA UR9, UR13, UR29, 0x3 ;  /* 0x0000001d0d097291 */ /* 0x001ff6000f8e18ff */
[----:B------:R-:W-:Y:S01]  /*65a0*/  @!UPT UIADD3 URZ, UPT, UPT, URZ, URZ, URZ ;  /* 0x000000fffffff290 */ /* 0x000fe2000fffe0ff */
[----:B-12---:R-:W-:Y:S01]  /*65b0*/  @P0 MOV R3, 0x10000 ;  /* 0x0001000000030802 */ /* 0x006fe20000000f00 */
[----:B-1----:R-:W-:Y:S06]  /*65c0*/  @P1 BRA `(.L_x_95) ;  /* 0x00000000000c1947 */ /* 0x002fec0003800000 */
[----:B------:R-:W-:Y:S04]  /*65d0*/  SHF.L.U32 R5, R17, 0x1f, RZ ;  /* 0x0000001f11057819 */ /* 0x000fe800000006ff */
[----:B------:R-:W1:Y:S02]  /*65e0*/  SYNCS.PHASECHK.TRANS64.TRYWAIT P0, [UR9+0x30], R5 ;  /* 0x00003005ff0075a7 */ /* 0x000e640008001109 */
[----:B-1----:R-:W-:Y:S05]  /*65f0*/  @!P0 BRA `(.L_x_96) ;  /* 0x0000012c00288947 */ /* 0x002fea0003800000 */
.L_x_95:
[----:B------:R-:W-:Y:S01]  /*6600*/  ISETP.NE.AND P2, PT, R25, RZ, PT ;  /* 0x000000ff1900720c */ /* 0x000fe20003f45270 */
[----:B------:R-:W-:Y:S02]  /*6610*/  ULOP3.LUT UR5, UR50, 0x2, URZ, 0xfc, !UPT ;  /* 0x0000000232057892 */ /* 0x000fe4000f8efcff */
[----:B------:R-:W-:Y:S02]  /*6620*/  UIMAD UR23, UR25, 0x180, URZ ;  /* 0x00000180191778a4 */ /* 0x000fe4000f8e02ff */
[----:B------:R-:W-:Y:S08]  /*6630*/  UISETP.NE.AND UP1, UPT, UR5, 0x2, UPT ;  /* 0x000000020500788c */ /* 0x000ff0000bf25270 */
[----:B------:R1:W-:Y:S01]  /*6640*/  @P2 SYNCS.ARRIVE.TRANS64 RZ, [UR9], R3 ;  /* 0x00000003ffff29a7 */ /* 0x0003e20008000009 */
[----:B------:R-:W-:Y:S05]  /*6650*/  BRA.U UP1, `(.L_x_97) ;  /* 0x0000000101047547 */ /* 0x000fea000b800000 */
[----:B------:R-:W-:Y:S05]  /*6660*/  BPT.TRAP 0x1 ;  /* 0x000000040000795c */ /* 0x000fea0000300000 */
.L_x_97:
[----:B------:R-:W-:Y:S04]  /*6670*/  BSSY.RECONVERGENT B0, `(.L_x_98) ;  /* 0x0000003000007945 */ /* 0x000fe80003800200 */
[----:B------:R-:W-:Y:S05]  /*6680*/  @!P4 BRA `(.L_x_99) ;  /* 0x000000000004c947 */ /* 0x000fea0003800000 */
[----:B------:R-:W-:Y:S05]  /*6690*/  BPT.TRAP 0x1 ;  /* 0x000000040000795c */ /* 0x000fea0000300000 */
.L_x_99:
[----:B------:R-:W-:Y:S05]  /*66a0*/  BSYNC.RECONVERGENT B0 ;  /* 0x0000000000007941 */ /* 0x000fea0003800200 */
.L_x_98:
[----:B------:R-:W-:Y:S01]  /*66b0*/  UIADD3 UR5, UPT, UPT, UR13, 0x1, URZ ;  /* 0x000000010d057890 */ /* 0x000fe2000fffe0ff */
[----:B-1----:R-:W-:Y:S01]  /*66c0*/  @P2 IMAD.MOV.U32 R3, RZ, RZ, 0x10000 ;  /* 0x00010000ff032424 */ /* 0x002fe200078e00ff */
[----:B------:R-:W-:Y:S11]  /*66d0*/  ELECT P0, URZ, PT ;  /* 0x0000000000ff782f */ /* 0x000ff60003800000 */
[----:B------:R-:W-:Y:S02]  /*66e0*/  @!UPT UIADD3 URZ, UPT, UPT, URZ, URZ, URZ ;  /* 0x000000fffffff290 */ /* 0x000fe4000fffe0ff */
[----:B------:R-:W-:Y:S01]  /*66f0*/  @P0 R2UR.BROADCAST UR12, R156 ;  /* 0x000000009c0c02ca */ /* 0x000fe200008e0000 */
[----:B------:R-:W-:Y:S02]  /*6700*/  UISETP.NE.AND UP0, UPT, UR5, 0x6, UPT ;  /* 0x000000060500788c */ /* 0x000fe4000bf05270 */
[----:B------:R-:W-:Y:S02]  /*6710*/  ULEA UR8, UR13, UR48, 0xe ;  /* 0x000000300d087291 */ /* 0x000fe4000f8e70ff */
[----:B------:R-:W-:Y:S02]  /*6720*/  USEL UR7, URZ, 0x1, UP0 ;  /* 0x00000001ff077887 */ /* 0x000fe40008000000 */
[----:B------:R-:W-:Y:S02]  /*6730*/  USEL UR18, UR5, URZ, UP0 ;  /* 0x000000ff05127287 */ /* 0x000fe40008000000 */
[----:B------:R-:W-:Y:S02]  /*6740*/  UIADD3 UR10, UPT, UPT, UR45, UR23, URZ ;  /* 0x000000172d0a7290 */ /* 0x000fe4000fffe0ff */
        /* <DEDUP_REMOVED lines=9> */
[----:B------:R-:W-:Y:S01]  /*67e0*/  UMOV UR11, UR19 ;  /* 0x00000013000b7c82 */ /* 0x000fe20008000000 */
[----:B------:R-:W-:Y:S03]  /*67f0*/  UISETP.GE.AND UP0, UPT, UR24, 0x1, UPT ;  /* 0x000000011800788c */ /* 0x000fe6000bf06270 */
[----:B------:R2:W-:Y:S02]  /*6800*/  UTMALDG.3D.MULTICAST.2CTA [UR8], [UR38], UR5, desc[UR14] ;  /* 0x00000e08260073b4 */ /* 0x0005e40008211805 */
[----:B--2---:R-:W-:Y:S02]  /*6810*/  ULEA UR8, UR13, UR49, 0xe ;  /* 0x000000310d087291 */ /* 0x004fe4000f8e70ff */
[----:B------:R-:W-:Y:S02]  /*6820*/  UIADD3 UR10, UPT, UPT, UR37, UR23, URZ ;  /* 0x00000017250a7290 */ /* 0x000fe4000fffe0ff */
[----:B------:R-:W-:Y:S02]  /*6830*/  UPRMT UR5, URZ, 0x5410, UR46 ;  /* 0x00005410ff057896 */ /* 0x000fe4000800002e */
[----:B------:R-:W-:Y:S01]  /*6840*/  UIADD3 UR8, UPT, UPT, UR29, 0x18280, UR8 ;  /* 0x000182801d087890 */ /* 0x000fe2000fffe008 */
[----:B------:R-:W-:Y:S08]  /*6850*/  UMOV UR11, UR43 ;  /* 0x0000002b000b7c82 */ /* 0x000ff00008000000 */
[----:B------:R0:W-:Y:S02]  /*6860*/  UTMALDG.3D.MULTICAST.2CTA [UR8], [UR30], UR5, desc[UR14] ;  /* 0x00000e081e0073b4 */ /* 0x0001e40008211805 */
[----:B0-----:R-:W-:Y:S05]  /*6870*/  BRA.U !UP0, `(.L_x_100) ;  /* 0x00000001084c7547 */ /* 0x001fea000b800000 */
[----:B------:R-:W-:Y:S01]  /*6880*/  UIMAD UR5, UR6, 0x3, UR4 ;  /* 0x00000003060578a4 */ /* 0x000fe2000f8e0204 */
        /* <DEDUP_REMOVED lines=17> */
[----:B0-----:R-:W-:Y:S11]  /*69a0*/  @!UP0 UMOV UR4, URZ ;  /* 0x000000ff00048c82 */ /* 0x001ff60008000000 */
.L_x_100:
[----:B-1----:R-:W-:Y:S05]  /*69b0*/  @P1 BRA `(.L_x_101) ;  /* 0x0000000000081947 */ /* 0x002fea0003800000 */
[----:B------:R-:W0:Y:S02]  /*69c0*/  SYNCS.PHASECHK.TRANS64.TRYWAIT P0, [UR16+0x30], R5 ;  /* 0x00003005ff0075a7 */ /* 0x000e240008001110 */
[----:B0-----:R-:W-:Y:S05]  /*69d0*/  @!P0 BRA `(.L_x_102) ;  /* 0x0000012800488947 */ /* 0x001fea0003800000 */
.L_x_101:
[----:B------:R-:W-:Y:S11]  /*69e0*/  ISETP.NE.AND P2, PT, R25, RZ, PT ;  /* 0x000000ff1900720c */ /* 0x000ff60003f45270 */
[----:B------:R-:W-:Y:S02]  /*69f0*/  @!UPT UIADD3 URZ, UPT, UPT, URZ, URZ, URZ ;  /* 0x000000fffffff290 */ /* 0x000fe4000fffe0ff */
[----:B------:R1:W-:Y:S01]  /*6a00*/  @P2 SYNCS.ARRIVE.TRANS64 RZ, [UR16], R3 ;  /* 0x00000003ffff29a7 */ /* 0x0003e20008000010 */
[----:B------:R-:W-:Y:S05]  /*6a10*/  BRA.U UP1, `(.L_x_103) ;  /* 0x0000000101047547 */ /* 0x000fea000b800000 */
[----:B------:R-:W-:Y:S05]  /*6a20*/  BPT.TRAP 0x1 ;  /* 0x000000040000795c */ /* 0x000fea0000300000 */
.L_x_103:
[----:B------:R-:W-:Y:S04]  /*6a30*/  BSSY.RECONVERGENT B0, `(.L_x_104) ;  /* 0x0000003000007945 */ /* 0x000fe80003800200 */
[----:B------:R-:W-:Y:S05]  /*6a40*/  @!P4 BRA `(.L_x_105) ;  /* 0x000000000004c947 */ /* 0x000fea0003800000 */
[----:B------:R-:W-:Y:S05]  /*6a50*/  BPT.TRAP 0x1 ;  /* 0x000000040000795c */ /* 0x000fea0000300000 */
.L_x_105:
[----:B------:R-:W-:Y:S05]  /*6a60*/  BSYNC.RECONVERGENT B0 ;  /* 0x0000000000007941 */ /* 0x000fea0003800200 */
.L_x_104:
        /* <DEDUP_REMOVED lines=9> */
[----:B------:R-:W-:Y:S02]  /*6b00*/  UIADD3 UR10, UPT, UPT, UR45, 0x80, UR23 ;  /* 0x000000802d0a7890 */ /* 0x000fe4000fffe017 */
        /* <DEDUP_REMOVED lines=13> */
[----:B------:R-:W-:Y:S02]  /*6be0*/  UIADD3 UR10, UPT, UPT, UR37, 0x80, UR23 ;  /* 0x00000080250a7890 */ /* 0x000fe4000fffe017 */
        /* <DEDUP_REMOVED lines=24> */
.L_x_106:
[----:B-1----:R-:W-:Y:S05]  /*6d70*/  @P1 BRA `(.L_x_107) ;  /* 0x0000000000081947 */ /* 0x002fea0003800000 */
[----:B------:R-:W0:Y:S02]  /*6d80*/  SYNCS.PHASECHK.TRANS64.TRYWAIT P0, [UR15+0x30], R5 ;  /* 0x00003005ff0075a7 */ /* 0x000e24000800110f */
[----:B0-----:R-:W-:Y:S05]  /*6d90*/  @!P0 BRA `(.L_x_108) ;  /* 0x0000012400708947 */ /* 0x001fea0003800000 */
.L_x_107:
[----:B------:R-:W-:Y:S11]  /*6da0*/  ISETP.NE.AND P0, PT, R25, RZ, PT ;  /* 0x000000ff1900720c */ /* 0x000ff60003f05270 */
[----:B------:R-:W-:Y:S02]  /*6db0*/  @!UPT UIADD3 URZ, UPT, UPT, URZ, URZ, URZ ;  /* 0x000000fffffff290 */ /* 0x000fe4000fffe0ff */
[----:B------:R1:W-:Y:S01]  /*6dc0*/  @P0 SYNCS.ARRIVE.TRANS64 RZ, [UR15], R3 ;  /* 0x00000003ffff09a7 */ /* 0x0003e2000800000f */
[----:B------:R-:W-:Y:S05]  /*6dd0*/  BRA.U UP1, `(.L_x_109) ;  /* 0x0000000101047547 */ /* 0x000fea000b800000 */
[----:B------:R-:W-:Y:S05]  /*6de0*/  BPT.TRAP 0x1 ;  /* 0x000000040000795c */ /* 0x000fea0000300000 */
.L_x_109:
[----:B------:R-:W-:Y:S04]  /*6df0*/  BSSY.RECONVERGENT B0, `(.L_x_110) ;  /* 0x0000003000007945 */ /* 0x000fe80003800200 */
[----:B------:R-:W-:Y:S05]  /*6e00*/  @!P4 BRA `(.L_x_111) ;  /* 0x000000000004c947 */ /* 0x000fea0003800000 */
[----:B------:R-:W-:Y:S05]  /*6e10*/  BPT.TRAP 0x1 ;  /* 0x000000040000795c */ /* 0x000fea0000300000 */
.L_x_111:
[----:B------:R-:W-:Y:S05]  /*6e20*/  BSYNC.RECONVERGENT B0 ;  /* 0x0000000000007941 */ /* 0x000fea0003800200 */
.L_x_110:
        /* <DEDUP_REMOVED lines=9> */
[----:B------:R-:W-:Y:S02]  /*6ec0*/  ULEA UR8, UR17, UR49, 0xe ;  /* 0x0000003111087291 */ /* 0x000fe4000f8e70ff */
[----:B------:R-:W-:Y:S01]  /*6ed0*/  ULEA UR5, UR13, UR29, 0x3 ;  /* 0x0000001d0d057291 */ /* 0x000fe2000f8e18ff */
[----:B------:R-:W-:Y:S01]  /*6ee0*/  LOP3.LUT R17, R17, UR7, RZ, 0x3c, !PT ;  /* 0x0000000711117c12 */ /* 0x000fe2000f8e3cff */
[----:B------:R-:W-:Y:S02]  /*6ef0*/  UIADD3 UR18, UPT, UPT, UR45, 0x100, UR23 ;  /* 0x000001002d127890 */ /* 0x000fe4000fffe017 */
[----:B------:R-:W-:Y:S01]  /*6f00*/  ULOP3.LUT UR17, UR15, 0xfefffff8, URZ, 0xc0, !UPT ;  /* 0xfefffff80f117892 */ /* 0x000fe2000f8ec0ff */
[----:B0-----:R-:W-:Y:S01]  /*6f10*/  SHF.L.U32 R2, R17, 0x1f, RZ ;  /* 0x0000001f11027819 */ /* 0x001fe200000006ff */
[----:B------:R-:W-:Y:S02]  /*6f20*/  UIADD3 UR16, UPT, UPT, UR29, 0x280, UR16 ;  /* 0x000002801d107890 */ /* 0x000fe4000fffe010 */
[----:B------:R-:W-:Y:S01]  /*6f30*/  UPRMT UR7, URZ, 0x5410, UR47 ;  /* 0x00005410ff077896 */ /* 0x000fe2000800002f */
[----:B------:R0:W2:Y:S01]  /*6f40*/  SYNCS.PHASECHK.TRANS64.TRYWAIT P1, [UR5+0x30], R2 ;  /* 0x00003002ff0075a7 */ /* 0x0000a20008021105 */
[----:B------:R-:W-:Y:S01]  /*6f50*/  UMOV UR32, 0x0 ;  /* 0x0000000000207882 */ /* 0x000fe20000000000 */
[----:B------:R-:W-:Y:S01]  /*6f60*/  UMOV UR33, 0x10000000 ;  /* 0x1000000000217882 */ /* 0x000fe20000000000 */
[----:B------:R-:W-:Y:S02]  /*6f70*/  UIADD3 UR10, UPT, UPT, UR37, 0x100, UR23 ;  /* 0x00000100250a7890 */ /* 0x000fe4000fffe017 */
[----:B------:R-:W-:Y:S02]  /*6f80*/  UIADD3 UR8, UPT, UPT, UR29, 0x18280, UR8 ;  /* 0x000182801d087890 */ /* 0x000fe4000fffe008 */
[----:B------:R-:W-:Y:S01]  /*6f90*/  UPRMT UR5, URZ, 0x5410, UR46 ;  /* 0x00005410ff057896 */ /* 0x000fe2000800002e */
[----:B------:R0:W-:Y:S01]  /*6fa0*/  UTMALDG.3D.MULTICAST.2CTA [UR16], [UR38], UR7, desc[UR32] ;  /* 0x00002010260073b4 */ /* 0x0001e20008211807 */
[----:B------:R-:W-:Y:S01]  /*6fb0*/  UMOV UR14, 0x0 ;  /* 0x00000000000e7882 */ /* 0x000fe20000000000 */
[----:B------:R-:W-:Y:S01]  /*6fc0*/  UMOV UR15, 0x10000000 ;  /* 0x10000000000f7882 */ /* 0x000fe20000000000 */
[----:B------:R-:W-:Y:S01]  /*6fd0*/  UMOV UR11, UR43 ;  /* 0x0000002b000b7c82 */ /* 0x000fe20008000000 */
[----:B------:R-:W-:Y:S01]  /*6fe0*/  UMOV UR9, UR17 ;  /* 0x0000001100097c82 */ /* 0x000fe20008000000 */
[----:B------:R-:W-:Y:S03]  /*6ff0*/  UISETP.GE.AND UP0, UPT, UR24, 0x1, UPT ;  /* 0x000000011800788c */ /* 0x000fe6000bf06270 */
[----:B------:R0:W-:Y:S06]  /*7000*/  UTMALDG.3D.MULTICAST.2CTA [UR8], [UR30], UR5, desc[UR14] ;  /* 0x00000e081e0073b4 */ /* 0x0001ec0008211805 */
        /* <DEDUP_REMOVED lines=19> */
[----:B---3--:R-:W-:Y:S11]  /*7140*/  @!UP0 UMOV UR4, URZ ;  /* 0x000000ff00048c82 */ /* 0x008ff60008000000 */
.L_x_112:
[----:B------:R-:W-:Y:S04]  /*7150*/  UIADD3 UR25, UPT, UPT, UR25, 0x1, URZ ;  /* 0x0000000119197890 */ /* 0x000fe8000fffe0ff */
[----:B------:R-:W-:Y:S09]  /*7160*/  UISETP.NE.AND UP0, UPT, UR25, UR26, UPT ;  /* 0x0000001a1900728c */ /* 0x000ff2000bf05270 */
[----:B------:R-:W-:Y:S05]  /*7170*/  BRA.U UP0, `(.L_x_113) ;  /* 0xfffffff500007547 */ /* 0x000fea000b83ffff */
.L_x_94:
[----:B0-----:R-:W-:Y:S01]  /*7180*/  LEA R2, R16, UR29, 0x3 ;  /* 0x0000001d10027c11 */ /* 0x001fe2000f8e18ff */
[----:B------:R-:W-:Y:S01]  /*7190*/  NOP ;  /* 0x0000000000007918 */ /* 0x000fe20000000000 */
[----:B-12---:R-:W-:Y:S02]  /*71a0*/  SHF.L.U32 R3, R14, 0x1f, RZ ;  /* 0x0000001f0e037819 */ /* 0x006fe400000006ff */
[----:B------:R-:W-:Y:S02]  /*71b0*/  LEA R8, R16, UR29, 0x4 ;  /* 0x0000001d10087c11 */ /* 0x000fe4000f8e20ff */
[----:B------:R-:W0:Y:S02]  /*71c0*/  SYNCS.PHASECHK.TRANS64.TRYWAIT P0, [R2+URZ+0xf0], R3 ;  /* 0x0000f003020075a7 */ /* 0x000e2400080011ff */
[----:B0-----:R-:W-:Y:S05]  /*71d0*/  @!P0 BRA `(.L_x_114) ;  /* 0x0000012000788947 */ /* 0x001fea0003800000 */
.L_x_424:
[----:B------:R-:W1:Y:S01]  /*71e0*/  LDS.128 R8, [R8+0x170] ;  /* 0x0001700008087984 */ /* 0x000e620000000c00 */
[----:B------:R-:W-:Y:S01]  /*71f0*/  ISETP.GE.AND P0, PT, R86, 0x1, PT ;  /* 0x000000015600780c */ /* 0x000fe20003f06270 */
[----:B0-----:R-:W-:Y:S01]  /*7200*/  VIADD R2, R2, 0x108 ;  /* 0x0000010802027836 */ /* 0x001fe20000000000 */
[----:B------:R-:W-:Y:S01]  /*7210*/  @!PT LDS RZ, [RZ] ;  /* 0x00000000fffff984 */ /* 0x000fe20000000800 */
[----:B------:R-:W-:Y:S01]  /*7220*/  @!PT LDS RZ, [RZ] ;  /* 0x00000000fffff984 */ /* 0x000fe20000000800 */
[----:B------:R-:W-:Y:S01]  /*7230*/  @!PT LDS RZ, [RZ] ;  /* 0x00000000fffff984 */ /* 0x000fe20000000800 */
[----:B------:R-:W-:Y:S01]  /*7240*/  @!PT LDS RZ, [RZ] ;  /* 0x00000000fffff984 */ /* 0x000fe20000000800 */
[----:B------:R0:W-:Y:S06]  /*7250*/  MEMBAR.ALL.CTA ;  /* 0x0000000000007992 */ /* 0x0001ec0000008000 */
[----:B0-----:R-:W0:Y:S01]  /*7260*/  FENCE.VIEW.ASYNC.S ;  /* 0x00000000000073c6 */ /* 0x001e220000000000 */
[----:B------:R-:W-:-:S04]  /*7270*/  PRMT R2, RZ, 0x654, R2 ;  /* 0x00000654ff027816 */ /* 0x000fc80000000002 */
[----:B0-----:R0:W-:Y:S01]  /*7280*/  SYNCS.ARRIVE.TRANS64.RED.A1T0 RZ, [R2+URZ], RZ ;  /* 0x000000ff02ff79a7 */ /* 0x0011e200081004ff */
[----:B-1----:R-:W-:-:S13]  /*7290*/  LOP3.LUT P2, RZ, R10, 0x1, RZ, 0xc0, !PT ;  /* 0x000000010aff7812 */ /* 0x002fda000784c0ff */
[----:B------:R-:W-:Y:S02]  /*72a0*/  @P2 MOV R15, R8 ;  /* 0x00000008000f2202 */ /* 0x000fe40000000f00 */
[----:B------:R-:W-:Y:S01]  /*72b0*/  @P2 LOP3.LUT R12, R9, 0xffff, RZ, 0xc0, !PT ;  /* 0x0000ffff090c2812 */ /* 0x000fe200078ec0ff */
[----:B0-----:R-:W-:Y:S06]  /*72c0*/  @!P0 BRA `(.L_x_115) ;  /* 0x0000000000b88947 */ /* 0x001fec0003800000 */
[----:B------:R-:W0:Y:S01]  /*72d0*/  LDC.64 R4, c[0x0][0xd10] ;  /* 0x00034400ff047b82 */ /* 0x000e220000000a00 */
[----:B------:R-:W-:-:S07]  /*72e0*/  ISETP.NE.AND P3, PT, R86, 0x1, PT ;  /* 0x000000015600780c */ /* 0x000fce0003f65270 */
[----:B------:R-:W1:Y:S08]  /*72f0*/  LDC.64 R6, c[0x0][0xd08] ;  /* 0x00034200ff067b82 */ /* 0x000e700000000a00 */
[----:B------:R-:W2:Y:S08]  /*7300*/  LDC R18, c[0x0][0xd18] ;  /* 0x00034600ff127b82 */ /* 0x000eb00000000800 */
[----:B------:R-:W3:Y:S01]  /*7310*/  LDC R20, c[0x0][0xd04] ;  /* 0x00034100ff147b82 */ /* 0x000ee20000000800 */
[----:B0-----:R-:W-:Y:S01]  /*7320*/  IMAD.HI.U32 R19, R0, R5, RZ ;  /* 0x0000000500137227 */ /* 0x001fe200078e00ff */
[----:B------:R-:W-:-:S03]  /*7330*/  ISETP.NE.AND P0, PT, R4, 0x1, PT ;  /* 0x000000010400780c */ /* 0x000fc60003f05270 */
[----:B------:R-:W-:-:S03]  /*7340*/  IMAD.HI.U32 R5, R12, R5, RZ ;  /* 0x000000050c057227 */ /* 0x000fc600078e00ff */
[----:B------:R-:W0:Y:S01]  /*7350*/  LDC.64 R2, c[0x0][0xd20] ;  /* 0x00034800ff027b82 */ /* 0x000e220000000a00 */
[----:B-1----:R-:W-:-:S04]  /*7360*/  IMAD.HI.U32 R22, R13, R6, RZ ;  /* 0x000000060d167227 */ /* 0x002fc800078e00ff */
[----:B------:R-:W-:Y:S01]  /*7370*/  IMAD.HI.U32 R24, R15, R6, RZ ;  /* 0x000000060f187227 */ /* 0x000fe200078e00ff */
[----:B------:R-:W-:Y:S02]  /*7380*/  SHF.R.U32.HI R22, RZ, R7, R22 ;  /* 0x00000007ff167219 */ /* 0x000fe40000011616 */
[-C--:B--2---:R-:W-:Y:S02]  /*7390*/  SHF.R.U32.HI R19, RZ, R18.reuse, R19 ;  /* 0x00000012ff137219 */ /* 0x084fe40000011613 */
[----:B------:R-:W-:Y:S02]  /*73a0*/  SHF.R.U32.HI R5, RZ, R18, R5 ;  /* 0x00000012ff057219 */ /* 0x000fe40000011605 */
[----:B------:R-:W-:Y:S02]  /*73b0*/  SEL R19, R0, R19, !P0 ;  /* 0x0000001300137207 */ /* 0x000fe40004000000 */
[----:B------:R-:W-:Y:S02]  /*73c0*/  SHF.R.U32.HI R24, RZ, R7, R24 ;  /* 0x00000007ff187219 */ /* 0x000fe40000011618 */
[----:B---3--:R-:W-:-:S02]  /*73d0*/  ISETP.NE.AND P1, PT, R20, 0x1, PT ;  /* 0x000000011400780c */ /* 0x008fc40003f25270 */
[----:B------:R-:W-:Y:S02]  /*73e0*/  SEL R7, R12, R5, !P0 ;  /* 0x000000050c077207 */ /* 0x000fe40004000000 */
[----:B------:R-:W-:Y:S02]  /*73f0*/  SEL R21, R13, R22, !P1 ;  /* 0x000000160d157207 */ /* 0x000fe40004800000 */
[----:B------:R-:W-:Y:S01]  /*7400*/  SEL R5, R15, R24, !P1 ;  /* 0x000000180f057207 */ /* 0x000fe20004800000 */
[----:B0-----:R-:W-:-:S04]  /*7410*/  IMAD.HI.U32 R22, R19, R2, RZ ;  /* 0x0000000213167227 */ /* 0x001fc800078e00ff */
[----:B------:R-:W-:Y:S01]  /*7420*/  IMAD.HI.U32 R6, R21, R2, RZ ;  /* 0x0000000215067227 */ /* 0x000fe200078e00ff */
[----:B------:R-:W-:-:S03]  /*7430*/  @P3 SHF.R.U32.HI R19, RZ, R3, R22 ;  /* 0x00000003ff133219 */ /* 0x000fc60000011616 */
[----:B------:R-:W-:Y:S01]  /*7440*/  IMAD.MOV.U32 R27, RZ, RZ, R5 ;  /* 0x000000ffff1b7224 */ /* 0x000fe200078e0005 */
[----:B------:R-:W-:Y:S01]  /*7450*/  @P3 SHF.R.U32.HI R21, RZ, R3, R6 ;  /* 0x00000003ff153219 */ /* 0x000fe20000011606 */
[----:B------:R-:W-:Y:S01]  /*7460*/  IMAD R6, R86, R19, RZ ;  /* 0x0000001356067224 */ /* 0x000fe200078e02ff */
[----:B------:R-:W-:-:S03]  /*7470*/  IADD3 R19, PT, PT, -R7, RZ, RZ ;  /* 0x000000ff07137210 */ /* 0x000fc60007ffe1ff */
[----:B------:R-:W-:Y:S01]  /*7480*/  IMAD R18, R86, R21, RZ ;  /* 0x0000001556127224 */ /* 0x000fe200078e02ff */
[C---:B------:R-:W-:Y:S01]  /*7490*/  ISETP.GE.AND P0, PT, R7.reuse, R6, PT ;  /* 0x000000060700720c */ /* 0x040fe20003f06270 */
[----:B------:R-:W-:-:S03]  /*74a0*/  IMAD.HI.U32 R6, R7, R2, RZ ;  /* 0x0000000207067227 */ /* 0x000fc600078e00ff */
[----:B------:R-:W-:Y:S01]  /*74b0*/  ISETP.GE.OR P0, PT, R5, R18, P0 ;  /* 0x000000120500720c */ /* 0x000fe20000706670 */
[----:B------:R-:W-:Y:S01]  /*74c0*/  IMAD R12, R4, R19, R12 ;  /* 0x00000013040c7224 */ /* 0x000fe200078e020c */
[----:B------:R-:W-:-:S11]  /*74d0*/  SHF.R.U32.HI R6, RZ, R3, R6 ;  /* 0x00000003ff067219 */ /* 0x000fd60000011606 */
[----:B------:R-:W-:Y:S01]  /*74e0*/  @!P0 IMAD.HI.U32 R18, R5, R2, RZ ;  /* 0x0000000205128227 */ /* 0x000fe200078e00ff */
[----:B------:R-:W-:-:S04]  /*74f0*/  SEL R2, R7, R6, !P3 ;  /* 0x0000000607027207 */ /* 0x000fc80005800000 */
[----:B------:R-:W-:Y:S01]  /*7500*/  @!P0 SHF.R.U32.HI R18, RZ, R3, R18 ;  /* 0x00000003ff128219 */ /* 0x000fe20000011612 */
[----:B------:R-:W-:Y:S01]  /*7510*/  IMAD.MOV R6, RZ, RZ, -R2 ;  /* 0x000000ffff067224 */ /* 0x000fe200078e0a02 */
[C---:B------:R-:W-:Y:S02]  /*7520*/  IADD3 R3, PT, PT, -R5.reuse, RZ, RZ ;  /* 0x000000ff05037210 */ /* 0x040fe40007ffe1ff */
[----:B------:R-:W-:Y:S01]  /*7530*/  @!P0 SEL R23, R5, R18, !P3 ;  /* 0x0000001205178207 */ /* 0x000fe20005800000 */
[----:B------:R-:W-:Y:S02]  /*7540*/  IMAD R6, R86, R6, R7 ;  /* 0x0000000656067224 */ /* 0x000fe400078e0207 */
[----:B------:R-:W-:Y:S02]  /*7550*/  IMAD R3, R20, R3, R15 ;  /* 0x0000000314037224 */ /* 0x000fe400078e020f */
[--C-:B------:R-:W-:Y:S02]  /*7560*/  @!P0 IMAD.IADD R2, R2, 0x1, -R23.reuse ;  /* 0x0000000102028824 */ /* 0x100fe400078e0a17 */
[----:B------:R-:W-:-:S02]  /*7570*/  @!P0 IMAD R27, R6, R21, R23 ;  /* 0x00000015061b8224 */ /* 0x000fc400078e0217 */
[----:B------:R-:W-:Y:S02]  /*7580*/  @!P0 IMAD R7, R86, R2, R5 ;  /* 0x0000000256078224 */ /* 0x000fe400078e0205 */
[----:B------:R-:W-:Y:S02]  /*7590*/  IMAD R15, R27, R20, R3 ;  /* 0x000000141b0f7224 */ /* 0x000fe400078e0203 */
[----:B------:R-:W-:Y:S02]  /*75a0*/  IMAD R12, R7, R4, R12 ;  /* 0x00000004070c7224 */ /* 0x000fe400078e020c */
.L_x_115:
[----:B------:R-:W0:Y:S01]  /*75b0*/  LDCU UR4, c[0x0][0xd28] ;  /* 0x0001a500ff0477ac */ /* 0x000e220008000800 */
[----:B------:R-:W-:Y:S01]  /*75c0*/  @P2 SHF.R.U32.HI R156, RZ, 0x10, R9 ;  /* 0x00000010ff9c2819 */ /* 0x000fe20000011609 */
[----:B0-----:R-:W-:-:S09]  /*75d0*/  UISETP.NE.AND UP0, UPT, UR4, 0x1, UPT ;  /* 0x000000010400788c */ /* 0x001fd2000bf05270 */
[----:B------:R-:W-:Y:S05]  /*75e0*/  BRA.U UP0, `(.L_x_116) ;  /* 0x0000000100407547 */ /* 0x000fea000b800000 */
[----:B------:R-:W0:Y:S08]  /*75f0*/  LDC.64 R4, c[0x0][0xd08] ;  /* 0x00034200ff047b82 */ /* 0x000e300000000a00 */
[----:B------:R-:W1:Y:S08]  /*7600*/  LDC.64 R2, c[0x0][0xd10] ;  /* 0x00034400ff027b82 */ /* 0x000e700000000a00 */
[----:B------:R-:W2:Y:S08]  /*7610*/  LDC R6, c[0x0][0xd18] ;  /* 0x00034600ff067b82 */ /* 0x000eb00000000800 */
[----:B------:R-:W3:Y:S01]  /*7620*/  LDC R8, c[0x0][0xd04] ;  /* 0x00034100ff087b82 */ /* 0x000ee20000000800 */
[----:B0-----:R-:W-:-:S05]  /*7630*/  IMAD.HI.U32 R4, R15, R4, RZ ;  /* 0x000000040f047227 */ /* 0x001fca00078e00ff */
[----:B------:R-:W-:Y:S01]  /*7640*/  SHF.R.U32.HI R4, RZ, R5, R4 ;  /* 0x00000005ff047219 */ /* 0x000fe20000011604 */
[----:B-1----:R-:W-:Y:S01]  /*7650*/  IMAD.HI.U32 R3, R12, R3, RZ ;  /* 0x000000030c037227 */ /* 0x002fe200078e00ff */
[----:B------:R-:W-:-:S04]  /*7660*/  ISETP.NE.AND P0, PT, R2, 0x1, PT ;  /* 0x000000010200780c */ /* 0x000fc80003f05270 */
[----:B--2---:R-:W-:-:S04]  /*7670*/  SHF.R.U32.HI R3, RZ, R6, R3 ;  /* 0x00000006ff037219 */ /* 0x004fc80000011603 */
[----:B------:R-:W-:Y:S02]  /*7680*/  SEL R3, R12, R3, !P0 ;  /* 0x000000030c037207 */ /* 0x000fe40004000000 */
[----:B---3--:R-:W-:-:S04]  /*7690*/  ISETP.NE.AND P1, PT, R8, 0x1, PT ;  /* 0x000000010800780c */ /* 0x008fc80003f25270 */
[----:B------:R-:W-:-:S05]  /*76a0*/  SEL R4, R15, R4, !P1 ;  /* 0x000000040f047207 */ /* 0x000fca0004800000 */
[----:B------:R-:W-:Y:S02]  /*76b0*/  IMAD.IADD R5, R3, 0x1, -R4 ;  /* 0x0000000103057824 */ /* 0x000fe400078e0a04 */
[----:B------:R-:W-:Y:S02]  /*76c0*/  IMAD.IADD R3, R4, 0x1, -R3 ;  /* 0x0000000104037824 */ /* 0x000fe400078e0a03 */
[----:B------:R-:W-:Y:S02]  /*76d0*/  IMAD R15, R5, R8, R15 ;  /* 0x00000008050f7224 */ /* 0x000fe400078e020f */
[----:B------:R-:W-:-:S07]  /*76e0*/  IMAD R12, R3, R2, R12 ;  /* 0x00000002030c7224 */ /* 0x000fce00078e020c */
.L_x_116:
[----:B------:R-:W-:Y:S02]  /*76f0*/  VIADD R16, R16, 0x1 ;  /* 0x0000000110107836 */ /* 0x000fe40000000000 */
[----:B------:R-:W-:Y:S02]  /*7700*/  VIADD R19, R15, UR59 ;  /* 0x0000003b0f137c36 */ /* 0x000fe40008000000 */
[----:B------:R-:W-:Y:S01]  /*7710*/  VIADD R120, R12, UR58 ;  /* 0x0000003a0c787c36 */ /* 0x000fe20008000000 */
[----:B------:R-:W-:-:S04]  /*7720*/  ISETP.NE.AND P0, PT, R16, 0x3, PT ;  /* 0x000000031000780c */ /* 0x000fc80003f05270 */
[----:B------:R-:W-:Y:S02]  /*7730*/  SEL R3, RZ, 0x1, P0 ;  /* 0x00000001ff037807 */ /* 0x000fe40000000000 */
[----:B------:R-:W-:Y:S02]  /*7740*/  SEL R16, R16, RZ, P0 ;  /* 0x000000ff10107207 */ /* 0x000fe40000000000 */
[----:B------:R-:W-:Y:S01]  /*7750*/  LOP3.LUT R14, R14, R3, RZ, 0x3c, !PT ;  /* 0x000000030e0e7212 */ /* 0x000fe200078e3cff */
[----:B------:R-:W-:Y:S06]  /*7760*/  @P2 BRA `(.L_x_117) ;  /* 0xffffffe000002947 */ /* 0x000fec000383ffff */
[----:B------:R-:W-:Y:S01]  /*7770*/  UIADD3 UR29, UPT, UPT, UR29, 0x30, URZ ;  /* 0x000000301d1d7890 */ /* 0x000fe2000fffe0ff */
[----:B------:R-:W-:-:S03]  /*7780*/  SHF.L.U32 R3, R17, 0x1f, RZ ;  /* 0x0000001f11037819 */ /* 0x000fc600000006ff */
[----:B------:R-:W-:-:S09]  /*7790*/  ULEA UR4, UR13, UR29, 0x3 ;  /* 0x0000001d0d047291 */ /* 0x000fd2000f8e18ff */
[----:B------:R-:W0:Y:S02]  /*77a0*/  SYNCS.PHASECHK.TRANS64.TRYWAIT P0, [UR4], R3 ;  /* 0x00000003ff0075a7 */ /* 0x000e240008001104 */
[----:B0-----:R-:W-:Y:S05]  /*77b0*/  @!P0 BRA `(.L_x_118) ;  /* 0x0000011c00148947 */ /* 0x001fea0003800000 */
.L_x_426:
[----:B------:R-:W-:-:S04]  /*77c0*/  UIADD3 UR4, UPT, UPT, UR13, 0x1, URZ ;  /* 0x000000010d047890 */ /* 0x000fc8000fffe0ff */
[----:B------:R-:W-:-:S04]  /*77d0*/  UISETP.NE.AND UP0, UPT, UR4, 0x6, UPT ;  /* 0x000000060400788c */ /* 0x000fc8000bf05270 */
[----:B------:R-:W-:Y:S02]  /*77e0*/  USEL UR6, URZ, 0x1, UP0 ;  /* 0x00000001ff067887 */ /* 0x000fe40008000000 */
[----:B------:R-:W-:-:S04]  /*77f0*/  USEL UR4, UR4, URZ, UP0 ;  /* 0x000000ff04047287 */ /* 0x000fc80008000000 */
[----:B------:R-:W-:Y:S01]  /*7800*/  ULEA UR5, UR4, UR29, 0x3 ;  /* 0x0000001d04057291 */ /* 0x000fe2000f8e18ff */
[----:B------:R-:W-:-:S04]  /*7810*/  LOP3.LUT R2, R17, UR6, RZ, 0x3c, !PT ;  /* 0x0000000611027c12 */ /* 0x000fc8000f8e3cff */
[----:B0-----:R-:W-:-:S04]  /*7820*/  SHF.L.U32 R3, R2, 0x1f, RZ ;  /* 0x0000001f02037819 */ /* 0x001fc800000006ff */
[----:B------:R-:W0:Y:S02]  /*7830*/  SYNCS.PHASECHK.TRANS64.TRYWAIT P0, [UR5], R3 ;  /* 0x00000003ff0075a7 */ /* 0x000e240008001105 */
[----:B0-----:R-:W-:Y:S05]  /*7840*/  @!P0 BRA `(.L_x_119) ;  /* 0x0000011c00088947 */ /* 0x001fea0003800000 */
.L_x_428:
        /* <DEDUP_REMOVED lines=9> */
.L_x_430:
        /* <DEDUP_REMOVED lines=9> */
.L_x_432:
        /* <DEDUP_REMOVED lines=9> */
.L_x_434:
[----:B------:R-:W-:-:S04]  /*7a00*/  UIADD3 UR4, UPT, UPT, UR4, 0x1, URZ ;  /* 0x0000000104047890 */ /* 0x000fc8000fffe0ff */
[----:B------:R-:W-:-:S04]  /*7a10*/  UISETP.NE.AND UP0, UPT, UR4, 0x6, UPT ;  /* 0x000000060400788c */ /* 0x000fc8000bf05270 */
[----:B------:R-:W-:Y:S02]  /*7a20*/  USEL UR5, URZ, 0x1, UP0 ;  /* 0x00000001ff057887 */ /* 0x000fe40008000000 */
[----:B------:R-:W-:-:S04]  /*7a30*/  USEL UR4, UR4, URZ, UP0 ;  /* 0x000000ff04047287 */ /* 0x000fc80008000000 */
[----:B------:R-:W-:Y:S01]  /*7a40*/  ULEA UR4, UR4, UR29, 0x3 ;  /* 0x0000001d04047291 */ /* 0x000fe2000f8e18ff */
[----:B0-----:R-:W-:-:S04]  /*7a50*/  LOP3.LUT R3, R2, UR5, RZ, 0x3c, !PT ;  /* 0x0000000502037c12 */ /* 0x001fc8000f8e3cff */
[----:B------:R-:W-:Y:S01]  /*7a60*/  SHF.L.U32 R3, R3, 0x1f, RZ ;  /* 0x0000001f03037819 */ /* 0x000fe200000006ff */
[----:B------:R-:W-:-:S07]  /*7a70*/  IMAD.U32 R0, RZ, RZ, UR4 ;  /* 0x00000004ff007e24 */ /* 0x000fce000f8e00ff */
.L_x_123:
[----:B0-----:R0:W1:Y:S02]  /*7a80*/  SYNCS.PHASECHK.TRANS64.TRYWAIT P0, [R0+URZ], R3 ;  /* 0x00000003000075a7 */ /* 0x00106400080011ff */
[----:B-1----:R-:W-:Y:S05]  /*7a90*/  @!P0 NANOSLEEP.SYNCS 0x989680 ;  /* 0x009896800000895d */ /* 0x002fea0003900000 */
[----:B------:R-:W1:Y:S02]  /*7aa0*/  @!P0 SYNCS.PHASECHK.TRANS64 P0, [R0+URZ], R3 ;  /* 0x00000003000085a7 */ /* 0x000e6400080010ff */
[----:B-1----:R-:W-:Y:S05]  /*7ab0*/  @P0 EXIT ;  /* 0x000000000000094d */ /* 0x002fea0003800000 */
[----:B------:R-:W-:Y:S05]  /*7ac0*/  BRA `(.L_x_123) ;  /* 0xfffffffc00ec7947 */ /* 0x000fea000383ffff */
.L_x_73:
[----:B------:R-:W-:Y:S01]  /*7ad0*/  ISETP.NE.AND P0, PT, R24, RZ, PT ;  /* 0x000000ff1800720c */ /* 0x000fe20003f05270 */
[----:B------:R-:W0:Y:S03]  /*7ae0*/  LDCU UR39, c[0x0][0x388] ;  /* 0x00007100ff2777ac */ /* 0x000e260008000800 */
[----:B------:R-:W-:Y:S01]  /*7af0*/  ISETP.NE.OR P0, PT, R18, 0x1, P0 ;  /* 0x000000011200780c */ /* 0x000fe20000705670 */
[----:B------:R-:W1:Y:S01]  /*7b00*/  LDCU UR62, c[0x0][0x384] ;  /* 0x00007080ff3e77ac */ /* 0x000e620008000800 */
[----:B------:R-:W2:Y:S01]  /*7b10*/  LDCU UR61, c[0x0][0x390] ;  /* 0x00007200ff3d77ac */ /* 0x000ea20008000800 */
[----:B------:R-:W3:Y:S01]  /*7b20*/  LDCU.64 UR44, c[0x0][0xcc8] ;  /* 0x00019900ff2c77ac */ /* 0x000ee20008000a00 */
[----:B------:R-:W4:Y:S01]  /*7b30*/  LDCU.64 UR42, c[0x0][0xce0] ;  /* 0x00019c00ff2a77ac */ /* 0x000f220008000a00 */
[----:B------:R-:W0:Y:S01]  /*7b40*/  LDCU.64 UR56, c[0x0][0xc88] ;  /* 0x00019100ff3877ac */ /* 0x000e220008000a00 */
[----:B------:R-:W0:Y:S01]  /*7b50*/  LDCU.64 UR46, c[0x0][0xcb0] ;  /* 0x00019600ff2e77ac */ /* 0x000e220008000a00 */
[----:B------:R-:W0:Y:S01]  /*7b60*/  LDCU.64 UR54, c[0x0][0xca8] ;  /* 0x00019500ff3677ac */ /* 0x000e220008000a00 */
[----:B------:R-:W0:Y:S01]  /*7b70*/  LDCU.64 UR50, c[0x0][0xcd8] ;  /* 0x00019b00ff3277ac */ /* 0x000e220008000a00 */
[----:B------:R-:W0:Y:S01]  /*7b80*/  LDCU.64 UR48, c[0x0][0xcf0] ;  /* 0x00019e00ff3077ac */ /* 0x000e220008000a00 */
[----:B------:R-:W0:Y:S01]  /*7b90*/  LDCU.64 UR36, c[0x0][0xcd0] ;  /* 0x00019a00ff2477ac */ /* 0x000e220008000a00 */
[----:B------:R-:W0:Y:S02]  /*7ba0*/  LDCU.64 UR52, c[0x0][0xce8] ;  /* 0x00019d00ff3477ac */ /* 0x000e240008000a00 */
[----:B------:R-:W-:Y:S05]  /*7bb0*/  @P0 BRA `(.L_x_124) ;  /* 0x0000000400a00947 */ /* 0x000fea0003800000 */
[----:B------:R-:W1:Y:S01]  /*7bc0*/  S2R R0, SR_CgaCtaId ;  /* 0x0000000000007919 */ /* 0x000e620000008800 */
[----:B------:R-:W-:Y:S01]  /*7bd0*/  MOV R3, 0x400 ;  /* 0x0000040000037802 */ /* 0x000fe20000000f00 */
[----:B------:R-:W-:Y:S01]  /*7be0*/  IMAD.MOV.U32 R12, RZ, RZ, 0x1 ;  /* 0x00000001ff0c7424 */ /* 0x000fe200078e00ff */
[----:B------:R-:W-:Y:S01]  /*7bf0*/  ISETP.GE.AND P2, PT, R17, UR63, PT ;  /* 0x0000003f11007c0c */ /* 0x000fe2000bf46270 */
[----:B------:R-:W-:Y:S01]  /*7c00*/  IMAD.MOV.U32 R13, RZ, RZ, RZ ;  /* 0x000000ffff0d7224 */ /* 0x000fe200078e00ff */
[----:B------:R-:W-:Y:S01]  /*7c10*/  CS2R R10, SRZ ;  /* 0x00000000000a7805 */ /* 0x000fe2000001ff00 */
[----:B------:R-:W-:Y:S02]  /*7c20*/  IMAD.MOV.U32 R5, RZ, RZ, RZ ;  /* 0x000000ffff057224 */ /* 0x000fe400078e00ff */
[----:B------:R-:W-:Y:S01]  /*7c30*/  IMAD.MOV.U32 R9, RZ, RZ, RZ ;  /* 0x000000ffff097224 */ /* 0x000fe200078e00ff */
[----:B-1----:R-:W-:-:S07]  /*7c40*/  LEA R0, R0, R3, 0x18 ;  /* 0x0000000300007211 */ /* 0x002fce00078ec0ff */
.L_x_129:
[--C-:B------:R-:W-:Y:S01]  /*7c50*/  IMAD R4, R5, 0x8, R0.reuse ;  /* 0x0000000805047824 */ /* 0x100fe200078e0200 */
[----:B------:R-:W-:Y:S01]  /*7c60*/  SHF.L.U32 R15, R9, 0x1f, RZ ;  /* 0x0000001f090f7819 */ /* 0x000fe200000006ff */
[----:B------:R-:W-:Y:S01]  /*7c70*/  IMAD R2, R13, 0x8, R0 ;  /* 0x000000080d027824 */ /* 0x000fe200078e0200 */
[----:B------:R-:W-:Y:S01]  /*7c80*/  SHF.L.U32 R7, R12, 0x1f, RZ ;  /* 0x0000001f0c077819 */ /* 0x000fe200000006ff */
[----:B------:R-:W-:Y:S01]  /*7c90*/  VIADD R6, R4, 0x148 ;  /* 0x0000014804067836 */ /* 0x000fe20000000000 */
[----:B------:R-:W1:Y:S04]  /*7ca0*/  SYNCS.PHASECHK.TRANS64.TRYWAIT P0, [R4+URZ+0x130], R15 ;  /* 0x0001300f040075a7 */ /* 0x000e6800080011ff */
[----:B------:R-:W-:Y:S01]  /*7cb0*/  PRMT R6, RZ, 0x654, R6 ;  /* 0x00000654ff067816 */ /* 0x000fe20000000006 */
[----:B-1----:R-:W-:Y:S06]  /*7cc0*/  @!P0 BRA `(.L_x_125) ;  /* 0x0000011800488947 */ /* 0x002fec0003800000 */
.L_x_435:
[----:B------:R0:W-:Y:S01]  /*7cd0*/  SYNCS.ARRIVE.TRANS64.RED.A1T0 RZ, [R6+URZ], RZ ;  /* 0x000000ff06ff79a7 */ /* 0x0001e200081004ff */
[----:B-1----:R-:W-:-:S04]  /*7ce0*/  IADD3 R4, PT, PT, R2, 0xf0, RZ ;  /* 0x000000f002047810 */ /* 0x002fc80007ffe0ff */
[----:B------:R-:W-:Y:S01]  /*7cf0*/  PRMT R4, R17, 0x654, R4 ;  /* 0x0000065411047816 */ /* 0x000fe20000000004 */
[----:B------:R-:W1:Y:S02]  /*7d00*/  SYNCS.PHASECHK.TRANS64.TRYWAIT P0, [R2+URZ+0x108], R7 ;  /* 0x00010807020075a7 */ /* 0x000e6400080011ff */
[----:B01----:R-:W-:Y:S05]  /*7d10*/  @!P0 BRA `(.L_x_126) ;  /* 0x0000011800488947 */ /* 0x003fea0003800000 */
.L_x_436:
[----:B------:R-:W-:Y:S01]  /*7d20*/  SEL R3, R4, R3, !P2 ;  /* 0x0000000304037207 */ /* 0x000fe20005000000 */
[----:B------:R-:W-:Y:S01]  /*7d30*/  @!P2 IMAD.MOV.U32 R4, RZ, RZ, 0x10 ;  /* 0x00000010ff04a424 */ /* 0x000fe200078e00ff */
[----:B------:R-:W-:Y:S02]  /*7d40*/  ELECT P0, URZ, PT ;  /* 0x0000000000ff782f */ /* 0x000fe40003800000 */
[----:B------:R-:W-:Y:S01]  /*7d50*/  R2UR UR4, R0 ;  /* 0x00000000000472ca */ /* 0x000fe200000e0000 */
[----:B------:R-:W-:Y:S01]  /*7d60*/  VIADD R8, R5, 0x1 ;  /* 0x0000000105087836 */ /* 0x000fe20000000000 */
[----:B------:R1:W-:Y:S09]  /*7d70*/  @!P2 SYNCS.ARRIVE.TRANS64.RED RZ, [R3+URZ], R4 ;  /* 0x0000000403ffa9a7 */ /* 0x0003f200080004ff */
[----:B------:R-:W-:Y:S01]  /*7d80*/  @P0 R2UR.BROADCAST UR5, R13 ;  /* 0x000000000d0502ca */ /* 0x000fe200008e0000 */
[----:B0-----:R-:W-:Y:S01]  /*7d90*/  VIADD R2, R2, 0xf0 ;  /* 0x000000f002027836 */ /* 0x001fe20000000000 */
[----:B------:R-:W-:Y:S01]  /*7da0*/  PLOP3.LUT P1, PT, PT, PT, PT, 0x8, 0x80 ;  /* 0x000000000080781c */ /* 0x000fe20003f2e170 */
[----:B------:R-:W-:-:S10]  /*7db0*/  VOTEU.ANY UP0, P0 ;  /* 0x0000000000ff7886 */ /* 0x000fd40000000100 */
[----:B------:R-:W-:Y:S01]  /*7dc0*/  @UP0 ULEA UR4, UR5, UR4, 0x4 ;  /* 0x0000000405040291 */ /* 0x000fe2000f8e20ff */
[----:B------:R-:W-:-:S03]  /*7dd0*/  VOTEU.ANY UP0, P0 ;  /* 0x0000000000ff7886 */ /* 0x000fc60000000100 */
[----:B-1----:R-:W-:-:S12]  /*7de0*/  UIADD3 UR4, UPT, UPT, UR4, 0x170, URZ ;  /* 0x0000017004047890 */ /* 0x002fd8000fffe0ff */
.L_x_127:
[----:B------:R-:W-:-:S13]  /*7df0*/  @P0 ELECT P1, URZ, PT ;  /* 0x0000000000ff082f */ /* 0x000fda0003820000 */
[----:B------:R-:W-:Y:S02]  /*7e00*/  @P1 R2UR.BROADCAST UR5, R2 ;  /* 0x00000000020512ca */ /* 0x000fe400008e0000 */
[----:B------:R-:W-:-:S11]  /*7e10*/  @P1 PLOP3.LUT P0, PT, P1, PT, PT, 0x8, 0x80 ;  /* 0x000000000080181c */ /* 0x000fd60000f0e170 */
[----:B------:R-:W-:Y:S06]  /*7e20*/  @UP0 UGETNEXTWORKID.BROADCAST [UR4], [UR5] ;  /* 0x00000000040003ca */ /* 0x000fec0008000100 */
[----:B------:R-:W-:Y:S01]  /*7e30*/  PLOP3.LUT P1, PT, PT, PT, PT, 0x8, 0x80 ;  /* 0x000000000080781c */ /* 0x000fe20003f2e170 */
[----:B------:R-:W-:Y:S10]  /*7e40*/  @P0 BRA.U.ANY `(.L_x_127) ;  /* 0xfffffffd00e80947 */ /* 0x000ff4000393ffff */
[----:B------:R-:W-:Y:S01]  /*7e50*/  IMAD R2, R11, 0x8, R0 ;  /* 0x000000080b027824 */ /* 0x000fe200078e0200 */
[----:B------:R-:W-:Y:S01]  /*7e60*/  SHF.L.U32 R5, R10, 0x1f, RZ ;  /* 0x0000001f0a057819 */ /* 0x000fe200000006ff */
[----:B------:R-:W-:Y:S01]  /*7e70*/  VIADD R13, R13, 0x1 ;  /* 0x000000010d0d7836 */ /* 0x000fe20000000000 */
[----:B------:R-:W-:Y:S02]  /*7e80*/  ISETP.NE.AND P0, PT, R8, 0x3, PT ;  /* 0x000000030800780c */ /* 0x000fe40003f05270 */
[----:B------:R-:W0:Y:S02]  /*7e90*/  SYNCS.PHASECHK.TRANS64.TRYWAIT P3, [R2+URZ+0xf0], R5 ;  /* 0x0000f005020075a7 */ /* 0x000e2400080611ff */
[----:B------:R-:W-:-:S04]  /*7ea0*/  ISETP.NE.AND P1, PT, R13, 0x3, PT ;  /* 0x000000030d00780c */ /* 0x000fc80003f25270 */
[----:B------:R-:W-:Y:S02]  /*7eb0*/  SEL R7, RZ, 0x1, P1 ;  /* 0x00000001ff077807 */ /* 0x000fe40000800000 */
[----:B------:R-:W-:Y:S02]  /*7ec0*/  SEL R13, R13, RZ, P1 ;  /* 0x000000ff0d0d7207 */ /* 0x000fe40000800000 */
[----:B------:R-:W-:Y:S01]  /*7ed0*/  LOP3.LUT R12, R12, R7, RZ, 0x3c, !PT ;  /* 0x000000070c0c7212 */ /* 0x000fe200078e3cff */
[----:B0-----:R-:W-:Y:S06]  /*7ee0*/  @!P3 BRA `(.L_x_128) ;  /* 0x0000011400e8b947 */ /* 0x001fec0003800000 */
.L_x_437:
[C---:B------:R-:W-:Y:S02]  /*7ef0*/  IMAD R4, R11.reuse, 0x10, R0 ;  /* 0x000000100b047824 */ /* 0x040fe400078e0200 */
[----:B0-----:R-:W-:Y:S02]  /*7f00*/  VIADD R2, R2, 0x108 ;  /* 0x0000010802027836 */ /* 0x001fe40000000000 */
[----:B------:R-:W-:Y:S02]  /*7f10*/  VIADD R11, R11, 0x1 ;  /* 0x000000010b0b7836 */ /* 0x000fe40000000000 */
[----:B------:R-:W0:Y:S01]  /*7f20*/  LDS.128 R4, [R4+0x170] ;  /* 0x0001700004047984 */ /* 0x000e220000000c00 */
[----:B------:R-:W-:Y:S02]  /*7f30*/  PRMT R2, RZ, 0x654, R2 ;  /* 0x00000654ff027816 */ /* 0x000fe40000000002 */
[C---:B------:R-:W-:Y:S01]  /*7f40*/  ISETP.NE.AND P1, PT, R11.reuse, 0x3, PT ;  /* 0x000000030b00780c */ /* 0x040fe20003f25270 */
[----:B------:R-:W-:Y:S01]  /*7f50*/  @!PT LDS RZ, [RZ] ;  /* 0x00000000fffff984 */ /* 0x000fe20000000800 */
[----:B------:R-:W-:Y:S01]  /*7f60*/  @!PT LDS RZ, [RZ] ;  /* 0x00000000fffff984 */ /* 0x000fe20000000800 */
[----:B------:R-:W-:Y:S01]  /*7f70*/  @!PT LDS RZ, [RZ] ;  /* 0x00000000fffff984 */ /* 0x000fe20000000800 */
[----:B------:R-:W-:Y:S01]  /*7f80*/  @!PT LDS RZ, [RZ] ;  /* 0x00000000fffff984 */ /* 0x000fe20000000800 */
[----:B------:R1:W-:Y:S06]  /*7f90*/  MEMBAR.ALL.CTA ;  /* 0x0000000000007992 */ /* 0x0003ec0000008000 */
[----:B-1----:R-:W1:Y:S01]  /*7fa0*/  FENCE.VIEW.ASYNC.S ;  /* 0x00000000000073c6 */ /* 0x002e620000000000 */
[----:B------:R-:W-:Y:S01]  /*7fb0*/  SEL R11, R11, RZ, P1 ;  /* 0x000000ff0b0b7207 */ /* 0x000fe20000800000 */
[----:B-1----:R1:W-:Y:S01]  /*7fc0*/  SYNCS.ARRIVE.TRANS64.RED.A1T0 RZ, [R2+URZ], RZ ;  /* 0x000000ff02ff79a7 */ /* 0x0023e200081004ff */
[----:B0-----:R-:W-:-:S02]  /*7fd0*/  LOP3.LUT P3, RZ, R6, 0x1, RZ, 0xc0, !PT ;  /* 0x0000000106ff7812 */ /* 0x001fc4000786c0ff */
[----:B------:R-:W-:-:S04]  /*7fe0*/  SEL R5, RZ, 0x1, P1 ;  /* 0x00000001ff057807 */ /* 0x000fc80000800000 */
[----:B------:R-:W-:Y:S02]  /*7ff0*/  LOP3.LUT R10, R10, R5, RZ, 0x3c, !PT ;  /* 0x000000050a0a7212 */ /* 0x000fe400078e3cff */
[----:B------:R-:W-:Y:S02]  /*8000*/  SEL R5, R8, RZ, P0 ;  /* 0x000000ff08057207 */ /* 0x000fe40000000000 */
[----:B-1----:R-:W-:-:S04]  /*8010*/  SEL R2, RZ, 0x1, P0 ;  /* 0x00000001ff027807 */ /* 0x002fc80000000000 */
[----:B------:R-:W-:Y:S01]  /*8020*/  LOP3.LUT R9, R9, R2, RZ, 0x3c, !PT ;  /* 0x0000000209097212 */ /* 0x000fe200078e3cff */
[----:B------:R-:W-:Y:S06]  /*8030*/  @P3 BRA `(.L_x_129) ;  /* 0xfffffffc00043947 */ /* 0x000fec000383ffff */
[C---:B------:R-:W-:Y:S01]  /*8040*/  IMAD R2, R13.reuse, 0x8, R0 ;  /* 0x000000080d027824 */ /* 0x040fe200078e0200 */
[----:B------:R-:W-:Y:S01]  /*8050*/  SHF.L.U32 R3, R12, 0x1f, RZ ;  /* 0x0000001f0c037819 */ /* 0x000fe200000006ff */
[----:B------:R-:W-:-:S03]  /*8060*/  VIADD R5, R13, 0x1 ;  /* 0x000000010d057836 */ /* 0x000fc60000000000 */
[----:B------:R-:W0:Y:S02]  /*8070*/  SYNCS.PHASECHK.TRANS64 P1, [R2+URZ+0x108], R3 ;  /* 0x00010803020075a7 */ /* 0x000e2400080210ff */
[----:B------:R-:W-:-:S04]  /*8080*/  ISETP.NE.AND P0, PT, R5, 0x3, PT ;  /* 0x000000030500780c */ /* 0x000fc80003f05270 */
[----:B------:R-:W-:Y:S02]  /*8090*/  SEL R7, RZ, 0x1, P0 ;  /* 0x00000001ff077807 */ /* 0x000fe40000000000 */
[----:B------:R-:W-:Y:S02]  /*80a0*/  SEL R5, R5, RZ, P0 ;  /* 0x000000ff05057207 */ /* 0x000fe40000000000 */
[----:B------:R-:W-:-:S03]  /*80b0*/  LOP3.LUT R12, R12, R7, RZ, 0x3c, !PT ;  /* 0x000000070c0c7212 */ /* 0x000fc600078e3cff */
[----:B------:R-:W-:Y:S01]  /*80c0*/  IMAD R4, R5, 0x8, R0 ;  /* 0x0000000805047824 */ /* 0x000fe200078e0200 */
[----:B------:R-:W-:Y:S01]  /*80d0*/  SHF.L.U32 R7, R12, 0x1f, RZ ;  /* 0x0000001f0c077819 */ /* 0x000fe200000006ff */
[----:B0-----:R-:W-:Y:S06]  /*80e0*/  @P1 BRA `(.L_x_130) ;  /* 0x0000000000081947 */ /* 0x001fec0003800000 */
[----:B------:R-:W0:Y:S02]  /*80f0*/  SYNCS.PHASECHK.TRANS64.TRYWAIT P0, [R2+URZ+0x108], R3 ;  /* 0x00010803020075a7 */ /* 0x000e2400080011ff */
[----:B0-----:R-:W-:Y:S05]  /*8100*/  @!P0 BRA `(.L_x_131) ;  /* 0x0000011400748947 */ /* 0x001fea0003800000 */
.L_x_130:
[----:B------:R-:W1:Y:S01]  /*8110*/  SYNCS.PHASECHK.TRANS64 P1, [R4+URZ+0x108], R7 ;  /* 0x00010807040075a7 */ /* 0x000e6200080210ff */
[----:B------:R-:W-:-:S05]  /*8120*/  VIADD R5, R5, 0x1 ;  /* 0x0000000105057836 */ /* 0x000fca0000000000 */
[----:B------:R-:W-:-:S04]  /*8130*/  ISETP.NE.AND P0, PT, R5, 0x3, PT ;  /* 0x000000030500780c */ /* 0x000fc80003f05270 */
[----:B0-----:R-:W-:Y:S02]  /*8140*/  SEL R3, RZ, 0x1, P0 ;  /* 0x00000001ff037807 */ /* 0x001fe40000000000 */
[----:B------:R-:W-:Y:S02]  /*8150*/  SEL R5, R5, RZ, P0 ;  /* 0x000000ff05057207 */ /* 0x000fe40000000000 */
[----:B------:R-:W-:-:S03]  /*8160*/  LOP3.LUT R3, R12, R3, RZ, 0x3c, !PT ;  /* 0x000000030c037212 */ /* 0x000fc600078e3cff */
[----:B------:R-:W-:Y:S01]  /*8170*/  IMAD R5, R5, 0x8, R0 ;  /* 0x0000000805057824 */ /* 0x000fe200078e0200 */
[----:B------:R-:W-:Y:S01]  /*8180*/  SHF.L.U32 R0, R3, 0x1f, RZ ;  /* 0x0000001f03007819 */ /* 0x000fe200000006ff */
[----:B-1----:R-:W-:Y:S06]  /*8190*/  @P1 BRA `(.L_x_132) ;  /* 0x0000000000081947 */ /* 0x002fec0003800000 */
[----:B------:R-:W0:Y:S02]  /*81a0*/  SYNCS.PHASECHK.TRANS64.TRYWAIT P0, [R4+URZ+0x108], R7 ;  /* 0x00010807040075a7 */ /* 0x000e2400080011ff */
[----:B0-----:R-:W-:Y:S05]  /*81b0*/  @!P0 BRA `(.L_x_133) ;  /* 0x00000114005c8947 */ /* 0x001fea0003800000 */
.L_x_132:
[----:B------:R-:W1:Y:S02]  /*81c0*/  SYNCS.PHASECHK.TRANS64 P0, [R5+URZ+0x108], R0 ;  /* 0x00010800050075a7 */ /* 0x000e6400080010ff */
[----:B-1234-:R-:W-:Y:S05]  /*81d0*/  @P0 EXIT ;  /* 0x000000000000094d */ /* 0x01efea0003800000 */
[----:B------:R-:W-:-:S07]  /*81e0*/  SHF.L.U32 R0, R3, 0x1f, RZ ;  /* 0x0000001f03007819 */ /* 0x000fce00000006ff */
.L_x_134:
[----:B-1----:R1:W2:Y:S02]  /*81f0*/  SYNCS.PHASECHK.TRANS64.TRYWAIT P0, [R5+URZ+0x108], R0 ;  /* 0x00010800050075a7 */ /* 0x0022a400080011ff */
[----:B--2---:R-:W-:Y:S05]  /*8200*/  @!P0 NANOSLEEP.SYNCS 0x989680 ;  /* 0x009896800000895d */ /* 0x004fea0003900000 */
[----:B------:R-:W2:Y:S02]  /*8210*/  @!P0 SYNCS.PHASECHK.TRANS64 P0, [R5+URZ+0x108], R0 ;  /* 0x00010800050085a7 */ /* 0x000ea400080010ff */
[----:B--2---:R-:W-:Y:S05]  /*8220*/  @P0 EXIT ;  /* 0x000000000000094d */ /* 0x004fea0003800000 */
[----:B------:R-:W-:Y:S05]  /*8230*/  BRA `(.L_x_134) ;  /* 0xfffffffc00ec7947 */ /* 0x000fea000383ffff */
.L_x_124:
        /* <DEDUP_REMOVED lines=11> */
[----:B------:R-:W-:Y:S01]  /*82f0*/  IMAD.MOV.U32 R41, RZ, RZ, 0x1 ;  /* 0x00000001ff297424 */ /* 0x000fe200078e00ff */
[----:B------:R-:W-:-:S05]  /*8300*/  CS2R.32 R51, SR_CgaSize ;  /* 0x0000000000337805 */ /* 0x000fca0000008a00 */
[----:B------:R-:W-:-:S05]  /*8310*/  IMAD R51, R51, -0xa0, RZ ;  /* 0xffffff6033337824 */ /* 0x000fca00078e02ff */
[----:B------:R-:W-:-:S14]  /*8320*/  R2UR UR11, R51 ;  /* 0x00000000330b72ca */ /* 0x000fdc00000e0000 */
[----:B------:R-:W3:Y:S01]  /*8330*/  LDCU UR11, c[0x0][UR11+0x2a4] ;  /* 0x000054800b0b77ac */ /* 0x000ee20008000800 */
[----:B------:R-:W-:Y:S01]  /*8340*/  R2UR UR8, R155 ;  /* 0x000000009b0872ca */ /* 0x000fe200000e0000 */
[----:B------:R-:W-:Y:S01]  /*8350*/  IMAD.MOV.U32 R40, RZ, RZ, RZ ;  /* 0x000000ffff287224 */ /* 0x000fe200078e00ff */
[----:B------:R-:W-:-:S05]  /*8360*/  CS2R.32 R10, SR_CgaSize ;  /* 0x00000000000a7805 */ /* 0x000fca0000008a00 */
[----:B------:R-:W-:-:S06]  /*8370*/  IMAD R10, R10, -0xa0, RZ ;  /* 0xffffff600a0a7824 */ /* 0x000fcc00078e02ff */
[----:B------:R-:W4:Y:S01]  /*8380*/  LDC R10, c[0x0][R10+0x2a4] ;  /* 0x0000a9000a0a7b82 */ /* 0x000f220000000800 */
[----:B------:R-:W-:Y:S01]  /*8390*/  R2UR UR9, R154 ;  /* 0x000000009a0972ca */ /* 0x000fe200000e0000 */
[----:B------:R-:W-:Y:S01]  /*83a0*/  UPLOP3.LUT UP2, UPT, UPT, UPT, UPT, 0x80, 0x8 ;  /* 0x000000000008789c */ /* 0x000fe20003f4f070 */
[----:B------:R-:W-:Y:S01]  /*83b0*/  CS2R R38, SRZ ;  /* 0x0000000000267805 */ /* 0x000fe2000001ff00 */
[----:B------:R-:W-:-:S04]  /*83c0*/  IMAD.MOV.U32 R36, RZ, RZ, 0x1 ;  /* 0x00000001ff247424 */ /* 0x000fc800078e00ff */
[----:B------:R-:W2:Y:S01]  /*83d0*/  LDC R33, c[0x0][0x370] ;  /* 0x0000dc00ff217b82 */ /* 0x000ea20000000800 */
[----:B-1----:R-:W-:Y:S01]  /*83e0*/  UIADD3 UR4, UPT, UPT, UR10, 0x1, URZ ;  /* 0x000000010a047890 */ /* 0x002fe2000fffe0ff */
[----:B------:R-:W-:Y:S01]  /*83f0*/  ISETP.NE.AND P4, PT, RZ, UR10, PT ;  /* 0x0000000aff007c0c */ /* 0x000fe2000bf85270 */
[----:B------:R-:W-:Y:S02]  /*8400*/  USHF.L.U32 UR5, UR10, 0x1, URZ ;  /* 0x000000010a057899 */ /* 0x000fe400080006ff */
[----:B------:R-:W-:Y:S01]  /*8410*/  ULEA.HI UR4, UR4, UR4, URZ, 0x1 ;  /* 0x0000000404047291 */ /* 0x000fe2000f8f08ff */
[-C--:B0-----:R-:W-:Y:S01]  /*8420*/  IABS R12, R13.reuse ;  /* 0x0000000d000c7213 */ /* 0x081fe20000000000 */
[----:B------:R-:W-:Y:S01]  /*8430*/  ULOP3.LUT UR6, UR10, 0xc00, URZ, 0x3c, !UPT ;  /* 0x00000c000a067892 */ /* 0x000fe2000f8e3cff */
[----:B------:R-:W-:Y:S01]  /*8440*/  IABS R13, R13 ;  /* 0x0000000d000d7213 */ /* 0x000fe20000000000 */
[----:B------:R-:W-:Y:S01]  /*8450*/  USHF.R.S32.HI UR4, URZ, 0x1, UR4 ;  /* 0x00000001ff047899 */ /* 0x000fe20008011404 */
[----:B------:R-:W0:Y:S01]  /*8460*/  I2F.RP R3, R12 ;  /* 0x0000000c00037306 */ /* 0x000e220000209400 */
[----:B------:R-:W-:Y:S01]  /*8470*/  USHF.L.U32 UR7, UR10, 0x3, URZ ;  /* 0x000000030a077899 */ /* 0x000fe200080006ff */
[----:B------:R-:W1:Y:S01]  /*8480*/  LDC R34, c[0x0][0x374] ;  /* 0x0000dd00ff227b82 */ /* 0x000e620000000800 */
[----:B------:R-:W-:Y:S01]  /*8490*/  IMAD.MOV R13, RZ, RZ, -R13 ;  /* 0x000000ffff0d7224 */ /* 0x000fe200078e0a0d */
[-C--:B----4-:R-:W-:Y:S01]  /*84a0*/  IABS R4, R10.reuse ;  /* 0x0000000a00047213 */ /* 0x090fe20000000000 */
[----:B------:R-:W-:Y:S01]  /*84b0*/  IMAD.U32 R0, RZ, RZ, UR4 ;  /* 0x00000004ff007e24 */ /* 0x000fe2000f8e00ff */
[----:B------:R-:W-:Y:S01]  /*84c0*/  IABS R10, R10 ;  /* 0x0000000a000a7213 */ /* 0x000fe20000000000 */
[----:B---3--:R-:W-:Y:S01]  /*84d0*/  UISETP.NE.AND UP1, UPT, UR11, 0x2, UPT ;  /* 0x000000020b00788c */ /* 0x008fe2000bf25270 */
[----:B------:R-:W3:Y:S02]  /*84e0*/  I2F.RP R5, R4 ;  /* 0x0000000400057306 */ /* 0x000ee40000209400 */
[-C--:B------:R-:W-:Y:S01]  /*84f0*/  IABS R9, R0.reuse ;  /* 0x0000000000097213 */ /* 0x080fe20000000000 */
[----:B------:R-:W-:Y:S01]  /*8500*/  IMAD.MOV R10, RZ, RZ, -R10 ;  /* 0x000000ffff0a7224 */ /* 0x000fe200078e0a0a */
[----:B------:R-:W-:Y:S01]  /*8510*/  IABS R0, R0 ;  /* 0x0000000000007213 */ /* 0x000fe20000000000 */
[----:B------:R-:W-:-:S03]  /*8520*/  UISETP.EQ.OR UP1, UPT, UR11, 0x4, !UP1 ;  /* 0x000000040b00788c */ /* 0x000fc6000cf22670 */
[----:B0-----:R-:W0:Y:S01]  /*8530*/  MUFU.RCP R6, R3 ;  /* 0x0000000300067308 */ /* 0x001e220000001000 */
[----:B------:R-:W-:Y:S01]  /*8540*/  IMAD.MOV R0, RZ, RZ, -R0 ;  /* 0x000000ffff007224 */ /* 0x000fe200078e0a00 */
[----:B------:R-:W-:-:S06]  /*8550*/  UISETP.EQ.AND UP1, UPT, UR10, 0x4, UP1 ;  /* 0x000000040a00788c */ /* 0x000fcc0008f22270 */
[----:B------:R-:W4:Y:S05]  /*8560*/  I2F.RP R2, R9 ;  /* 0x0000000900027306 */ /* 0x000f2a0000209400 */
[----:B------:R-:W-:-:S03]  /*8570*/  @!UP1 UISETP.NE.AND UP0, UPT, UR11, 0x4, UPT ;  /* 0x000000040b00988c */ /* 0x000fc6000bf05270 */
[----:B---3--:R-:W3:Y:S01]  /*8580*/  MUFU.RCP R24, R5 ;  /* 0x0000000500187308 */ /* 0x008ee20000001000 */
[----:B0-----:R-:W-:Y:S01]  /*8590*/  VIADD R6, R6, 0xffffffe ;  /* 0x0ffffffe06067836 */ /* 0x001fe20000000000 */
[----:B------:R-:W-:-:S06]  /*85a0*/  @!UP1 UISETP.EQ.AND UP2, UPT, UR10, 0x2, !UP0 ;  /* 0x000000020a00988c */ /* 0x000fcc000c742270 */
[----:B------:R-:W0:Y:S08]  /*85b0*/  F2I.FTZ.U32.TRUNC.NTZ R7, R6 ;  /* 0x0000000600077305 */ /* 0x000e30000021f000 */
[----:B----4-:R4:W1:Y:S01]  /*85c0*/  MUFU.RCP R26, R2 ;  /* 0x00000002001a7308 */ /* 0x0108620000001000 */
[----:B---3--:R-:W-:Y:S02]  /*85d0*/  VIADD R24, R24, 0xffffffe ;  /* 0x0ffffffe18187836 */ /* 0x008fe40000000000 */
[----:B0-----:R-:W-:-:S05]  /*85e0*/  IMAD.MOV R3, RZ, RZ, -R7 ;  /* 0x000000ffff037224 */ /* 0x001fca00078e0a07 */
[----:B------:R0:W-:Y:S01]  /*85f0*/  F2I.FTZ.U32.TRUNC.NTZ R25, R24 ;  /* 0x0000001800197305 */ /* 0x0001e2000021f000 */
[----:B------:R-:W-:Y:S02]  /*8600*/  IMAD.MOV.U32 R6, RZ, RZ, RZ ;  /* 0x000000ffff067224 */ /* 0x000fe400078e00ff */
[----:B------:R-:W-:Y:S01]  /*8610*/  IMAD R8, R3, R12, RZ ;  /* 0x0000000c03087224 */ /* 0x000fe200078e02ff */
[----:B--2---:R-:W-:-:S03]  /*8620*/  IABS R3, R21 ;  /* 0x0000001500037213 */ /* 0x004fc60000000000 */
[----:B------:R-:W-:Y:S01]  /*8630*/  IMAD.HI.U32 R8, R7, R8, R6 ;  /* 0x0000000807087227 */ /* 0x000fe200078e0006 */
[----:B----4-:R-:W-:-:S03]  /*8640*/  LEA.HI R2, R21, R21, RZ, 0x1 ;  /* 0x0000001515027211 */ /* 0x010fc600078f08ff */
[----:B-1----:R-:W-:Y:S02]  /*8650*/  VIADD R26, R26, 0xffffffe ;  /* 0x0ffffffe1a1a7836 */ /* 0x002fe40000000000 */
[----:B------:R-:W-:Y:S01]  /*8660*/  IMAD.HI.U32 R6, R8, R3, RZ ;  /* 0x0000000308067227 */ /* 0x000fe200078e00ff */
[----:B------:R-:W-:Y:S01]  /*8670*/  SHF.R.S32.HI R7, RZ, 0x1, R2 ;  /* 0x00000001ff077819 */ /* 0x000fe20000011402 */
[----:B------:R-:W1:Y:S01]  /*8680*/  F2I.FTZ.U32.TRUNC.NTZ R27, R26 ;  /* 0x0000001a001b7305 */ /* 0x000e62000021f000 */
[----:B------:R-:W-:Y:S01]  /*8690*/  LOP3.LUT R2, R2, 0xfffffffe, RZ, 0xc0, !PT ;  /* 0xfffffffe02027812 */ /* 0x000fe200078ec0ff */
[----:B------:R-:W-:Y:S01]  /*86a0*/  IMAD R3, R6, R13, R3 ;  /* 0x0000000d06037224 */ /* 0x000fe200078e0203 */
[----:B------:R-:W-:Y:S01]  /*86b0*/  IABS R11, R7 ;  /* 0x00000007000b7213 */ /* 0x000fe20000000000 */
[----:B------:R-:W-:-:S03]  /*86c0*/  IMAD.HI.U32 R8, R8, 0xc00, RZ ;  /* 0x00000c0008087827 */ /* 0x000fc600078e00ff */
[----:B------:R-:W-:Y:S01]  /*86d0*/  ISETP.GT.U32.AND P2, PT, R12, R3, PT ;  /* 0x000000030c00720c */ /* 0x000fe20003f44070 */
[----:B0-----:R-:W-:Y:S02]  /*86e0*/  IMAD.MOV.U32 R24, RZ, RZ, RZ ;  /* 0x000000ffff187224 */ /* 0x001fe400078e00ff */
[----:B------:R-:W-:Y:S02]  /*86f0*/  IMAD R13, R8, R13, 0xc00 ;  /* 0x00000c00080d7424 */ /* 0x000fe400078e020d */
[----:B-1----:R-:W-:-:S03]  /*8700*/  IMAD.MOV R14, RZ, RZ, -R27 ;  /* 0x000000ffff0e7224 */ /* 0x002fc600078e0a1b */
[----:B------:R-:W-:Y:S01]  /*8710*/  ISETP.GT.U32.AND P3, PT, R12, R13, PT ;  /* 0x0000000d0c00720c */ /* 0x000fe20003f64070 */
[----:B------:R-:W-:Y:S02]  /*8720*/  IMAD.MOV.U32 R26, RZ, RZ, RZ ;  /* 0x000000ffff1a7224 */ /* 0x000fe400078e00ff */
[----:B------:R-:W-:Y:S02]  /*8730*/  IMAD R14, R14, R9, RZ ;  /* 0x000000090e0e7224 */ /* 0x000fe400078e02ff */
[----:B------:R-:W-:Y:S02]  /*8740*/  @!P2 IMAD.IADD R3, R3, 0x1, -R12 ;  /* 0x000000010303a824 */ /* 0x000fe400078e0a0c */
[----:B------:R-:W-:Y:S02]  /*8750*/  IMAD.HI.U32 R14, R27, R14, R26 ;  /* 0x0000000e1b0e7227 */ /* 0x000fe400078e001a */
[----:B------:R-:W0:Y:S01]  /*8760*/  LDC R27, c[0x0][0x38c] ;  /* 0x0000e300ff1b7b82 */ /* 0x000e220000000800 */
[----:B------:R-:W-:Y:S01]  /*8770*/  ISETP.GE.U32.AND P1, PT, R3, R12, PT ;  /* 0x0000000c0300720c */ /* 0x000fe20003f26070 */
[----:B------:R-:W-:Y:S01]  /*8780*/  @!P2 VIADD R6, R6, 0x1 ;  /* 0x000000010606a836 */ /* 0x000fe20000000000 */
[----:B------:R-:W-:Y:S01]  /*8790*/  LOP3.LUT R3, R21, UR10, RZ, 0x3c, !PT ;  /* 0x0000000a15037c12 */ /* 0x000fe2000f8e3cff */
[----:B------:R-:W-:-:S03]  /*87a0*/  IMAD.HI.U32 R5, R14, R11, RZ ;  /* 0x0000000b0e057227 */ /* 0x000fc600078e00ff */
[----:B------:R-:W-:Y:S01]  /*87b0*/  ISETP.GE.AND P0, PT, R3, RZ, PT ;  /* 0x000000ff0300720c */ /* 0x000fe20003f06270 */
[----:B------:R-:W-:Y:S02]  /*87c0*/  IMAD.MOV.U32 R3, RZ, RZ, 0x1 ;  /* 0x00000001ff037424 */ /* 0x000fe400078e00ff */
[----:B------:R-:W-:Y:S02]  /*87d0*/  IMAD R0, R5, R0, R11 ;  /* 0x0000000005007224 */ /* 0x000fe400078e020b */
[--C-:B------:R-:W-:Y:S01]  /*87e0*/  IMAD.MOV R11, RZ, RZ, -R25.reuse ;  /* 0x000000ffff0b7224 */ /* 0x100fe200078e0a19 */
[----:B------:R-:W-:Y:S01]  /*87f0*/  SHF.L.U32 R3, R3, UR10, RZ ;  /* 0x0000000a03037c19 */ /* 0x000fe200080006ff */
[----:B------:R-:W-:Y:S01]  /*8800*/  @P1 VIADD R6, R6, 0x1 ;  /* 0x0000000106061836 */ /* 0x000fe20000000000 */
[----:B------:R-:W-:Y:S01]  /*8810*/  ISETP.NE.AND P1, PT, R17, RZ, P5 ;  /* 0x000000ff1100720c */ /* 0x000fe20002f25270 */
[----:B------:R-:W-:Y:S01]  /*8820*/  IMAD R11, R11, R4, RZ ;  /* 0x000000040b0b7224 */ /* 0x000fe200078e02ff */
[----:B------:R-:W-:Y:S01]  /*8830*/  LOP3.LUT R15, R3, 0x1, RZ, 0xfc, !PT ;  /* 0x00000001030f7812 */ /* 0x000fe200078efcff */
[----:B------:R-:W-:Y:S01]  /*8840*/  @!P3 IMAD.IADD R13, R13, 0x1, -R12 ;  /* 0x000000010d0db824 */ /* 0x000fe200078e0a0c */
[----:B------:R-:W-:Y:S01]  /*8850*/  LOP3.LUT R3, RZ, UR10, RZ, 0x33, !PT ;  /* 0x0000000aff037c12 */ /* 0x000fe2000f8e33ff */
[----:B------:R-:W-:Y:S01]  /*8860*/  @!P0 IMAD.MOV R6, RZ, RZ, -R6 ;  /* 0x000000ffff068224 */ /* 0x000fe200078e0a06 */
[----:B------:R-:W-:Y:S01]  /*8870*/  ISETP.GT.U32.AND P0, PT, R9, R0, PT ;  /* 0x000000000900720c */ /* 0x000fe20003f04070 */
[----:B------:R-:W-:Y:S01]  /*8880*/  IMAD.HI.U32 R11, R25, R11, R24 ;  /* 0x0000000b190b7227 */ /* 0x000fe200078e0018 */
[----:B------:R-:W-:-:S02]  /*8890*/  LOP3.LUT R14, R15, 0xffff, RZ, 0xc0, !PT ;  /* 0x0000ffff0f0e7812 */ /* 0x000fc400078ec0ff */
[----:B------:R-:W-:Y:S01]  /*88a0*/  SEL R6, R3, R6, !P4 ;  /* 0x0000000603067207 */ /* 0x000fe20006000000 */
[----:B------:R-:W-:Y:S01]  /*88b0*/  @!P3 VIADD R8, R8, 0x1 ;  /* 0x000000010808b836 */ /* 0x000fe20000000000 */
[----:B------:R-:W-:Y:S01]  /*88c0*/  ISETP.GE.U32.AND P5, PT, R13, R12, PT ;  /* 0x0000000c0d00720c */ /* 0x000fe20003fa6070 */
[----:B------:R-:W-:Y:S01]  /*88d0*/  IMAD.U32 R12, RZ, RZ, UR8 ;  /* 0x00000008ff0c7e24 */ /* 0x000fe2000f8e00ff */
[----:B------:R-:W-:Y:S01]  /*88e0*/  IABS R5, R6 ;  /* 0x0000000600057213 */ /* 0x000fe20000000000 */
[----:B------:R-:W-:Y:S01]  /*88f0*/  IMAD.MOV.U32 R26, RZ, RZ, 0xffff ;  /* 0x0000ffffff1a7424 */ /* 0x000fe200078e00ff */
[----:B------:R-:W-:Y:S01]  /*8900*/  SHF.L.U32 R14, R14, UR5, RZ ;  /* 0x000000050e0e7c19 */ /* 0x000fe200080006ff */
[----:B------:R-:W-:Y:S01]  /*8910*/  USHF.L.U32 UR5, UR10, 0x2, URZ ;  /* 0x000000020a057899 */ /* 0x000fe200080006ff */
[----:B------:R-:W-:Y:S01]  /*8920*/  IMAD.MOV.U32 R48, RZ, RZ, R12 ;  /* 0x000000ffff307224 */ /* 0x000fe200078e000c */
[----:B------:R-:W-:Y:S01]  /*8930*/  ISETP.GE.AND P3, PT, R7, RZ, PT ;  /* 0x000000ff0700720c */ /* 0x000fe20003f66270 */
[----:B------:R-:W-:Y:S01]  /*8940*/  @!P0 IMAD.IADD R0, R0, 0x1, -R9 ;  /* 0x0000000100008824 */ /* 0x000fe200078e0a09 */
[----:B------:R-:W-:Y:S01]  /*8950*/  LOP3.LUT R14, R15, R14, RZ, 0xfc, !PT ;  /* 0x0000000e0f0e7212 */ /* 0x000fe200078efcff */
[----:B------:R-:W-:-:S03]  /*8960*/  IMAD.HI.U32 R16, R11, R5, RZ ;  /* 0x000000050b107227 */ /* 0x000fc600078e00ff */
[----:B------:R-:W-:Y:S01]  /*8970*/  ISETP.GT.U32.AND P0, PT, R9, R0, PT ;  /* 0x000000000900720c */ /* 0x000fe20003f04070 */
[----:B------:R-:W-:Y:S01]  /*8980*/  IMAD R5, R16, R10, R5 ;  /* 0x0000000a10057224 */ /* 0x000fe200078e0205 */
[----:B------:R-:W-:Y:S01]  /*8990*/  LOP3.LUT R15, R14, 0xffff, RZ, 0xc0, !PT ;  /* 0x0000ffff0e0f7812 */ /* 0x000fe200078ec0ff */
[----:B------:R-:W-:-:S03]  /*89a0*/  IMAD.HI.U32 R11, R11, 0x600, RZ ;  /* 0x000006000b0b7827 */ /* 0x000fc600078e00ff */
[----:B------:R-:W-:Y:S01]  /*89b0*/  ISETP.GT.U32.AND P2, PT, R4, R5, PT ;  /* 0x000000050400720c */ /* 0x000fe20003f44070 */
[----:B------:R-:W-:Y:S01]  /*89c0*/  @P5 VIADD R8, R8, 0x1 ;  /* 0x0000000108085836 */ /* 0x000fe20000000000 */
[----:B------:R-:W-:Y:S01]  /*89d0*/  SHF.L.U32 R17, R15, UR5, RZ ;  /* 0x000000050f117c19 */ /* 0x000fe200080006ff */
[----:B------:R-:W-:Y:S01]  /*89e0*/  UIADD3 UR5, UPT, UPT, -UR11, URZ, URZ ;  /* 0x000000ff0b057290 */ /* 0x000fe2000fffe1ff */
[----:B------:R-:W-:Y:S02]  /*89f0*/  IMAD.MOV.U32 R25, RZ, RZ, RZ ;  /* 0x000000ffff197224 */ /* 0x000fe400078e00ff */
[----:B------:R-:W-:Y:S01]  /*8a00*/  LOP3.LUT R17, R14, R17, RZ, 0xfc, !PT ;  /* 0x000000110e117212 */ /* 0x000fe200078efcff */
[----:B------:R-:W-:Y:S01]  /*8a10*/  @!P0 IMAD.IADD R0, R0, 0x1, -R9 ;  /* 0x0000000100008824 */ /* 0x000fe200078e0a09 */
[----:B------:R-:W-:Y:S01]  /*8a20*/  ISETP.LE.AND P0, PT, RZ, UR6, PT ;  /* 0x00000006ff007c0c */ /* 0x000fe2000bf03270 */
[----:B------:R-:W-:Y:S01]  /*8a30*/  IMAD R9, R11, R10, 0x600 ;  /* 0x000006000b097424 */ /* 0x000fe200078e020a */
[----:B------:R-:W-:Y:S01]  /*8a40*/  UIMAD UR5, UR10, UR5, 0x10 ;  /* 0x000000100a0574a4 */ /* 0x000fe2000f8e0205 */
[----:B------:R-:W-:Y:S01]  /*8a50*/  LOP3.LUT R10, R17, 0xffff, RZ, 0xc0, !PT ;  /* 0x0000ffff110a7812 */ /* 0x000fe200078ec0ff */
[----:B------:R-:W-:-:S02]  /*8a60*/  IMAD.MOV.U32 R15, RZ, RZ, R25 ;  /* 0x000000ffff0f7224 */ /* 0x000fc400078e0019 */
[----:B------:R-:W-:Y:S01]  /*8a70*/  @!P2 IMAD.IADD R5, R5, 0x1, -R4 ;  /* 0x000000010505a824 */ /* 0x000fe200078e0a04 */
[C---:B------:R-:W-:Y:S01]  /*8a80*/  ISETP.GT.U32.AND P2, PT, R4.reuse, R9, PT ;  /* 0x000000090400720c */ /* 0x040fe20003f44070 */
[----:B------:R-:W-:Y:S01]  /*8a90*/  @!P3 IMAD.MOV R0, RZ, RZ, -R0 ;  /* 0x000000ffff00b224 */ /* 0x000fe200078e0a00 */
[----:B------:R-:W-:Y:S01]  /*8aa0*/  SHF.R.U32.HI R12, RZ, UR5, R26 ;  /* 0x00000005ff0c7c19 */ /* 0x000fe2000801161a */
[----:B------:R-:W-:Y:S01]  /*8ab0*/  ULOP3.LUT UR5, UR11, 0x600, URZ, 0x3c, !UPT ;  /* 0x000006000b057892 */ /* 0x000fe2000f8e3cff */
[----:B------:R-:W-:Y:S01]  /*8ac0*/  ISETP.GT.U32.AND P5, PT, R4, R5, PT ;  /* 0x000000050400720c */ /* 0x000fe20003fa4070 */
[----:B------:R-:W-:Y:S01]  /*8ad0*/  IMAD.U32 R24, RZ, RZ, UR9 ;  /* 0x00000009ff187e24 */ /* 0x000fe2000f8e00ff */
[----:B------:R-:W-:Y:S01]  /*8ae0*/  SHF.L.U32 R10, R10, UR7, RZ ;  /* 0x000000070a0a7c19 */ /* 0x000fe200080006ff */
[----:B------:R-:W-:Y:S01]  /*8af0*/  @!P0 IMAD.MOV R8, RZ, RZ, -R8 ;  /* 0x000000ffff088224 */ /* 0x000fe200078e0a08 */
[----:B------:R-:W-:Y:S01]  /*8b00*/  PLOP3.LUT P3, PT, PT, PT, UP2, 0x80, 0x8 ;  /* 0x000000000008781c */ /* 0x000fe20003f6f028 */
[----:B------:R-:W-:Y:S01]  /*8b10*/  IMAD.MOV.U32 R50, RZ, RZ, R24 ;  /* 0x000000ffff327224 */ /* 0x000fe200078e0018 */
[----:B------:R-:W-:-:S02]  /*8b20*/  LOP3.LUT R17, R12, R17, R10, 0xe0, !PT ;  /* 0x000000110c117212 */ /* 0x000fc400078ee00a */
[----:B------:R-:W-:Y:S01]  /*8b30*/  SEL R3, R3, R8, !P4 ;  /* 0x0000000803037207 */ /* 0x000fe20006000000 */
[--C-:B------:R-:W-:Y:S01]  /*8b40*/  @!P2 IMAD.IADD R9, R9, 0x1, -R4.reuse ;  /* 0x000000010909a824 */ /* 0x100fe200078e0a04 */
[----:B------:R-:W-:Y:S01]  /*8b50*/  ISETP.LE.AND P4, PT, RZ, UR5, PT ;  /* 0x00000005ff007c0c */ /* 0x000fe2000bf83270 */
[----:B------:R-:W-:Y:S01]  /*8b60*/  IMAD.U32 R8, RZ, RZ, UR9 ;  /* 0x00000009ff087e24 */ /* 0x000fe2000f8e00ff */
[----:B------:R-:W-:Y:S01]  /*8b70*/  LOP3.LUT R10, RZ, UR11, RZ, 0x33, !PT ;  /* 0x0000000bff0a7c12 */ /* 0x000fe2000f8e33ff */
[----:B------:R-:W-:Y:S01]  /*8b80*/  @!P5 IMAD.IADD R5, R5, 0x1, -R4 ;  /* 0x000000010505d824 */ /* 0x000fe200078e0a04 */
[----:B------:R-:W-:Y:S01]  /*8b90*/  ISETP.GE.U32.AND P0, PT, R9, R4, PT ;  /* 0x000000040900720c */ /* 0x000fe20003f06070 */
[----:B------:R-:W-:Y:S01]  /*8ba0*/  IMAD.MOV R4, RZ, RZ, -R6 ;  /* 0x000000ffff047224 */ /* 0x000fe200078e0a06 */
[----:B------:R-:W-:Y:S01]  /*8bb0*/  ISETP.GE.AND P5, PT, R6, RZ, PT ;  /* 0x000000ff0600720c */ /* 0x000fe20003fa6270 */
[----:B------:R-:W-:Y:S01]  /*8bc0*/  IMAD.U32 R6, RZ, RZ, UR8 ;  /* 0x00000008ff067e24 */ /* 0x000fe2000f8e00ff */
[----:B------:R-:W1:Y:S01]  /*8bd0*/  LDC.64 R8, c[0x0][R8+0x400] ;  /* 0x0001000008087b82 */ /* 0x000e620000000a00 */
[----:B------:R-:W-:Y:S01]  /*8be0*/  @!P2 VIADD R11, R11, 0x1 ;  /* 0x000000010b0ba836 */ /* 0x000fe20000000000 */
[----:B------:R-:W-:Y:S01]  /*8bf0*/  ISETP.NE.AND P2, PT, RZ, UR4, PT ;  /* 0x00000004ff007c0c */ /* 0x000fe2000bf45270 */
[----:B------:R-:W-:Y:S01]  /*8c00*/  IMAD R4, R4, UR10, R21 ;  /* 0x0000000a04047c24 */ /* 0x000fe2000f8e0215 */
[----:B------:R-:W-:Y:S01]  /*8c10*/  LOP3.LUT R17, R17, 0xffff, RZ, 0xc0, !PT ;  /* 0x0000ffff11117812 */ /* 0x000fe200078ec0ff */
[----:B------:R-:W-:Y:S01]  /*8c20*/  IMAD.MOV.U32 R25, RZ, RZ, R5 ;  /* 0x000000ffff197224 */ /* 0x000fe200078e0005 */
[----:B------:R-:W2:Y:S01]  /*8c30*/  LDCU.64 UR8, c[0x0][0x348] ;  /* 0x00006900ff0877ac */ /* 0x000ea20008000a00 */
[----:B------:R-:W-:Y:S01]  /*8c40*/  IMAD R4, R4, R3, RZ ;  /* 0x0000000304047224 */ /* 0x000fe200078e02ff */
[----:B------:R-:W3:Y:S01]  /*8c50*/  LDC.64 R6, c[0x0][R6+0x400] ;  /* 0x0001000006067b82 */ /* 0x000ee20000000a00 */
[----:B------:R-:W-:Y:S01]  /*8c60*/  @P0 VIADD R11, R11, 0x1 ;  /* 0x000000010b0b0836 */ /* 0x000fe20000000000 */
[----:B------:R-:W-:Y:S01]  /*8c70*/  ISETP.NE.AND P0, PT, RZ, UR11, PT ;  /* 0x0000000bff007c0c */ /* 0x000fe2000bf05270 */
[----:B------:R-:W-:Y:S01]  /*8c80*/  @!P5 IMAD.MOV R25, RZ, RZ, -R25 ;  /* 0x000000ffff19d224 */ /* 0x000fe200078e0a19 */
[----:B------:R-:W-:Y:S01]  /*8c90*/  SHF.R.S32.HI R5, RZ, 0x1f, R4 ;  /* 0x0000001fff057819 */ /* 0x000fe20000011404 */
[----:B------:R-:W-:-:S02]  /*8ca0*/  IMAD.MOV.U32 R3, RZ, RZ, R11 ;  /* 0x000000ffff037224 */ /* 0x000fc400078e000b */
[----:B------:R-:W-:Y:S01]  /*8cb0*/  IMAD.IADD R11, R21, 0x1, -R2 ;  /* 0x00000001150b7824 */ /* 0x000fe200078e0a02 */
[----:B------:R-:W-:Y:S01]  /*8cc0*/  @!P2 LOP3.LUT R0, RZ, UR4, RZ, 0x33, !PT ;  /* 0x00000004ff00ac12 */ /* 0x000fe2000f8e33ff */
[----:B------:R-:W-:Y:S01]  /*8cd0*/  @!P4 IMAD.MOV R3, RZ, RZ, -R3 ;  /* 0x000000ffff03c224 */ /* 0x000fe200078e0a03 */
[----:B------:R-:W-:Y:S01]  /*8ce0*/  SEL R2, R10, R25, !P0 ;  /* 0x000000190a027207 */ /* 0x000fe20004000000 */
[----:B------:R-:W-:Y:S01]  /*8cf0*/  IMAD.HI R18, R4, 0x2aaaaaab, RZ ;  /* 0x2aaaaaab04127827 */ /* 0x000fe200078e02ff */
[----:B------:R-:W-:Y:S02]  /*8d00*/  UIADD3 UR4, UPT, UPT, -UR10, 0x10, URZ ;  /* 0x000000100a047890 */ /* 0x000fe4000fffe1ff */
[----:B------:R-:W-:Y:S01]  /*8d10*/  SEL R3, R10, R3, !P0 ;  /* 0x000000030a037207 */ /* 0x000fe20004000000 */
[----:B------:R-:W-:Y:S01]  /*8d20*/  IMAD R24, R0, 0x2, R11 ;  /* 0x0000000200187824 */ /* 0x000fe200078e020b */
[CC--:B------:R-:W-:Y:S01]  /*8d30*/  LEA.HI R11, R5.reuse, R4.reuse, RZ, 0x9 ;  /* 0x00000004050b7211 */ /* 0x0c0fe200078f48ff */
[----:B--2---:R-:W-:Y:S01]  /*8d40*/  UMOV UR7, UR8 ;  /* 0x0000000800077c82 */ /* 0x004fe20008000000 */
[----:B------:R-:W-:Y:S01]  /*8d50*/  LEA.HI R10, R5, R4, RZ, 0x7 ;  /* 0x00000004050a7211 */ /* 0x000fe200078f38ff */
[----:B------:R-:W-:Y:S01]  /*8d60*/  IMAD R0, R2, R3, RZ ;  /* 0x0000000302007224 */ /* 0x000fe200078e02ff */
[----:B------:R-:W-:Y:S01]  /*8d70*/  SHF.R.S32.HI R11, RZ, 0x9, R11 ;  /* 0x00000009ff0b7819 */ /* 0x000fe2000001140b */
[----:B------:R-:W-:Y:S01]  /*8d80*/  UMOV UR5, UR8 ;  /* 0x0000000800057c82 */ /* 0x000fe20008000000 */
[----:B------:R-:W-:Y:S01]  /*8d90*/  SHF.R.S32.HI R12, RZ, 0x7, R10 ;  /* 0x00000007ff0c7819 */ /* 0x000fe2000001140a */
[----:B------:R-:W-:Y:S01]  /*8da0*/  UMOV UR6, UR9 ;  /* 0x0000000900067c82 */ /* 0x000fe20008000000 */
[----:B------:R-:W-:Y:S01]  /*8db0*/  SHF.R.S32.HI R3, RZ, 0x1f, R0 ;  /* 0x0000001fff037819 */ /* 0x000fe20000011400 */
[----:B------:R-:W-:Y:S01]  /*8dc0*/  IMAD.HI R14, R11, 0x55555556, RZ ;  /* 0x555555560b0e7827 */ /* 0x000fe200078e02ff */
[----:B------:R-:W-:-:S02]  /*8dd0*/  SHF.R.U32.HI R25, RZ, 0x1f, R18 ;  /* 0x0000001fff197819 */ /* 0x000fc40000011612 */
[C---:B------:R-:W-:Y:S02]  /*8de0*/  LEA.HI R16, R3.reuse, R0, RZ, 0x7 ;  /* 0x0000000003107211 */ /* 0x040fe400078f38ff */
[----:B------:R-:W-:Y:S02]  /*8df0*/  LEA.HI R5, R12, R12, RZ, 0x2 ;  /* 0x0000000c0c057211 */ /* 0x000fe400078f10ff */
[----:B------:R-:W-:Y:S02]  /*8e00*/  SHF.R.S32.HI R28, RZ, 0x7, R16 ;  /* 0x00000007ff1c7819 */ /* 0x000fe40000011410 */
[----:B------:R-:W-:Y:S02]  /*8e10*/  LEA.HI.SX32 R25, R18, R25, 0x18 ;  /* 0x0000001912197211 */ /* 0x000fe400078fc2ff */
[----:B------:R-:W-:Y:S02]  /*8e20*/  LEA.HI R18, R3, R0, RZ, 0x9 ;  /* 0x0000000003127211 */ /* 0x000fe400078f48ff */
[----:B------:R-:W-:-:S02]  /*8e30*/  LOP3.LUT R5, R5, 0xfffffffc, RZ, 0xc0, !PT ;  /* 0xfffffffc05057812 */ /* 0x000fc400078ec0ff */
[----:B------:R-:W-:Y:S02]  /*8e40*/  LEA.HI R3, R28, R28, RZ, 0x2 ;  /* 0x0000001c1c037211 */ /* 0x000fe400078f10ff */
[----:B------:R-:W-:Y:S01]  /*8e50*/  LEA.HI R14, R14, R14, RZ, 0x1 ;  /* 0x0000000e0e0e7211 */ /* 0x000fe200078f08ff */
[----:B------:R-:W-:Y:S01]  /*8e60*/  IMAD.IADD R5, R12, 0x1, -R5 ;  /* 0x000000010c057824 */ /* 0x000fe200078e0a05 */
[----:B------:R-:W-:Y:S01]  /*8e70*/  LOP3.LUT R3, R3, 0xfffffffc, RZ, 0xc0, !PT ;  /* 0xfffffffc03037812 */ /* 0x000fe200078ec0ff */
[----:B0-----:R-:W-:Y:S01]  /*8e80*/  VIADD R12, R27, 0x2ff ;  /* 0x000002ff1b0c7836 */ /* 0x001fe20000000000 */
[----:B------:R-:W-:Y:S01]  /*8e90*/  SHF.R.S32.HI R18, RZ, 0x9, R18 ;  /* 0x00000009ff127819 */ /* 0x000fe20000011412 */
[----:B------:R-:W-:Y:S01]  /*8ea0*/  IMAD R14, R14, -0x3, R11 ;  /* 0xfffffffd0e0e7824 */ /* 0x000fe200078e020b */
[----:B------:R-:W-:Y:S01]  /*8eb0*/  SHF.L.U32 R24, R17, R24, RZ ;  /* 0x0000001811187219 */ /* 0x000fe200000006ff */
[----:B------:R-:W-:Y:S01]  /*8ec0*/  IMAD R17, R2, UR10, RZ ;  /* 0x0000000a02117c24 */ /* 0x000fe2000f8e02ff */
[----:B------:R-:W-:Y:S01]  /*8ed0*/  LOP3.LUT R31, R10, 0xffffff80, RZ, 0xc0, !PT ;  /* 0xffffff800a1f7812 */ /* 0x000fe200078ec0ff */
[----:B------:R-:W-:Y:S01]  /*8ee0*/  IMAD.IADD R2, R28, 0x1, -R3 ;  /* 0x000000011c027824 */ /* 0x000fe200078e0a03 */
[----:B------:R-:W-:Y:S01]  /*8ef0*/  SHF.R.U32.HI R26, RZ, UR4, R26 ;  /* 0x00000004ff1a7c19 */ /* 0x000fe2000801161a */
[----:B-1----:R-:W-:Y:S01]  /*8f00*/  IMAD R11, R9, R18, RZ ;  /* 0x00000012090b7224 */ /* 0x002fe200078e02ff */
[----:B------:R-:W-:Y:S01]  /*8f10*/  IADD3 R50, P2, PT, R50, UR7, RZ ;  /* 0x0000000732327c10 */ /* 0x000fe2000ff5e0ff */
[----:B---3--:R-:W-:Y:S01]  /*8f20*/  IMAD R3, R7, R14, RZ ;  /* 0x0000000e07037224 */ /* 0x008fe200078e02ff */
[----:B------:R-:W-:Y:S01]  /*8f30*/  IADD3 R48, P0, PT, R48, UR5, RZ ;  /* 0x0000000530307c10 */ /* 0x000fe2000ff1e0ff */
[----:B------:R-:W-:Y:S01]  /*8f40*/  IMAD.HI R12, R12, 0x2aaaaaab, RZ ;  /* 0x2aaaaaab0c0c7827 */ /* 0x000fe200078e02ff */
[----:B------:R-:W-:Y:S01]  /*8f50*/  UMOV UR4, UR9 ;  /* 0x0000000900047c82 */ /* 0x000fe20008000000 */
[----:B------:R-:W-:-:S02]  /*8f60*/  SHF.L.U32 R26, R26, R17, RZ ;  /* 0x000000111a1a7219 */ /* 0x000fc400000006ff */
[----:B------:R-:W-:Y:S01]  /*8f70*/  IMAD R2, R8, R2, R11 ;  /* 0x0000000208027224 */ /* 0x000fe200078e020b */
[----:B------:R-:W-:Y:S01]  /*8f80*/  SHF.R.U32.HI R11, RZ, 0x1f, R12 ;  /* 0x0000001fff0b7819 */ /* 0x000fe2000001160c */
[----:B------:R-:W-:Y:S01]  /*8f90*/  IMAD R3, R6, R5, R3 ;  /* 0x0000000506037224 */ /* 0x000fe200078e0203 */
[----:B------:R-:W-:Y:S01]  /*8fa0*/  MOV R8, 0x400 ;  /* 0x0000040000087802 */ /* 0x000fe20000000f00 */
[----:B------:R-:W-:Y:S01]  /*8fb0*/  VIADD R5, R27, 0xffffffff ;  /* 0xffffffff1b057836 */ /* 0x000fe20000000000 */
[----:B------:R-:W-:Y:S01]  /*8fc0*/  LEA.HI.SX32 R6, R12, R11, 0x19 ;  /* 0x0000000b0c067211 */ /* 0x000fe200078fcaff */
[----:B------:R-:W-:Y:S01]  /*8fd0*/  IMAD R14, R7, 0x3, RZ ;  /* 0x00000003070e7824 */ /* 0x000fe200078e02ff */
[----:B------:R-:W-:Y:S01]  /*8fe0*/  CS2R R12, SRZ ;  /* 0x00000000000c7805 */ /* 0x000fe2000001ff00 */
[----:B------:R-:W-:Y:S01]  /*8ff0*/  IMAD R11, R9, 0x3, RZ ;  /* 0x00000003090b7824 */ /* 0x000fe200078e02ff */
[----:B------:R-:W-:Y:S01]  /*9000*/  ISETP.GE.U32.AND P4, PT, R5, -0x5ff, PT ;  /* 0xfffffa010500780c */ /* 0x000fe20003f86070 */
[C---:B------:R-:W-:Y:S01]  /*9010*/  VIADD R30, R6.reuse, 0xffffffff ;  /* 0xffffffff061e7836 */ /* 0x040fe20000000000 */
[----:B------:R-:W-:Y:S01]  /*9020*/  VIMNMX.U32 R7, PT, PT, R6, 0x3, PT ;  /* 0x0000000306077848 */ /* 0x000fe20003fe0000 */
[----:B------:R-:W-:Y:S01]  /*9030*/  VIADD R27, R27, 0x5fe ;  /* 0x000005fe1b1b7836 */ /* 0x000fe20000000000 */
[----:B------:R-:W-:Y:S01]  /*9040*/  LOP3.LUT R9, R16, 0xffffff80, RZ, 0xc0, !PT ;  /* 0xffffff8010097812 */ /* 0x000fe200078ec0ff */
[----:B------:R-:W-:Y:S01]  /*9050*/  IMAD.IADD R31, R4, 0x1, -R31 ;  /* 0x00000001041f7824 */ /* 0x000fe200078e0a1f */
[----:B------:R-:W-:Y:S01]  /*9060*/  LEA R5, R21, R8, 0x18 ;  /* 0x0000000815057211 */ /* 0x000fe200078ec0ff */
[--C-:B------:R-:W-:Y:S01]  /*9070*/  IMAD.IADD R42, R6, 0x1, -R7.reuse ;  /* 0x00000001062a7824 */ /* 0x100fe200078e0a07 */
[----:B------:R-:W-:Y:S01]  /*9080*/  IADD3.X R51, PT, PT, R15, UR6, RZ, P2, !PT ;  /* 0x000000060f337c10 */ /* 0x000fe200097fe4ff */
[----:B------:R-:W-:Y:S01]  /*9090*/  VIADD R29, R7, 0xffffffff ;  /* 0xffffffff071d7836 */ /* 0x000fe20000000000 */
[----:B------:R-:W-:Y:S01]  /*90a0*/  IADD3.X R49, PT, PT, R13, UR4, RZ, P0, !PT ;  /* 0x000000040d317c10 */ /* 0x000fe200087fe4ff */
[----:B------:R-:W-:Y:S01]  /*90b0*/  VIADD R28, R42, 0xffffffff ;  /* 0xffffffff2a1c7836 */ /* 0x000fe20000000000 */
[----:B------:R-:W-:Y:S01]  /*90c0*/  SEL R30, R30, 0xffffffff, P3 ;  /* 0xffffffff1e1e7807 */ /* 0x000fe20001800000 */
[----:B------:R-:W-:Y:S01]  /*90d0*/  @P4 IMAD.MOV R29, RZ, RZ, R7 ;  /* 0x000000ffff1d4224 */ /* 0x000fe200078e0207 */
[----:B------:R-:W-:Y:S01]  /*90e0*/  IADD3 R6, PT, PT, R5, 0x32c80, R4 ;  /* 0x00032c8005067810 */ /* 0x000fe20007ffe004 */
[----:B------:R-:W-:Y:S01]  /*90f0*/  IMAD.IADD R32, R0, 0x1, -R9 ;  /* 0x0000000100207824 */ /* 0x000fe200078e0a09 */
[----:B------:R-:W-:Y:S01]  /*9100*/  SEL R28, R28, 0xffffffff, P3 ;  /* 0xffffffff1c1c7807 */ /* 0x000fe20001800000 */
[----:B------:R-:W-:Y:S01]  /*9110*/  VIADD R29, R29, 0x1 ;  /* 0x000000011d1d7836 */ /* 0x000fe20000000000 */
[----:B------:R-:W-:-:S07]  /*9120*/  IADD3 R7, PT, PT, R5, 0x30280, R0 ;  /* 0x0003028005077810 */ /* 0x000fce0007ffe000 */
.L_x_227:
[----:B------:R-:W-:-:S13]  /*9130*/  ISETP.NE.AND P0, PT, R21, RZ, PT ;  /* 0x000000ff1500720c */ /* 0x000fda0003f05270 */
[----:B------:R-:W-:Y:S05]  /*9140*/  @P0 BRA `(.L_x_136) ;  /* 0x00000000003c0947 */ /* 0x000fea0003800000 */
[----:B------:R-:W-:-:S13]  /*9150*/  ISETP.NE.AND P0, PT, R20, 0x2, PT ;  /* 0x000000021400780c */ /* 0x000fda0003f05270 */
[----:B------:R-:W-:Y:S05]  /*9160*/  @!P0 BRA `(.L_x_137) ;  /* 0x0000000000048947 */ /* 0x000fea0003800000 */
[----:B------:R-:W-:Y:S05]  /*9170*/  BPT.TRAP 0x1 ;  /* 0x000000040000795c */ /* 0x000fea0000300000 */
.L_x_137:
[----:B------:R-:W-:Y:S02]  /*9180*/  LEA R8, R38, R5, 0x3 ;  /* 0x0000000526087211 */ /* 0x000fe400078e18ff */
[----:B------:R-:W-:-:S04]  /*9190*/  SHF.L.U32 R9, R36, 0x1f, RZ ;  /* 0x0000001f24097819 */ /* 0x000fc800000006ff */
[----:B------:R-:W0:Y:S02]  /*91a0*/  SYNCS.PHASECHK.TRANS64.TRYWAIT P2, [R8+URZ+0x148], R9 ;  /* 0x00014809080075a7 */ /* 0x000e2400080411ff */
[----:B0-----:R-:W-:Y:S05]  /*91b0*/  @!P2 BRA `(.L_x_138) ;  /* 0x000001040070a947 */ /* 0x001fea0003800000 */
.L_x_438:
[----:B------:R-:W-:Y:S05]  /*91c0*/  @!P0 BRA `(.L_x_139) ;  /* 0x0000000000048947 */ /* 0x000fea0003800000 */
[----:B------:R-:W-:Y:S05]  /*91d0*/  BPT.TRAP 0x1 ;  /* 0x000000040000795c */ /* 0x000fea0000300000 */
.L_x_139:
[----:B------:R1:W-:Y:S01]  /*91e0*/  SYNCS.ARRIVE.TRANS64.A1T0 RZ, [R8+URZ+0x130], RZ ;  /* 0x000130ff08ff79a7 */ /* 0x0003e200081000ff */
[----:B------:R-:W-:-:S05]  /*91f0*/  VIADD R38, R38, 0x1 ;  /* 0x0000000126267836 */ /* 0x000fca0000000000 */
[----:B------:R-:W-:-:S04]  /*9200*/  ISETP.NE.AND P0, PT, R38, 0x3, PT ;  /* 0x000000032600780c */ /* 0x000fc80003f05270 */
[----:B0-----:R-:W-:Y:S02]  /*9210*/  SEL R9, RZ, 0x1, P0 ;  /* 0x00000001ff097807 */ /* 0x001fe40000000000 */
[----:B------:R-:W-:Y:S02]  /*9220*/  SEL R38, R38, RZ, P0 ;  /* 0x000000ff26267207 */ /* 0x000fe40000000000 */
[----:B------:R-:W-:-:S07]  /*9230*/  LOP3.LUT R36, R36, R9, RZ, 0x3c, !PT ;  /* 0x0000000924247212 */ /* 0x000fce00078e3cff */
.L_x_136:
[----:B------:R-:W-:Y:S01]  /*9240*/  ISETP.GE.U32.AND P0, PT, R27, 0x5ff, PT ;  /* 0x000005ff1b00780c */ /* 0x000fe20003f06070 */
[----:B------:R-:W-:Y:S01]  /*9250*/  IMAD R9, R12, 0x8, R5 ;  /* 0x000000080c097824 */ /* 0x000fe200078e0205 */
[----:B-1----:R-:W-:Y:S01]  /*9260*/  SHF.L.U32 R8, R41, 0x1f, RZ ;  /* 0x0000001f29087819 */ /* 0x002fe200000006ff */
[----:B------:R-:W-:Y:S01]  /*9270*/  IMAD.MOV.U32 R13, RZ, RZ, RZ ;  /* 0x000000ffff0d7224 */ /* 0x000fe200078e00ff */
[----:B------:R-:W-:Y:S02]  /*9280*/  LEA R120, R120, R25, 0x1 ;  /* 0x0000001978787211 */ /* 0x000fe400078e08ff */
[----:B------:R0:W1:Y:S07]  /*9290*/  SYNCS.PHASECHK.TRANS64.TRYWAIT P4, [R9+URZ+0x98], R8 ;  /* 0x00009808090075a7 */ /* 0x00006e00080811ff */
[----:B------:R-:W-:Y:S05]  /*92a0*/  @!P0 BRA `(.L_x_140) ;  /* 0x0000001c00948947 */ /* 0x000fea0003800000 */
[----:B------:R-:W-:Y:S02]  /*92b0*/  HFMA2 R16, -RZ, RZ, 0, 0 ;  /* 0x00000000ff107431 */ /* 0x000fe400000001ff */
[----:B------:R-:W-:Y:S01]  /*92c0*/  IMAD.MOV.U32 R18, RZ, RZ, 0x3 ;  /* 0x00000003ff127424 */ /* 0x000fe200078e00ff */
[----:B------:R-:W-:Y:S01]  /*92d0*/  MOV R43, R30 ;  /* 0x0000001e002b7202 */ /* 0x000fe20000000f00 */
[----:B------:R-:W-:Y:S02]  /*92e0*/  IMAD.MOV.U32 R17, RZ, RZ, 0x1 ;  /* 0x00000001ff117424 */ /* 0x000fe400078e00ff */
.L_x_181:
[----:B------:R-:W-:Y:S02]  /*92f0*/  ISETP.NE.AND P0, PT, R23, RZ, PT ;  /* 0x000000ff1700720c */ /* 0x000fe40003f05270 */
[----:B0-----:R-:W-:Y:S11]  /*9300*/  LEA R8, R12, R5, 0x3 ;  /* 0x000000050c087211 */ /* 0x001ff600078e18ff */
[----:B------:R-:W-:Y:S01]  /*9310*/  @P0 IMAD.MOV.U32 R9, RZ, RZ, 0x2400 ;  /* 0x00002400ff090424 */ /* 0x000fe200078e00ff */
[----:B-1----:R-:W-:Y:S06]  /*9320*/  @P4 BRA `(.L_x_141) ;  /* 0x00000000000c4947 */ /* 0x002fec0003800000 */
[----:B------:R-:W-:Y:S04]  /*9330*/  SHF.L.U32 R13, R41, 0x1f, RZ ;  /* 0x0000001f290d7819 */ /* 0x000fe800000006ff */
[----:B------:R-:W0:Y:S02]  /*9340*/  SYNCS.PHASECHK.TRANS64.TRYWAIT P0, [R8+URZ+0x98], R13 ;  /* 0x0000980d080075a7 */ /* 0x000e2400080011ff */
[----:B0-----:R-:W-:Y:S05]  /*9350*/  @!P0 BRA `(.L_x_142) ;  /* 0x00000104001c8947 */ /* 0x001fea0003800000 */
.L_x_141:
[----:B------:R-:W-:Y:S01]  /*9360*/  ISETP.NE.AND P0, PT, R23, RZ, PT ;  /* 0x000000ff1700720c */ /* 0x000fe20003f05270 */
[----:B------:R-:W-:Y:S11]  /*9370*/  IMAD.SHL.U32 R10, R16, 0x4, RZ ;  /* 0x00000004100a7824 */ /* 0x000ff600078e00ff */
[----:B------:R-:W-:Y:S01]  /*9380*/  @!UPT UIADD3 URZ, UPT, UPT, URZ, URZ, URZ ;  /* 0x000000fffffff290 */ /* 0x000fe2000fffe0ff */
[----:B------:R1:W-:Y:S02]  /*9390*/  @P0 SYNCS.ARRIVE.TRANS64 RZ, [R8+URZ+0x60], R9 ;  /* 0x0000600908ff09a7 */ /* 0x0003e400080000ff */
[----:B-1----:R-:W-:Y:S04]  /*93a0*/  LOP3.LUT R9, R22, 0x2, RZ, 0xfc, !PT ;  /* 0x0000000216097812 */ /* 0x002fe800078efcff */
[----:B------:R-:W-:Y:S11]  /*93b0*/  ISETP.NE.AND P2, PT, R9, 0x2, PT ;  /* 0x000000020900780c */ /* 0x000ff60003f45270 */
[----:B------:R-:W-:Y:S02]  /*93c0*/  @!UPT UIADD3 URZ, UPT, UPT, URZ, URZ, URZ ;  /* 0x000000fffffff290 */ /* 0x000fe4000fffe0ff */
[----:B------:R-:W-:Y:S05]  /*93d0*/  @P2 BRA `(.L_x_143) ;  /* 0x0000000000042947 */ /* 0x000fea0003800000 */
[----:B------:R-:W-:Y:S05]  /*93e0*/  BPT.TRAP 0x1 ;  /* 0x000000040000795c */ /* 0x000fea0000300000 */
.L_x_143:
[----:B------:R-:W-:Y:S04]  /*93f0*/  BSSY.RECONVERGENT B0, `(.L_x_144) ;  /* 0x0000003000007945 */ /* 0x000fe80003800200 */
[----:B------:R-:W-:Y:S05]  /*9400*/  @!P1 BRA `(.L_x_145) ;  /* 0x0000000000049947 */ /* 0x000fea0003800000 */
[----:B------:R-:W-:Y:S05]  /*9410*/  BPT.TRAP 0x1 ;  /* 0x000000040000795c */ /* 0x000fea0000300000 */
.L_x_145:
[----:B------:R-:W-:Y:S05]  /*9420*/  BSYNC.RECONVERGENT B0 ;  /* 0x0000000000007941 */ /* 0x000fea0003800200 */
.L_x_144:
[----:B------:R-:W-:Y:S01]  /*9430*/  R2UR UR7, R5 ;  /* 0x00000000050772ca */ /* 0x000fe200000e0000 */
[----:B0-----:R-:W-:Y:S01]  /*9440*/  VIADD R13, R12, 0x1 ;  /* 0x000000010c0d7836 */ /* 0x001fe20000000000 */
[----:B------:R-:W-:Y:S01]  /*9450*/  R2UR UR6, R24 ;  /* 0x00000000180672ca */ /* 0x000fe200000e0000 */
[----:B------:R-:W-:Y:S01]  /*9460*/  UMOV UR14, 0x0 ;  /* 0x00000000000e7882 */ /* 0x000fe20000000000 */
[----:B------:R-:W-:Y:S01]  /*9470*/  PLOP3.LUT P4, PT, PT, PT, PT, 0x8, 0x80 ;  /* 0x000000000080781c */ /* 0x000fe20003f8e170 */
[----:B------:R-:W-:Y:S01]  /*9480*/  UMOV UR15, 0x10000000 ;  /* 0x10000000000f7882 */ /* 0x000fe20000000000 */
[C---:B------:R-:W-:Y:S04]  /*9490*/  ISETP.NE.AND P0, PT, R13.reuse, 0x7, PT ;  /* 0x000000070d00780c */ /* 0x040fe80003f05270 */
[----:B------:R-:W-:Y:S02]  /*94a0*/  SEL R44, RZ, 0x1, P0 ;  /* 0x00000001ff2c7807 */ /* 0x000fe40000000000 */
[----:B------:R-:W-:Y:S02]  /*94b0*/  SEL R13, R13, RZ, P0 ;  /* 0x000000ff0d0d7207 */ /* 0x000fe40000000000 */
[----:B------:R-:W-:Y:S02]  /*94c0*/  ELECT P0, URZ, PT ;  /* 0x0000000000ff782f */ /* 0x000fe40003800000 */
[----:B------:R-:W-:Y:S01]  /*94d0*/  LOP3.LUT R44, R41, R44, RZ, 0x3c, !PT ;  /* 0x0000002c292c7212 */ /* 0x000fe200078e3cff */
[----:B------:R-:W-:Y:S03]  /*94e0*/  IMAD R41, R13, 0x8, R5 ;  /* 0x000000080d297824 */ /* 0x000fe600078e0205 */
[----:B------:R-:W-:Y:S02]  /*94f0*/  SHF.L.U32 R46, R44, 0x1f, RZ ;  /* 0x0000001f2c2e7819 */ /* 0x000fe400000006ff */
[----:B------:R-:W-:Y:S02]  /*9500*/  PLOP3.LUT P3, PT, P0, PT, PT, 0x80, 0x8 ;  /* 0x000000000008781c */ /* 0x000fe4000076f070 */
[----:B------:R0:W1:Y:S03]  /*9510*/  SYNCS.PHASECHK.TRANS64.TRYWAIT P5, [R41+URZ+0x98], R46 ;  /* 0x0000982e290075a7 */ /* 0x00006600080a11ff */
[----:B------:R-:W-:Y:S01]  /*9520*/  @P0 R2UR UR4, R50 ;  /* 0x00000000320402ca */ /* 0x000fe200000e0000 */
[----:B------:R-:W-:Y:S01]  /*9530*/  @P0 VIADD R15, R8, 0x60 ;  /* 0x00000060080f0836 */ /* 0x000fe20000000000 */
[----:B------:R-:W-:Y:S01]  /*9540*/  @P0 R2UR UR5, R51 ;  /* 0x00000000330502ca */ /* 0x000fe200000e0000 */
[----:B------:R-:W-:Y:S01]  /*9550*/  @P0 IMAD R8, R12, 0x600, R0 ;  /* 0x000006000c080824 */ /* 0x000fe200078e0200 */
[----:B------:R-:W-:Y:S01]  /*9560*/  @P0 R2UR UR10, R32 ;  /* 0x00000000200a02ca */ /* 0x000fe200000e0000 */
[----:B------:R-:W-:Y:S01]  /*9570*/  VOTEU.ANY UP1, P0 ;  /* 0x0000000000ff7886 */ /* 0x000fe20000020100 */
[----:B------:R-:W-:Y:S01]  /*9580*/  @P0 R2UR UR9, R15 ;  /* 0x000000000f0902ca */ /* 0x000fe200000e0000 */
[----:B------:R-:W-:Y:S01]  /*9590*/  VOTEU.ANY UP0, P0 ;  /* 0x0000000000ff7886 */ /* 0x000fe20000000100 */
[----:B------:R-:W-:Y:S01]  /*95a0*/  @P0 R2UR.BROADCAST UR8, R8 ;  /* 0x00000000080802ca */ /* 0x000fe200008e0000 */
[C---:B------:R-:W-:Y:S01]  /*95b0*/  IMAD R8, R10.reuse, R11, R2 ;  /* 0x0000000b0a087224 */ /* 0x040fe200078e0202 */
[----:B------:R-:W-:Y:S01]  /*95c0*/  @UP1 UPRMT UR6, URZ, 0x5410, UR6 ;  /* 0x00005410ff061896 */ /* 0x000fe20008000006 */
[----:B------:R-:W-:Y:S03]  /*95d0*/  IMAD R9, R10, R14, R3 ;  /* 0x0000000e0a097224 */ /* 0x000fe600078e0203 */
[----:B------:R-:W-:Y:S05]  /*95e0*/  @P0 R2UR UR11, R8 ;  /* 0x00000000080b02ca */ /* 0x000fea00000e0000 */
[----:B------:R-:W-:Y:S02]  /*95f0*/  @UP1 ULOP3.LUT UR9, UR9, 0xfefffff8, URZ, 0xc0, !UPT ;  /* 0xfefffff809091892 */ /* 0x000fe4000f8ec0ff */
[----:B------:R-:W-:Y:S11]  /*9600*/  @UP1 UIADD3 UR8, UPT, UPT, UR7, 0x30280, UR8 ;  /* 0x0003028007081890 */ /* 0x000ff6000fffe008 */
[----:B------:R-:W-:Y:S01]  /*9610*/  @!UPT UIADD3 URZ, UPT, UPT, URZ, URZ, URZ ;  /* 0x000000fffffff290 */ /* 0x000fe2000fffe0ff */
.L_x_146:
[----:B------:R-:W-:Y:S11]  /*9620*/  @P3 ELECT P4, URZ, PT ;  /* 0x0000000000ff382f */ /* 0x000ff60003880000 */
[----:B------:R-:W-:Y:S02]  /*9630*/  @!UPT UIADD3 URZ, UPT, UPT, URZ, URZ, URZ ;  /* 0x000000fffffff290 */ /* 0x000fe4000fffe0ff */
[----:B------:R-:W-:Y:S02]  /*9640*/  @P4 R2UR.BROADCAST UR13, R156 ;  /* 0x000000009c0d42ca */ /* 0x000fe400008e0000 */
[----:B------:R-:W-:Y:S02]  /*9650*/  @P4 R2UR.BROADCAST UR12, R19 ;  /* 0x00000000130c42ca */ /* 0x000fe400008e0000 */
[----:B------:R-:W-:Y:S02]  /*9660*/  @P4 PLOP3.LUT P3, PT, P4, PT, PT, 0x8, 0x80 ;  /* 0x000000000080481c */ /* 0x000fe4000276e170 */
[----:B------:R-:W-:Y:S09]  /*9670*/  PLOP3.LUT P4, PT, PT, PT, PT, 0x8, 0x80 ;  /* 0x000000000080781c */ /* 0x000ff20003f8e170 */
[----:B------:R2:W-:Y:S02]  /*9680*/  @UP0 UTMALDG.4D.MULTICAST.2CTA [UR8], [UR4], UR6, desc[UR14] ;  /* 0x00000e08040003b4 */ /* 0x0005e40008219806 */
[----:B--2---:R-:W-:Y:S05]  /*9690*/  @P3 BRA.U.ANY `(.L_x_146) ;  /* 0xfffffffd00e03947 */ /* 0x004fea000393ffff */
[----:B------:R-:W-:Y:S01]  /*96a0*/  R2UR UR6, R26 ;  /* 0x000000001a0672ca */ /* 0x000fe200000e0000 */
[----:B------:R-:W-:Y:S01]  /*96b0*/  @P0 IMAD R10, R12, 0xc00, R4 ;  /* 0x00000c000c0a0824 */ /* 0x000fe200078e0204 */
[----:B------:R-:W-:Y:S01]  /*96c0*/  @P0 R2UR UR4, R48 ;  /* 0x00000000300402ca */ /* 0x000fe200000e0000 */
[----:B------:R-:W-:Y:S01]  /*96d0*/  UMOV UR14, 0x0 ;  /* 0x00000000000e7882 */ /* 0x000fe20000000000 */
[----:B------:R-:W-:Y:S01]  /*96e0*/  @P0 R2UR UR5, R49 ;  /* 0x00000000310502ca */ /* 0x000fe200000e0000 */
[----:B------:R-:W-:Y:S01]  /*96f0*/  UMOV UR15, 0x10000000 ;  /* 0x10000000000f7882 */ /* 0x000fe20000000000 */
[----:B------:R-:W-:Y:S01]  /*9700*/  @P0 R2UR.BROADCAST UR8, R10 ;  /* 0x000000000a0802ca */ /* 0x000fe200008e0000 */
[----:B------:R-:W-:Y:S01]  /*9710*/  VOTEU.ANY UP0, P0 ;  /* 0x0000000000ff7886 */ /* 0x000fe20000000100 */
[----:B------:R-:W-:Y:S02]  /*9720*/  @P0 R2UR UR10, R31 ;  /* 0x000000001f0a02ca */ /* 0x000fe400000e0000 */
[----:B------:R-:W-:Y:S02]  /*9730*/  @P0 R2UR UR11, R9 ;  /* 0x00000000090b02ca */ /* 0x000fe400000e0000 */
[----:B------:R-:W-:Y:S01]  /*9740*/  PLOP3.LUT P3, PT, PT, PT, PT, 0x8, 0x80 ;  /* 0x000000000080781c */ /* 0x000fe20003f6e170 */
[----:B------:R-:W-:Y:S06]  /*9750*/  @UP1 UPRMT UR6, URZ, 0x5410, UR6 ;  /* 0x00005410ff061896 */ /* 0x000fec0008000006 */
[----:B------:R-:W-:Y:S11]  /*9760*/  @UP1 UIADD3 UR8, UPT, UPT, UR7, 0x32c80, UR8 ;  /* 0x00032c8007081890 */ /* 0x000ff6000fffe008 */
[----:B------:R-:W-:Y:S01]  /*9770*/  @!UPT UIADD3 URZ, UPT, UPT, URZ, URZ, URZ ;  /* 0x000000fffffff290 */ /* 0x000fe2000fffe0ff */
.L_x_147:
        /* <DEDUP_REMOVED lines=8> */
[----:B------:R-:W-:Y:S11]  /*9800*/  ISETP.GE.AND P0, PT, R43, 0x1, PT ;  /* 0x000000012b00780c */ /* 0x000ff60003f06270 */
[----:B------:R-:W-:Y:S02]  /*9810*/  @!UPT UIADD3 URZ, UPT, UPT, URZ, URZ, URZ ;  /* 0x000000fffffff290 */ /* 0x000fe4000fffe0ff */
[----:B------:R-:W-:Y:S05]  /*9820*/  @!P0 BRA `(.L_x_148) ;  /* 0x00000000009c8947 */ /* 0x000fea0003800000 */
[----:B------:R-:W-:Y:S01]  /*9830*/  R2UR UR6, R11 ;  /* 0x000000000b0672ca */ /* 0x000fe200000e0000 */
[----:B------:R-:W-:Y:S01]  /*9840*/  IMAD R10, R17, 0x4, R18 ;  /* 0x00000004110a7824 */ /* 0x000fe200078e0212 */
[----:B------:R-:W-:Y:S02]  /*9850*/  R2UR UR4, R2 ;  /* 0x00000000020472ca */ /* 0x000fe400000e0000 */
[----:B------:R-:W-:Y:S02]  /*9860*/  R2UR UR12, R50 ;  /* 0x00000000320c72ca */ /* 0x000fe400000e0000 */
[----:B------:R-:W-:Y:S02]  /*9870*/  R2UR UR5, R10 ;  /* 0x000000000a0572ca */ /* 0x000fe400000e0000 */
[----:B------:R-:W-:Y:S02]  /*9880*/  R2UR UR13, R51 ;  /* 0x00000000330d72ca */ /* 0x000fe400000e0000 */
[----:B------:R-:W-:Y:S02]  /*9890*/  R2UR UR8, R32 ;  /* 0x00000000200872ca */ /* 0x000fe400000e0000 */
[----:B------:R-:W-:Y:S07]  /*98a0*/  PLOP3.LUT P0, PT, PT, PT, PT, 0x80, 0x8 ;  /* 0x000000000008781c */ /* 0x000fee0003f0f070 */
[----:B------:R-:W-:Y:S11]  /*98b0*/  UIMAD UR9, UR5, UR6, UR4 ;  /* 0x00000006050972a4 */ /* 0x000ff6000f8e0204 */
[----:B------:R-:W-:Y:S01]  /*98c0*/  @!UPT UIADD3 URZ, UPT, UPT, URZ, URZ, URZ ;  /* 0x000000fffffff290 */ /* 0x000fe2000fffe0ff */
.L_x_149:
[----:B------:R-:W-:Y:S02]  /*98d0*/  PLOP3.LUT P3, PT, P3, P0, PT, 0xf2, 0x2f ;  /* 0x00000000002f781c */ /* 0x000fe40001f61e72 */
[----:B------:R-:W-:Y:S08]  /*98e0*/  @P0 R2UR P3, UR11, R156 ;  /* 0x000000009c0b02ca */ /* 0x000ff00000060000 */
[----:B------:R-:W-:Y:S02]  /*98f0*/  PLOP3.LUT P3, PT, P3, P0, PT, 0xf2, 0x2f ;  /* 0x00000000002f781c */ /* 0x000fe40001f61e72 */
[----:B------:R-:W-:Y:S08]  /*9900*/  @P0 R2UR.OR P3, UR10, R19 ;  /* 0x00000000130a02ca */ /* 0x000ff00000160000 */
[----:B------:R-:W-:Y:S05]  /*9910*/  @P0 PLOP3.LUT P0, PT, P3, PT, PT, 0x80, 0x8 ;  /* 0x000000000008081c */ /* 0x000fea0001f0f070 */
[----:B------:R2:W-:Y:S08]  /*9920*/  UTMAPF.L2.4D [UR8], [UR12] ;  /* 0x000000080c0075b8 */ /* 0x0005f00008018000 */
[----:B--2---:R-:W-:Y:S05]  /*9930*/  @P0 BRA.U.ANY `(.L_x_149) ;  /* 0xfffffffd00e40947 */ /* 0x004fea000393ffff */
[----:B------:R-:W-:Y:S02]  /*9940*/  R2UR UR6, R14 ;  /* 0x000000000e0672ca */ /* 0x000fe400000e0000 */
[----:B------:R-:W-:Y:S02]  /*9950*/  R2UR UR4, R3 ;  /* 0x00000000030472ca */ /* 0x000fe400000e0000 */
[----:B------:R-:W-:Y:S02]  /*9960*/  R2UR UR12, R48 ;  /* 0x00000000300c72ca */ /* 0x000fe400000e0000 */
[----:B------:R-:W-:Y:S02]  /*9970*/  R2UR UR13, R49 ;  /* 0x00000000310d72ca */ /* 0x000fe400000e0000 */
[----:B------:R-:W-:Y:S02]  /*9980*/  R2UR UR8, R31 ;  /* 0x000000001f0872ca */ /* 0x000fe400000e0000 */
[----:B------:R-:W-:Y:S05]  /*9990*/  PLOP3.LUT P0, PT, PT, PT, PT, 0x80, 0x8 ;  /* 0x000000000008781c */ /* 0x000fea0003f0f070 */
[----:B------:R-:W-:Y:S11]  /*99a0*/  UIMAD UR9, UR5, UR6, UR4 ;  /* 0x00000006050972a4 */ /* 0x000ff6000f8e0204 */
[----:B------:R-:W-:Y:S01]  /*99b0*/  @!UPT UIADD3 URZ, UPT, UPT, URZ, URZ, URZ ;  /* 0x000000fffffff290 */ /* 0x000fe2000fffe0ff */
.L_x_150:
[----:B------:R-:W-:Y:S02]  /*99c0*/  PLOP3.LUT P3, PT, P3, P0, PT, 0xf2, 0x2f ;  /* 0x00000000002f781c */ /* 0x000fe40001f61e72 */
[----:B------:R-:W-:Y:S08]  /*99d0*/  @P0 R2UR P3, UR11, R156 ;  /* 0x000000009c0b02ca */ /* 0x000ff00000060000 */
[----:B------:R-:W-:Y:S02]  /*99e0*/  PLOP3.LUT P3, PT, P3, P0, PT, 0xf2, 0x2f ;  /* 0x00000000002f781c */ /* 0x000fe40001f61e72 */
[----:B------:R-:W-:Y:S08]  /*99f0*/  @P0 R2UR.OR P3, UR10, R120 ;  /* 0x00000000780a02ca */ /* 0x000ff00000160000 */
[----:B------:R-:W-:Y:S05]  /*9a00*/  @P0 PLOP3.LUT P0, PT, P3, PT, PT, 0x80, 0x8 ;  /* 0x000000000008081c */ /* 0x000fea0001f0f070 */
[----:B------:R2:W-:Y:S08]  /*9a10*/  UTMAPF.L2.4D [UR8], [UR12] ;  /* 0x000000080c0075b8 */ /* 0x0005f00008018000 */
[----:B--2---:R-:W-:Y:S05]  /*9a20*/  @P0 BRA.U.ANY `(.L_x_150) ;  /* 0xfffffffd00e40947 */ /* 0x004fea000393ffff */
[----:B------:R-:W-:Y:S04]  /*9a30*/  LOP3.LUT R10, R18, 0x3, RZ, 0xc0, !PT ;  /* 0x00000003120a7812 */ /* 0x000fe800078ec0ff */
[----:B------:R-:W-:Y:S01]  /*9a40*/  ISETP.NE.AND P0, PT, R10, 0x3, PT ;  /* 0x000000030a00780c */ /* 0x000fe20003f05270 */
[----:B------:R-:W-:Y:S05]  /*9a50*/  VIADD R10, R18, 0x1 ;  /* 0x00000001120a7836 */ /* 0x000fea0000000000 */
[----:B------:R-:W-:Y:S07]  /*9a60*/  LOP3.LUT R18, R10, 0x3, RZ, 0xc0, !PT ;  /* 0x000000030a127812 */ /* 0x000fee00078ec0ff */
[----:B------:R-:W-:Y:S01]  /*9a70*/  @!P0 VIADD R17, R17, 0x1 ;  /* 0x0000000111118836 */ /* 0x000fe20000000000 */
[----:B------:R-:W-:Y:S01]  /*9a80*/  @!P0 IADD3 R43, PT, PT, R43, -0x1, RZ ;  /* 0xffffffff2b2b8810 */ /* 0x000fe20007ffe0ff */
[----:B------:R-:W-:Y:S07]  /*9a90*/  @!P0 IMAD.MOV.U32 R18, RZ, RZ, RZ ;  /* 0x000000ffff128224 */ /* 0x000fee00078e00ff */
.L_x_148:
[----:B------:R-:W-:Y:S11]  /*9aa0*/  ISETP.NE.AND P0, PT, R23, RZ, PT ;  /* 0x000000ff1700720c */ /* 0x000ff60003f05270 */
[----:B------:R-:W-:Y:S02]  /*9ab0*/  @!UPT UIADD3 URZ, UPT, UPT, URZ, URZ, URZ ;  /* 0x000000fffffff290 */ /* 0x000fe4000fffe0ff */
[----:B------:R-:W-:Y:S01]  /*9ac0*/  @P0 MOV R10, 0x2400 ;  /* 0x00002400000a0802 */ /* 0x000fe20000000f00 */
[----:B-1----:R-:W-:Y:S06]  /*9ad0*/  @P5 BRA `(.L_x_151) ;  /* 0x0000000000085947 */ /* 0x002fec0003800000 */
[----:B------:R-:W1:Y:S02]  /*9ae0*/  SYNCS.PHASECHK.TRANS64.TRYWAIT P0, [R41+URZ+0x98], R46 ;  /* 0x0000982e290075a7 */ /* 0x000e6400080011ff */
[----:B-1----:R-:W-:Y:S05]  /*9af0*/  @!P0 BRA `(.L_x_152) ;  /* 0x000000fc00488947 */ /* 0x002fea0003800000 */
.L_x_151:
[----:B------:R-:W-:Y:S11]  /*9b00*/  ISETP.NE.AND P0, PT, R23, RZ, PT ;  /* 0x000000ff1700720c */ /* 0x000ff60003f05270 */
[----:B------:R-:W-:Y:S02]  /*9b10*/  @!UPT UIADD3 URZ, UPT, UPT, URZ, URZ, URZ ;  /* 0x000000fffffff290 */ /* 0x000fe4000fffe0ff */
[----:B------:R2:W-:Y:S01]  /*9b20*/  @P0 SYNCS.ARRIVE.TRANS64 RZ, [R41+URZ+0x60], R10 ;  /* 0x0000600a29ff09a7 */ /* 0x0005e200080000ff */
[----:B------:R-:W-:Y:S05]  /*9b30*/  @P2 BRA `(.L_x_153) ;  /* 0x0000000000042947 */ /* 0x000fea0003800000 */
[----:B------:R-:W-:Y:S05]  /*9b40*/  BPT.TRAP 0x1 ;  /* 0x000000040000795c */ /* 0x000fea0000300000 */
.L_x_153:
[----:B------:R-:W-:Y:S04]  /*9b50*/  BSSY.RECONVERGENT B0, `(.L_x_154) ;  /* 0x0000003000007945 */ /* 0x000fe80003800200 */
[----:B------:R-:W-:Y:S05]  /*9b60*/  @!P1 BRA `(.L_x_155) ;  /* 0x0000000000049947 */ /* 0x000fea0003800000 */
[----:B------:R-:W-:Y:S05]  /*9b70*/  BPT.TRAP 0x1 ;  /* 0x000000040000795c */ /* 0x000fea0000300000 */
.L_x_155:
[----:B------:R-:W-:Y:S05]  /*9b80*/  BSYNC.RECONVERGENT B0 ;  /* 0x0000000000007941 */ /* 0x000fea0003800200 */
.L_x_154:
[----:B------:R-:W-:Y:S01]  /*9b90*/  R2UR UR7, R5 ;  /* 0x00000000050772ca */ /* 0x000fe200000e0000 */
[----:B------:R-:W-:Y:S01]  /*9ba0*/  VIADD R15, R13, 0x1 ;  /* 0x000000010d0f7836 */ /* 0x000fe20000000000 */
[----:B------:R-:W-:Y:S01]  /*9bb0*/  R2UR UR6, R24 ;  /* 0x00000000180672ca */ /* 0x000fe200000e0000 */
[----:B01----:R-:W-:Y:S01]  /*9bc0*/  IMAD.IADD R46, R11, 0x1, R8 ;  /* 0x000000010b2e7824 */ /* 0x003fe200078e0208 */
[----:B------:R-:W-:Y:S01]  /*9bd0*/  PLOP3.LUT P4, PT, PT, PT, PT, 0x8, 0x80 ;  /* 0x000000000080781c */ /* 0x000fe20003f8e170 */
[----:B------:R-:W-:Y:S01]  /*9be0*/  UMOV UR14, 0x0 ;  /* 0x00000000000e7882 */ /* 0x000fe20000000000 */
[C---:B------:R-:W-:Y:S01]  /*9bf0*/  ISETP.NE.AND P0, PT, R15.reuse, 0x7, PT ;  /* 0x000000070f00780c */ /* 0x040fe20003f05270 */
[----:B------:R-:W-:Y:S03]  /*9c00*/  UMOV UR15, 0x10000000 ;  /* 0x10000000000f7882 */ /* 0x000fe60000000000 */
        /* <DEDUP_REMOVED lines=9> */
[----:B--2---:R-:W-:Y:S01]  /*9ca0*/  @P0 VIADD R41, R41, 0x60 ;  /* 0x0000006029290836 */ /* 0x004fe20000000000 */
[----:B------:R-:W-:Y:S01]  /*9cb0*/  @P0 R2UR UR5, R51 ;  /* 0x00000000330502ca */ /* 0x000fe200000e0000 */
[----:B------:R-:W-:Y:S01]  /*9cc0*/  @P0 IMAD R10, R13, 0x600, R0 ;  /* 0x000006000d0a0824 */ /* 0x000fe200078e0200 */
[----:B------:R-:W-:Y:S01]  /*9cd0*/  @P0 R2UR UR10, R32 ;  /* 0x00000000200a02ca */ /* 0x000fe200000e0000 */
[----:B------:R-:W-:Y:S01]  /*9ce0*/  VOTEU.ANY UP1, P0 ;  /* 0x0000000000ff7886 */ /* 0x000fe20000020100 */
[----:B------:R-:W-:Y:S01]  /*9cf0*/  @P0 R2UR UR9, R41 ;  /* 0x00000000290902ca */ /* 0x000fe200000e0000 */
[----:B------:R-:W-:Y:S01]  /*9d00*/  IMAD.IADD R41, R14, 0x1, R9 ;  /* 0x000000010e297824 */ /* 0x000fe200078e0209 */
[----:B------:R-:W-:Y:S01]  /*9d10*/  @P0 R2UR.BROADCAST UR8, R10 ;  /* 0x000000000a0802ca */ /* 0x000fe200008e0000 */
[----:B------:R-:W-:Y:S01]  /*9d20*/  VOTEU.ANY UP0, P0 ;  /* 0x0000000000ff7886 */ /* 0x000fe20000000100 */
[----:B------:R-:W-:Y:S01]  /*9d30*/  @UP1 UPRMT UR6, URZ, 0x5410, UR6 ;  /* 0x00005410ff061896 */ /* 0x000fe20008000006 */
[----:B------:R-:W-:Y:S08]  /*9d40*/  @P0 R2UR UR11, R46 ;  /* 0x000000002e0b02ca */ /* 0x000ff000000e0000 */
[----:B------:R-:W-:Y:S02]  /*9d50*/  @UP1 ULOP3.LUT UR9, UR9, 0xfefffff8, URZ, 0xc0, !UPT ;  /* 0xfefffff809091892 */ /* 0x000fe4000f8ec0ff */
[----:B------:R-:W-:Y:S11]  /*9d60*/  @UP1 UIADD3 UR8, UPT, UPT, UR7, 0x30280, UR8 ;  /* 0x0003028007081890 */ /* 0x000ff6000fffe008 */
[----:B------:R-:W-:Y:S01]  /*9d70*/  @!UPT UIADD3 URZ, UPT, UPT, URZ, URZ, URZ ;  /* 0x000000fffffff290 */ /* 0x000fe2000fffe0ff */
.L_x_156:
        /* <DEDUP_REMOVED lines=22> */
.L_x_157:
        /* <DEDUP_REMOVED lines=21> */
.L_x_159:
        /* <DEDUP_REMOVED lines=15> */
.L_x_160:
        /* <DEDUP_REMOVED lines=14> */
.L_x_158:
[----:B------:R-:W-:Y:S11]  /*a200*/  ISETP.NE.AND P0, PT, R23, RZ, PT ;  /* 0x000000ff1700720c */ /* 0x000ff60003f05270 */
[----:B------:R-:W-:Y:S02]  /*a210*/  @!UPT UIADD3 URZ, UPT, UPT, URZ, URZ, URZ ;  /* 0x000000fffffff290 */ /* 0x000fe4000fffe0ff */
[----:B------:R-:W-:Y:S01]  /*a220*/  @P0 MOV R9, 0x2400 ;  /* 0x0000240000090802 */ /* 0x000fe20000000f00 */
[----:B-1----:R-:W-:Y:S06]  /*a230*/  @P5 BRA `(.L_x_161) ;  /* 0x0000000000085947 */ /* 0x002fec0003800000 */
[----:B------:R-:W1:Y:S02]  /*a240*/  SYNCS.PHASECHK.TRANS64.TRYWAIT P0, [R12+URZ+0x98], R45 ;  /* 0x0000982d0c0075a7 */ /* 0x000e6400080011ff */
[----:B-1----:R-:W-:Y:S05]  /*a250*/  @!P0 BRA `(.L_x_162) ;  /* 0x000000f400848947 */ /* 0x002fea0003800000 */
.L_x_161:
[----:B------:R-:W-:Y:S11]  /*a260*/  ISETP.NE.AND P0, PT, R23, RZ, PT ;  /* 0x000000ff1700720c */ /* 0x000ff60003f05270 */
[----:B------:R-:W-:Y:S02]  /*a270*/  @!UPT UIADD3 URZ, UPT, UPT, URZ, URZ, URZ ;  /* 0x000000fffffff290 */ /* 0x000fe4000fffe0ff */
[----:B------:R2:W-:Y:S01]  /*a280*/  @P0 SYNCS.ARRIVE.TRANS64 RZ, [R12+URZ+0x60], R9 ;  /* 0x000060090cff09a7 */ /* 0x0005e200080000ff */
[----:B------:R-:W-:Y:S05]  /*a290*/  @P2 BRA `(.L_x_163) ;  /* 0x0000000000042947 */ /* 0x000fea0003800000 */
[----:B------:R-:W-:Y:S05]  /*a2a0*/  BPT.TRAP 0x1 ;  /* 0x000000040000795c */ /* 0x000fea0000300000 */
.L_x_163:
[----:B------:R-:W-:Y:S04]  /*a2b0*/  BSSY.RECONVERGENT B0, `(.L_x_164) ;  /* 0x0000003000007945 */ /* 0x000fe80003800200 */
[----:B------:R-:W-:Y:S05]  /*a2c0*/  @!P1 BRA `(.L_x_165) ;  /* 0x0000000000049947 */ /* 0x000fea0003800000 */
[----:B------:R-:W-:Y:S05]  /*a2d0*/  BPT.TRAP 0x1 ;  /* 0x000000040000795c */ /* 0x000fea0000300000 */
.L_x_165:
[----:B------:R-:W-:Y:S05]  /*a2e0*/  BSYNC.RECONVERGENT B0 ;  /* 0x0000000000007941 */ /* 0x000fea0003800200 */
.L_x_164:
[----:B------:R-:W-:Y:S01]  /*a2f0*/  R2UR UR7, R5 ;  /* 0x00000000050772ca */ /* 0x000fe200000e0000 */
[----:B--2---:R-:W-:Y:S01]  /*a300*/  VIADD R9, R15, 0x1 ;  /* 0x000000010f097836 */ /* 0x004fe20000000000 */
[----:B------:R-:W-:Y:S01]  /*a310*/  R2UR UR6, R24 ;  /* 0x00000000180672ca */ /* 0x000fe200000e0000 */
[----:B------:R-:W-:Y:S01]  /*a320*/  IMAD.IADD R46, R11, 0x1, R46 ;  /* 0x000000010b2e7824 */ /* 0x000fe200078e022e */
        /* <DEDUP_REMOVED lines=8> */
[----:B------:R-:W-:Y:S02]  /*a3b0*/  IMAD.IADD R13, R14, 0x1, R41 ;  /* 0x000000010e0d7824 */ /* 0x000fe400078e0229 */
[----:B------:R-:W-:Y:S01]  /*a3c0*/  IMAD R10, R9, 0x8, R5 ;  /* 0x00000008090a7824 */ /* 0x000fe200078e0205 */
[----:B01----:R-:W-:Y:S02]  /*a3d0*/  SHF.L.U32 R45, R44, 0x1f, RZ ;  /* 0x0000001f2c2d7819 */ /* 0x003fe400000006ff */
        /* <DEDUP_REMOVED lines=10> */
[----:B------:R-:W-:Y:S02]  /*a480*/  @P0 R2UR.BROADCAST UR8, R8 ;  /* 0x00000000080802ca */ /* 0x000fe400008e0000 */
[----:B------:R-:W-:Y:S01]  /*a490*/  @UP1 UPRMT UR6, URZ, 0x5410, UR6 ;  /* 0x00005410ff061896 */ /* 0x000fe20008000006 */
[----:B------:R-:W-:Y:S08]  /*a4a0*/  @P0 R2UR UR11, R46 ;  /* 0x000000002e0b02ca */ /* 0x000ff000000e0000 */
[----:B------:R-:W-:Y:S02]  /*a4b0*/  @UP1 ULOP3.LUT UR9, UR9, 0xfefffff8, URZ, 0xc0, !UPT ;  /* 0xfefffff809091892 */ /* 0x000fe4000f8ec0ff */
[----:B------:R-:W-:Y:S11]  /*a4c0*/  @UP1 UIADD3 UR8, UPT, UPT, UR7, 0x30280, UR8 ;  /* 0x0003028007081890 */ /* 0x000ff6000fffe008 */
[----:B------:R-:W-:Y:S01]  /*a4d0*/  @!UPT UIADD3 URZ, UPT, UPT, URZ, URZ, URZ ;  /* 0x000000fffffff290 */ /* 0x000fe2000fffe0ff */
.L_x_166:
        /* <DEDUP_REMOVED lines=22> */
.L_x_167:
        /* <DEDUP_REMOVED lines=21> */
.L_x_169:
        /* <DEDUP_REMOVED lines=15> */
.L_x_170:
        /* <DEDUP_REMOVED lines=14> */
.L_x_168:
[----:B------:R-:W-:Y:S11]  /*a960*/  ISETP.NE.AND P0, PT, R23, RZ, PT ;  /* 0x000000ff1700720c */ /* 0x000ff60003f05270 */
[----:B------:R-:W-:Y:S02]  /*a970*/  @!UPT UIADD3 URZ, UPT, UPT, URZ, URZ, URZ ;  /* 0x000000fffffff290 */ /* 0x000fe4000fffe0ff */
[----:B------:R-:W-:Y:S01]  /*a980*/  @P0 MOV R15, 0x2400 ;  /* 0x00002400000f0802 */ /* 0x000fe20000000f00 */
[----:B-1----:R-:W-:Y:S06]  /*a990*/  @P5 BRA `(.L_x_171) ;  /* 0x0000000000085947 */ /* 0x002fec0003800000 */
[----:B------:R-:W1:Y:S02]  /*a9a0*/  SYNCS.PHASECHK.TRANS64.TRYWAIT P0, [R10+URZ+0x98], R45 ;  /* 0x0000982d0a0075a7 */ /* 0x000e6400080011ff */
[----:B-1----:R-:W-:Y:S05]  /*a9b0*/  @!P0 BRA `(.L_x_172) ;  /* 0x000000ec00c08947 */ /* 0x002fea0003800000 */
.L_x_171:
[----:B------:R-:W-:Y:S11]  /*a9c0*/  ISETP.NE.AND P0, PT, R23, RZ, PT ;  /* 0x000000ff1700720c */ /* 0x000ff60003f05270 */
[----:B------:R-:W-:Y:S02]  /*a9d0*/  @!UPT UIADD3 URZ, UPT, UPT, URZ, URZ, URZ ;  /* 0x000000fffffff290 */ /* 0x000fe4000fffe0ff */
[----:B------:R2:W-:Y:S01]  /*a9e0*/  @P0 SYNCS.ARRIVE.TRANS64 RZ, [R10+URZ+0x60], R15 ;  /* 0x0000600f0aff09a7 */ /* 0x0005e200080000ff */
[----:B------:R-:W-:Y:S05]  /*a9f0*/  @P2 BRA `(.L_x_173) ;  /* 0x0000000000042947 */ /* 0x000fea0003800000 */
[----:B------:R-:W-:Y:S05]  /*aa00*/  BPT.TRAP 0x1 ;  /* 0x000000040000795c */ /* 0x000fea0000300000 */
.L_x_173:
[----:B------:R-:W-:Y:S04]  /*aa10*/  BSSY.RECONVERGENT B0, `(.L_x_174) ;  /* 0x0000003000007945 */ /* 0x000fe80003800200 */
[----:B------:R-:W-:Y:S05]  /*aa20*/  @!P1 BRA `(.L_x_175) ;  /* 0x0000000000049947 */ /* 0x000fea0003800000 */
[----:B------:R-:W-:Y:S05]  /*aa30*/  BPT.TRAP 0x1 ;  /* 0x000000040000795c */ /* 0x000fea0000300000 */
.L_x_175:
[----:B------:R-:W-:Y:S05]  /*aa40*/  BSYNC.RECONVERGENT B0 ;  /* 0x0000000000007941 */ /* 0x000fea0003800200 */
.L_x_174:
[----:B------:R-:W-:Y:S01]  /*aa50*/  R2UR UR11, R46 ;  /* 0x000000002e0b72ca */ /* 0x000fe200000e0000 */
[----:B01----:R-:W-:Y:S01]  /*aa60*/  VIADD R45, R9, 0x1 ;  /* 0x00000001092d7836 */ /* 0x003fe20000000000 */
[----:B------:R-:W-:Y:S01]  /*aa70*/  R2UR UR6, R11 ;  /* 0x000000000b0672ca */ /* 0x000fe200000e0000 */
[----:B------:R-:W-:Y:S01]  /*aa80*/  UMOV UR14, 0x0 ;  /* 0x00000000000e7882 */ /* 0x000fe20000000000 */
[----:B------:R-:W-:Y:S01]  /*aa90*/  R2UR UR16, R5 ;  /* 0x00000000051072ca */ /* 0x000fe200000e0000 */
[----:B------:R-:W-:Y:S01]  /*aaa0*/  UMOV UR15, 0x10000000 ;  /* 0x10000000000f7882 */ /* 0x000fe20000000000 */
[C---:B------:R-:W-:Y:S02]  /*aab0*/  ISETP.NE.AND P0, PT, R45.reuse, 0x7, PT ;  /* 0x000000072d00780c */ /* 0x040fe40003f05270 */
[----:B------:R-:W-:Y:S02]  /*aac0*/  R2UR UR7, R24 ;  /* 0x00000000180772ca */ /* 0x000fe400000e0000 */
[----:B------:R-:W-:Y:S02]  /*aad0*/  SEL R41, RZ, 0x1, P0 ;  /* 0x00000001ff297807 */ /* 0x000fe40000000000 */
[----:B------:R-:W-:Y:S02]  /*aae0*/  SEL R12, R45, RZ, P0 ;  /* 0x000000ff2d0c7207 */ /* 0x000fe40000000000 */
[----:B------:R-:W-:Y:S02]  /*aaf0*/  ELECT P0, URZ, PT ;  /* 0x0000000000ff782f */ /* 0x000fe40003800000 */
[----:B------:R-:W-:Y:S02]  /*ab00*/  LOP3.LUT R41, R44, R41, RZ, 0x3c, !PT ;  /* 0x000000292c297212 */ /* 0x000fe400078e3cff */
[----:B------:R-:W-:Y:S01]  /*ab10*/  PLOP3.LUT P3, PT, PT, PT, PT, 0x8, 0x80 ;  /* 0x000000000080781c */ /* 0x000fe20003f6e170 */
[----:B------:R-:W-:Y:S01]  /*ab20*/  IMAD R44, R12, 0x8, R5 ;  /* 0x000000080c2c7824 */ /* 0x000fe200078e0205 */
[----:B--2---:R-:W-:Y:S02]  /*ab30*/  SHF.L.U32 R15, R41, 0x1f, RZ ;  /* 0x0000001f290f7819 */ /* 0x004fe400000006ff */
[----:B------:R-:W-:Y:S02]  /*ab40*/  PLOP3.LUT P2, PT, P0, PT, PT, 0x80, 0x8 ;  /* 0x000000000008781c */ /* 0x000fe4000074f070 */
[----:B------:R0:W1:Y:S03]  /*ab50*/  SYNCS.PHASECHK.TRANS64.TRYWAIT P4, [R44+URZ+0x98], R15 ;  /* 0x0000980f2c0075a7 */ /* 0x00006600080811ff */
        /* <DEDUP_REMOVED lines=8> */
[----:B------:R-:W-:Y:S01]  /*abe0*/  @UP1 UIADD3 UR11, UPT, UPT, UR6, UR11, URZ ;  /* 0x0000000b060b1290 */ /* 0x000fe2000fffe0ff */
[----:B------:R-:W-:Y:S01]  /*abf0*/  @P0 R2UR UR10, R32 ;  /* 0x00000000200a02ca */ /* 0x000fe200000e0000 */
[----:B------:R-:W-:Y:S07]  /*ac00*/  @UP1 UPRMT UR7, URZ, 0x5410, UR7 ;  /* 0x00005410ff071896 */ /* 0x000fee0008000007 */
[----:B------:R-:W-:Y:S02]  /*ac10*/  @UP1 ULOP3.LUT UR9, UR9, 0xfefffff8, URZ, 0xc0, !UPT ;  /* 0xfefffff809091892 */ /* 0x000fe4000f8ec0ff */
[----:B------:R-:W-:Y:S11]  /*ac20*/  @UP1 UIADD3 UR8, UPT, UPT, UR16, 0x30280, UR8 ;  /* 0x0003028010081890 */ /* 0x000ff6000fffe008 */
[----:B------:R-:W-:Y:S01]  /*ac30*/  @!UPT UIADD3 URZ, UPT, UPT, URZ, URZ, URZ ;  /* 0x000000fffffff290 */ /* 0x000fe2000fffe0ff */
.L_x_176:
        /* <DEDUP_REMOVED lines=10> */
[----:B------:R-:W-:Y:S01]  /*ace0*/  R2UR UR7, R14 ;  /* 0x000000000e0772ca */ /* 0x000fe200000e0000 */
[----:B------:R-:W-:Y:S01]  /*acf0*/  UMOV UR17, 0x10000000 ;  /* 0x1000000000117882 */ /* 0x000fe20000000000 */
[----:B------:R-:W-:Y:S01]  /*ad00*/  R2UR UR14, R26 ;  /* 0x000000001a0e72ca */ /* 0x000fe200000e0000 */
[----:B------:R-:W-:Y:S01]  /*ad10*/  VOTEU.ANY UP0, P0 ;  /* 0x0000000000ff7886 */ /* 0x000fe20000000100 */
[----:B------:R-:W-:Y:S02]  /*ad20*/  @P0 R2UR.BROADCAST UR8, R8 ;  /* 0x00000000080802ca */ /* 0x000fe400008e0000 */
[----:B------:R-:W-:Y:S02]  /*ad30*/  @P0 R2UR UR4, R48 ;  /* 0x00000000300402ca */ /* 0x000fe400000e0000 */
[----:B------:R-:W-:Y:S02]  /*ad40*/  @P0 R2UR UR5, R49 ;  /* 0x00000000310502ca */ /* 0x000fe400000e0000 */
[----:B------:R-:W-:Y:S02]  /*ad50*/  @P0 R2UR UR10, R31 ;  /* 0x000000001f0a02ca */ /* 0x000fe400000e0000 */
[----:B------:R-:W-:Y:S01]  /*ad60*/  PLOP3.LUT P2, PT, PT, PT, PT, 0x8, 0x80 ;  /* 0x000000000080781c */ /* 0x000fe20003f4e170 */
[----:B------:R-:W-:Y:S02]  /*ad70*/  @UP1 UIADD3 UR11, UPT, UPT, UR7, UR11, URZ ;  /* 0x0000000b070b1290 */ /* 0x000fe4000fffe0ff */
[----:B------:R-:W-:Y:S02]  /*ad80*/  @UP1 UPRMT UR14, URZ, 0x5410, UR14 ;  /* 0x00005410ff0e1896 */ /* 0x000fe4000800000e */
[----:B------:R-:W-:Y:S03]  /*ad90*/  @UP1 UIADD3 UR8, UPT, UPT, UR16, 0x32c80, UR8 ;  /* 0x00032c8010081890 */ /* 0x000fe6000fffe008 */
[----:B------:R-:W-:Y:S09]  /*ada0*/  UMOV UR16, 0x0 ;  /* 0x0000000000107882 */ /* 0x000ff20000000000 */
.L_x_177:
        /* <DEDUP_REMOVED lines=17> */
[----:B------:R-:W-:Y:S09]  /*aec0*/  PLOP3.LUT P0, PT, PT, PT, PT, 0x80, 0x8 ;  /* 0x000000000008781c */ /* 0x000ff20003f0f070 */
[----:B------:R-:W-:Y:S11]  /*aed0*/  UIMAD UR9, UR5, UR6, UR4 ;  /* 0x00000006050972a4 */ /* 0x000ff6000f8e0204 */
[----:B------:R-:W-:Y:S01]  /*aee0*/  @!UPT UIADD3 URZ, UPT, UPT, URZ, URZ, URZ ;  /* 0x000000fffffff290 */ /* 0x000fe2000fffe0ff */
.L_x_179:
        /* <DEDUP_REMOVED lines=11> */
[----:B------:R-:W-:Y:S05]  /*afa0*/  PLOP3.LUT P0, PT, PT, PT, PT, 0x80, 0x8 ;  /* 0x000000000008781c */ /* 0x000fea0003f0f070 */
[----:B------:R-:W-:Y:S11]  /*afb0*/  UIMAD UR9, UR5, UR7, UR4 ;  /* 0x00000007050972a4 */ /* 0x000ff6000f8e0204 */
[----:B------:R-:W-:Y:S01]  /*afc0*/  @!UPT UIADD3 URZ, UPT, UPT, URZ, URZ, URZ ;  /* 0x000000fffffff290 */ /* 0x000fe2000fffe0ff */
.L_x_180:
        /* <DEDUP_REMOVED lines=14> */
.L_x_178:
[-C--:B------:R-:W-:Y:S01]  /*b0b0*/  MOV R13, R29.reuse ;  /* 0x0000001d000d7202 */ /* 0x080fe20000000f00 */
[----:B------:R-:W-:Y:S05]  /*b0c0*/  VIADD R16, R16, 0x1 ;  /* 0x0000000110107836 */ /* 0x000fea0000000000 */
[----:B------:R-:W-:Y:S11]  /*b0d0*/  ISETP.NE.AND P0, PT, R16, R29, PT ;  /* 0x0000001d1000720c */ /* 0x000ff60003f05270 */
[----:B------:R-:W-:Y:S02]  /*b0e0*/  @!UPT UIADD3 URZ, UPT, UPT, URZ, URZ, URZ ;  /* 0x000000fffffff290 */ /* 0x000fe4000fffe0ff */
[----:B------:R-:W-:Y:S05]  /*b0f0*/  @P0 BRA `(.L_x_181) ;  /* 0xffffffe0007c0947 */ /* 0x000fea000383ffff */
.L_x_140:
[----:B------:R-:W-:Y:S01]  /*b100*/  ISETP.GE.AND P0, PT, R42, 0x1, PT ;  /* 0x000000012a00780c */ /* 0x000fe20003f06270 */
[----:B0-----:R-:W-:Y:S01]  /*b110*/  IMAD R9, R12, 0x8, R5 ;  /* 0x000000080c097824 */ /* 0x001fe200078e0205 */
[----:B------:R-:W-:-:S04]  /*b120*/  SHF.L.U32 R8, R41, 0x1f, RZ ;  /* 0x0000001f29087819 */ /* 0x000fc800000006ff */
[----:B-1----:R0:W1:Y:S07]  /*b130*/  SYNCS.PHASECHK.TRANS64.TRYWAIT P4, [R9+URZ+0x98], R8 ;  /* 0x00009808090075a7 */ /* 0x00206e00080811ff */
[----:B------:R-:W-:Y:S05]  /*b140*/  @!P0 BRA `(.L_x_182) ;  /* 0x0000001c00788947 */ /* 0x000fea0003800000 */
[----:B------:R-:W-:Y:S02]  /*b150*/  HFMA2 R15, -RZ, RZ, 0, 1.78813934326171875e-07 ;  /* 0x00000003ff0f7431 */ /* 0x000fe400000001ff */
[----:B------:R-:W-:Y:S01]  /*b160*/  VIADD R18, R13, 0x1 ;  /* 0x000000010d127836 */ /* 0x000fe20000000000 */
[----:B------:R-:W-:Y:S01]  /*b170*/  MOV R17, R28 ;  /* 0x0000001c00117202 */ /* 0x000fe20000000f00 */
[----:B------:R-:W-:Y:S02]  /*b180*/  IMAD.IADD R44, R42, 0x1, R13 ;  /* 0x000000012a2c7824 */ /* 0x000fe400078e020d */
.L_x_223:
[----:B------:R-:W-:Y:S02]  /*b190*/  ISETP.NE.AND P0, PT, R23, RZ, PT ;  /* 0x000000ff1700720c */ /* 0x000fe40003f05270 */
[----:B0-----:R-:W-:Y:S11]  /*b1a0*/  LEA R8, R12, R5, 0x3 ;  /* 0x000000050c087211 */ /* 0x001ff600078e18ff */
[----:B--2---:R-:W-:Y:S01]  /*b1b0*/  @P0 IMAD.MOV.U32 R9, RZ, RZ, 0x2400 ;  /* 0x00002400ff090424 */ /* 0x004fe200078e00ff */
[----:B-1-3--:R-:W-:Y:S06]  /*b1c0*/  @P4 BRA `(.L_x_183) ;  /* 0x00000000000c4947 */ /* 0x00afec0003800000 */
[----:B------:R-:W-:Y:S04]  /*b1d0*/  SHF.L.U32 R43, R41, 0x1f, RZ ;  /* 0x0000001f292b7819 */ /* 0x000fe800000006ff */
[----:B------:R-:W0:Y:S02]  /*b1e0*/  SYNCS.PHASECHK.TRANS64.TRYWAIT P0, [R8+URZ+0x98], R43 ;  /* 0x0000982b080075a7 */ /* 0x000e2400080011ff */
[----:B0-----:R-:W-:Y:S05]  /*b1f0*/  @!P0 BRA `(.L_x_184) ;  /* 0x000000e400c48947 */ /* 0x001fea0003800000 */
.L_x_183:
        /* <DEDUP_REMOVED lines=9> */
.L_x_185:
[----:B------:R-:W-:Y:S04]  /*b290*/  BSSY.RECONVERGENT B0, `(.L_x_186) ;  /* 0x0000003000007945 */ /* 0x000fe80003800200 */
[----:B------:R-:W-:Y:S05]  /*b2a0*/  @!P1 BRA `(.L_x_187) ;  /* 0x0000000000049947 */ /* 0x000fea0003800000 */
[----:B------:R-:W-:Y:S05]  /*b2b0*/  BPT.TRAP 0x1 ;  /* 0x000000040000795c */ /* 0x000fea0000300000 */
.L_x_187:
[----:B------:R-:W-:Y:S05]  /*b2c0*/  BSYNC.RECONVERGENT B0 ;  /* 0x0000000000007941 */ /* 0x000fea0003800200 */
.L_x_186:
[----:B------:R-:W-:Y:S01]  /*b2d0*/  R2UR UR8, R7 ;  /* 0x00000000070872ca */ /* 0x000fe200000e0000 */
[----:B------:R-:W-:Y:S01]  /*b2e0*/  VIADD R16, R12, 0x1 ;  /* 0x000000010c107836 */ /* 0x000fe20000000000 */
        /* <DEDUP_REMOVED lines=8> */
[----:B0-----:R-:W-:Y:S11]  /*b370*/  LOP3.LUT R43, R41, R52, RZ, 0x3c, !PT ;  /* 0x00000034292b7212 */ /* 0x001ff600078e3cff */
[----:B------:R-:W-:Y:S01]  /*b380*/  @P0 R2UR.BROADCAST UR4, R12 ;  /* 0x000000000c0402ca */ /* 0x000fe200008e0000 */
[----:B------:R-:W-:Y:S01]  /*b390*/  IMAD R41, R16, 0x8, R5 ;  /* 0x0000000810297824 */ /* 0x000fe200078e0205 */
[----:B------:R-:W-:Y:S02]  /*b3a0*/  SHF.L.U32 R46, R43, 0x1f, RZ ;  /* 0x0000001f2b2e7819 */ /* 0x000fe400000006ff */
[----:B------:R-:W-:Y:S02]  /*b3b0*/  PLOP3.LUT P3, PT, P0, PT, PT, 0x80, 0x8 ;  /* 0x000000000008781c */ /* 0x000fe4000076f070 */
[----:B------:R0:W1:Y:S01]  /*b3c0*/  SYNCS.PHASECHK.TRANS64.TRYWAIT P5, [R41+URZ+0x98], R46 ;  /* 0x0000982e290075a7 */ /* 0x00006200080a11ff */
[----:B------:R-:W-:Y:S01]  /*b3d0*/  @P0 R2UR UR6, R50 ;  /* 0x00000000320602ca */ /* 0x000fe200000e0000 */
[----:B------:R-:W-:Y:S01]  /*b3e0*/  @P0 VIADD R45, R8, 0x60 ;  /* 0x00000060082d0836 */ /* 0x000fe20000000000 */
[----:B------:R-:W-:Y:S01]  /*b3f0*/  @P0 R2UR UR7, R51 ;  /* 0x00000000330702ca */ /* 0x000fe200000e0000 */
[----:B------:R-:W-:Y:S01]  /*b400*/  IMAD R8, R10, R11, R2 ;  /* 0x0000000b0a087224 */ /* 0x000fe200078e0202 */
[----:B------:R-:W-:Y:S01]  /*b410*/  @P0 R2UR UR10, R32 ;  /* 0x00000000200a02ca */ /* 0x000fe200000e0000 */
[----:B------:R-:W-:Y:S01]  /*b420*/  VOTEU.ANY UP1, P0 ;  /* 0x0000000000ff7886 */ /* 0x000fe20000020100 */
[----:B------:R-:W-:Y:S01]  /*b430*/  @P0 R2UR UR9, R45 ;  /* 0x000000002d0902ca */ /* 0x000fe200000e0000 */
[----:B------:R-:W-:Y:S01]  /*b440*/  IMAD R9, R10, R14, R3 ;  /* 0x0000000e0a097224 */ /* 0x000fe200078e0203 */
[----:B------:R-:W-:Y:S01]  /*b450*/  @P0 R2UR UR11, R8 ;  /* 0x00000000080b02ca */ /* 0x000fe200000e0000 */
[----:B------:R-:W-:Y:S01]  /*b460*/  VOTEU.ANY UP0, P0 ;  /* 0x0000000000ff7886 */ /* 0x000fe20000000100 */
[----:B------:R-:W-:Y:S02]  /*b470*/  @UP1 UIMAD UR8, UR4, 0x600, UR8 ;  /* 0x00000600040818a4 */ /* 0x000fe4000f8e0208 */
[----:B------:R-:W-:Y:S07]  /*b480*/  @UP1 UPRMT UR4, URZ, 0x5410, UR5 ;  /* 0x00005410ff041896 */ /* 0x000fee0008000005 */
[----:B------:R-:W-:Y:S11]  /*b490*/  @UP1 ULOP3.LUT UR9, UR9, 0xfefffff8, URZ, 0xc0, !UPT ;  /* 0xfefffff809091892 */ /* 0x000ff6000f8ec0ff */
[----:B------:R-:W-:Y:S01]  /*b4a0*/  @!UPT UIADD3 URZ, UPT, UPT, URZ, URZ, URZ ;  /* 0x000000fffffff290 */ /* 0x000fe2000fffe0ff */
.L_x_188:
        /* <DEDUP_REMOVED lines=8> */
[----:B------:R-:W-:Y:S01]  /*b530*/  @P0 R2UR.BROADCAST UR4, R12 ;  /* 0x000000000c0402ca */ /* 0x000fe200008e0000 */
[----:B------:R-:W-:Y:S01]  /*b540*/  UMOV UR14, 0x0 ;  /* 0x00000000000e7882 */ /* 0x000fe20000000000 */
[----:B------:R-:W-:Y:S01]  /*b550*/  R2UR UR8, R6 ;  /* 0x00000000060872ca */ /* 0x000fe200000e0000 */
[----:B------:R-:W-:Y:S01]  /*b560*/  UMOV UR15, 0x10000000 ;  /* 0x10000000000f7882 */ /* 0x000fe20000000000 */
[----:B------:R-:W-:Y:S01]  /*b570*/  R2UR UR5, R26 ;  /* 0x000000001a0572ca */ /* 0x000fe200000e0000 */
[----:B------:R-:W-:Y:S01]  /*b580*/  VOTEU.ANY UP0, P0 ;  /* 0x0000000000ff7886 */ /* 0x000fe20000000100 */
[----:B------:R-:W-:Y:S02]  /*b590*/  @P0 R2UR UR6, R48 ;  /* 0x00000000300602ca */ /* 0x000fe400000e0000 */
[----:B------:R-:W-:Y:S02]  /*b5a0*/  @P0 R2UR UR7, R49 ;  /* 0x00000000310702ca */ /* 0x000fe400000e0000 */
[----:B------:R-:W-:Y:S02]  /*b5b0*/  @P0 R2UR UR10, R31 ;  /* 0x000000001f0a02ca */ /* 0x000fe400000e0000 */
[----:B------:R-:W-:Y:S02]  /*b5c0*/  @P0 R2UR UR11, R9 ;  /* 0x00000000090b02ca */ /* 0x000fe400000e0000 */
[----:B------:R-:W-:Y:S01]  /*b5d0*/  PLOP3.LUT P3, PT, PT, PT, PT, 0x8, 0x80 ;  /* 0x000000000080781c */ /* 0x000fe20003f6e170 */
[----:B------:R-:W-:Y:S02]  /*b5e0*/  @UP1 UIMAD UR8, UR4, 0xc00, UR8 ;  /* 0x00000c00040818a4 */ /* 0x000fe4000f8e0208 */
[----:B------:R-:W-:Y:S11]  /*b5f0*/  @UP1 UPRMT UR4, URZ, 0x5410, UR5 ;  /* 0x00005410ff041896 */ /* 0x000ff60008000005 */
[----:B------:R-:W-:Y:S01]  /*b600*/  @!UPT UIADD3 URZ, UPT, UPT, URZ, URZ, URZ ;  /* 0x000000fffffff290 */ /* 0x000fe2000fffe0ff */
.L_x_189:
        /* <DEDUP_REMOVED lines=21> */
.L_x_191:
        /* <DEDUP_REMOVED lines=15> */
.L_x_192:
[----:B------:R-:W-:Y:S02]  /*b850*/  PLOP3.LUT P3, PT, P3, P0, PT, 0xf2, 0x2f ;  /* 0x00000000002f781c */ /* 0x000fe40001f61e72 */
[----:B------:R-:W-:Y:S08]  /*b860*/  @P0 R2UR P3, UR11, R156 ;  /* 0x000000009c0b02ca */ /* 0x000ff00000060000 */
[----:B------:R-:W-:Y:S02]  /*b870*/  PLOP3.LUT P3, PT, P3, P0, PT, 0xf2, 0x2f ;  /* 0x00000000002f781c */ /* 0x000fe40001f61e72 */
[----:B------:R-:W-:Y:S08]  /*b880*/  @P0 R2UR.OR P3, UR10, R120 ;  /* 0x00000000780a02ca */ /* 0x000ff00000160000 */
[----:B------:R-:W-:Y:S05]  /*b890*/  @P0 PLOP3.LUT P0, PT, P3, PT, PT, 0x80, 0x8 ;  /* 0x000000000008081c */ /* 0x000fea0001f0f070 */
[----:B------:R2:W-:Y:S08]  /*b8a0*/  UTMAPF.L2.4D [UR8], [UR12] ;  /* 0x000000080c0075b8 */ /* 0x0005f00008018000 */
[----:B--2---:R-:W-:Y:S05]  /*b8b0*/  @P0 BRA.U.ANY `(.L_x_192) ;  /* 0xfffffffd00e40947 */ /* 0x004fea000393ffff */
[C---:B------:R-:W-:Y:S04]  /*b8c0*/  LOP3.LUT R10, R15.reuse, 0x3, RZ, 0xc0, !PT ;  /* 0x000000030f0a7812 */ /* 0x040fe800078ec0ff */
[----:B------:R-:W-:Y:S01]  /*b8d0*/  ISETP.NE.AND P0, PT, R10, 0x3, PT ;  /* 0x000000030a00780c */ /* 0x000fe20003f05270 */
[----:B------:R-:W-:Y:S05]  /*b8e0*/  VIADD R10, R15, 0x1 ;  /* 0x000000010f0a7836 */ /* 0x000fea0000000000 */
[----:B------:R-:W-:Y:S07]  /*b8f0*/  LOP3.LUT R15, R10, 0x3, RZ, 0xc0, !PT ;  /* 0x000000030a0f7812 */ /* 0x000fee00078ec0ff */
[----:B------:R-:W-:Y:S01]  /*b900*/  @!P0 VIADD R18, R18, 0x1 ;  /* 0x0000000112128836 */ /* 0x000fe20000000000 */
[----:B------:R-:W-:Y:S01]  /*b910*/  @!P0 IADD3 R17, PT, PT, R17, -0x1, RZ ;  /* 0xffffffff11118810 */ /* 0x000fe20007ffe0ff */
[----:B------:R-:W-:Y:S07]  /*b920*/  @!P0 IMAD.MOV.U32 R15, RZ, RZ, RZ ;  /* 0x000000ffff0f8224 */ /* 0x000fee00078e00ff */
.L_x_190:
[----:B------:R-:W-:Y:S11]  /*b930*/  ISETP.NE.AND P0, PT, R23, RZ, PT ;  /* 0x000000ff1700720c */ /* 0x000ff60003f05270 */
[----:B------:R-:W-:Y:S02]  /*b940*/  @!UPT UIADD3 URZ, UPT, UPT, URZ, URZ, URZ ;  /* 0x000000fffffff290 */ /* 0x000fe4000fffe0ff */
[----:B------:R-:W-:Y:S01]  /*b950*/  @P0 MOV R10, 0x2400 ;  /* 0x00002400000a0802 */ /* 0x000fe20000000f00 */
[----:B-1----:R-:W-:Y:S06]  /*b960*/  @P5 BRA `(.L_x_193) ;  /* 0x0000000000085947 */ /* 0x002fec0003800000 */
[----:B------:R-:W1:Y:S02]  /*b970*/  SYNCS.PHASECHK.TRANS64.TRYWAIT P0, [R41+URZ+0x98], R46 ;  /* 0x0000982e290075a7 */ /* 0x000e6400080011ff */
[----:B-1----:R-:W-:Y:S05]  /*b980*/  @!P0 BRA `(.L_x_194) ;  /* 0x000000dc00f48947 */ /* 0x002fea0003800000 */
.L_x_193:
[----:B------:R-:W-:Y:S11]  /*b990*/  ISETP.NE.AND P0, PT, R23, RZ, PT ;  /* 0x000000ff1700720c */ /* 0x000ff60003f05270 */
[----:B------:R-:W-:Y:S02]  /*b9a0*/  @!UPT UIADD3 URZ, UPT, UPT, URZ, URZ, URZ ;  /* 0x000000fffffff290 */ /* 0x000fe4000fffe0ff */
[----:B------:R2:W-:Y:S01]  /*b9b0*/  @P0 SYNCS.ARRIVE.TRANS64 RZ, [R41+URZ+0x60], R10 ;  /* 0x0000600a29ff09a7 */ /* 0x0005e200080000ff */
[----:B------:R-:W-:Y:S05]  /*b9c0*/  @P2 BRA `(.L_x_195) ;  /* 0x0000000000042947 */ /* 0x000fea0003800000 */
[----:B------:R-:W-:Y:S05]  /*b9d0*/  BPT.TRAP 0x1 ;  /* 0x000000040000795c */ /* 0x000fea0000300000 */
.L_x_195:
[----:B------:R-:W-:Y:S04]  /*b9e0*/  BSSY.RECONVERGENT B0, `(.L_x_196) ;  /* 0x0000003000007945 */ /* 0x000fe80003800200 */
[----:B------:R-:W-:Y:S05]  /*b9f0*/  @!P1 BRA `(.L_x_197) ;  /* 0x0000000000049947 */ /* 0x000fea0003800000 */
[----:B------:R-:W-:Y:S05]  /*ba00*/  BPT.TRAP 0x1 ;  /* 0x000000040000795c */ /* 0x000fea0000300000 */
.L_x_197:
[----:B------:R-:W-:Y:S05]  /*ba10*/  BSYNC.RECONVERGENT B0 ;  /* 0x0000000000007941 */ /* 0x000fea0003800200 */
.L_x_196:
[C---:B------:R-:W-:Y:S01]  /*ba20*/  R2UR UR4, R16.reuse ;  /* 0x00000000100472ca */ /* 0x040fe200000e0000 */
[----:B--2---:R-:W-:Y:S01]  /*ba30*/  VIADD R10, R16, 0x1 ;  /* 0x00000001100a7836 */ /* 0x004fe20000000000 */
[----:B------:R-:W-:Y:S01]  /*ba40*/  R2UR UR8, R7 ;  /* 0x00000000070872ca */ /* 0x000fe200000e0000 */
[----:B------:R-:W-:Y:S01]  /*ba50*/  UMOV UR14, 0x0 ;  /* 0x00000000000e7882 */ /* 0x000fe20000000000 */
[----:B------:R-:W-:Y:S01]  /*ba60*/  R2UR UR5, R24 ;  /* 0x00000000180572ca */ /* 0x000fe200000e0000 */
[----:B------:R-:W-:Y:S01]  /*ba70*/  UMOV UR15, 0x10000000 ;  /* 0x10000000000f7882 */ /* 0x000fe20000000000 */
[C---:B------:R-:W-:Y:S02]  /*ba80*/  ISETP.NE.AND P0, PT, R10.reuse, 0x7, PT ;  /* 0x000000070a00780c */ /* 0x040fe40003f05270 */
[----:B------:R-:W-:Y:S02]  /*ba90*/  PLOP3.LUT P4, PT, PT, PT, PT, 0x8, 0x80 ;  /* 0x000000000080781c */ /* 0x000fe40003f8e170 */
[----:B01----:R-:W-:Y:S02]  /*baa0*/  SEL R46, RZ, 0x1, P0 ;  /* 0x00000001ff2e7807 */ /* 0x003fe40000000000 */
[----:B------:R-:W-:Y:S02]  /*bab0*/  SEL R10, R10, RZ, P0 ;  /* 0x000000ff0a0a7207 */ /* 0x000fe40000000000 */
[----:B------:R-:W-:Y:S02]  /*bac0*/  ELECT P0, URZ, PT ;  /* 0x0000000000ff782f */ /* 0x000fe40003800000 */
[----:B------:R-:W-:Y:S01]  /*bad0*/  LOP3.LUT R43, R43, R46, RZ, 0x3c, !PT ;  /* 0x0000002e2b2b7212 */ /* 0x000fe200078e3cff */
[----:B------:R-:W-:Y:S02]  /*bae0*/  IMAD.IADD R46, R11, 0x1, R8 ;  /* 0x000000010b2e7824 */ /* 0x000fe400078e0208 */
[----:B------:R-:W-:Y:S01]  /*baf0*/  IMAD R12, R10, 0x8, R5 ;  /* 0x000000080a0c7824 */ /* 0x000fe200078e0205 */
[----:B------:R-:W-:Y:S02]  /*bb00*/  SHF.L.U32 R45, R43, 0x1f, RZ ;  /* 0x0000001f2b2d7819 */ /* 0x000fe400000006ff */
[----:B------:R-:W-:Y:S02]  /*bb10*/  PLOP3.LUT P3, PT, P0, PT, PT, 0x80, 0x8 ;  /* 0x000000000008781c */ /* 0x000fe4000076f070 */
[----:B------:R0:W1:Y:S03]  /*bb20*/  SYNCS.PHASECHK.TRANS64.TRYWAIT P5, [R12+URZ+0x98], R45 ;  /* 0x0000982d0c0075a7 */ /* 0x00006600080a11ff */
[----:B------:R-:W-:Y:S01]  /*bb30*/  @P0 R2UR UR6, R50 ;  /* 0x00000000320602ca */ /* 0x000fe200000e0000 */
[----:B------:R-:W-:Y:S01]  /*bb40*/  @P0 VIADD R41, R41, 0x60 ;  /* 0x0000006029290836 */ /* 0x000fe20000000000 */
[----:B------:R-:W-:Y:S01]  /*bb50*/  @P0 R2UR UR7, R51 ;  /* 0x00000000330702ca */ /* 0x000fe200000e0000 */
[----:B------:R-:W-:Y:S01]  /*bb60*/  VOTEU.ANY UP1, P0 ;  /* 0x0000000000ff7886 */ /* 0x000fe20000020100 */
[----:B------:R-:W-:Y:S01]  /*bb70*/  @P0 R2UR UR10, R32 ;  /* 0x00000000200a02ca */ /* 0x000fe200000e0000 */
[----:B------:R-:W-:Y:S01]  /*bb80*/  VOTEU.ANY UP0, P0 ;  /* 0x0000000000ff7886 */ /* 0x000fe20000000100 */
[----:B------:R-:W-:Y:S01]  /*bb90*/  @P0 R2UR UR9, R41 ;  /* 0x00000000290902ca */ /* 0x000fe200000e0000 */
[----:B------:R-:W-:Y:S01]  /*bba0*/  IMAD.IADD R41, R14, 0x1, R9 ;  /* 0x000000010e297824 */ /* 0x000fe200078e0209 */
[----:B------:R-:W-:Y:S01]  /*bbb0*/  @UP1 UIMAD UR8, UR4, 0x600, UR8 ;  /* 0x00000600040818a4 */ /* 0x000fe2000f8e0208 */
[----:B------:R-:W-:Y:S01]  /*bbc0*/  @P0 R2UR UR11, R46 ;  /* 0x000000002e0b02ca */ /* 0x000fe200000e0000 */
[----:B------:R-:W-:Y:S09]  /*bbd0*/  @UP1 UPRMT UR5, URZ, 0x5410, UR5 ;  /* 0x00005410ff051896 */ /* 0x000ff20008000005 */
[----:B------:R-:W-:Y:S11]  /*bbe0*/  @UP1 ULOP3.LUT UR9, UR9, 0xfefffff8, URZ, 0xc0, !UPT ;  /* 0xfefffff809091892 */ /* 0x000ff6000f8ec0ff */
[----:B------:R-:W-:Y:S01]  /*bbf0*/  @!UPT UIADD3 URZ, UPT, UPT, URZ, URZ, URZ ;  /* 0x000000fffffff290 */ /* 0x000fe2000fffe0ff */
.L_x_198:
        /* <DEDUP_REMOVED lines=9> */
[----:B------:R-:W-:Y:S01]  /*bc90*/  UMOV UR14, 0x0 ;  /* 0x00000000000e7882 */ /* 0x000fe20000000000 */
[----:B------:R-:W-:Y:S01]  /*bca0*/  R2UR UR5, R26 ;  /* 0x000000001a0572ca */ /* 0x000fe200000e0000 */
[----:B------:R-:W-:Y:S01]  /*bcb0*/  UMOV UR15, 0x10000000 ;  /* 0x10000000000f7882 */ /* 0x000fe20000000000 */
[----:B------:R-:W-:Y:S01]  /*bcc0*/  @P0 R2UR UR6, R48 ;  /* 0x00000000300602ca */ /* 0x000fe200000e0000 */
[----:B------:R-:W-:Y:S01]  /*bcd0*/  VOTEU.ANY UP0, P0 ;  /* 0x0000000000ff7886 */ /* 0x000fe20000000100 */
[----:B------:R-:W-:Y:S02]  /*bce0*/  @P0 R2UR UR7, R49 ;  /* 0x00000000310702ca */ /* 0x000fe400000e0000 */
[----:B------:R-:W-:Y:S02]  /*bcf0*/  @P0 R2UR UR10, R31 ;  /* 0x000000001f0a02ca */ /* 0x000fe400000e0000 */
[----:B------:R-:W-:Y:S02]  /*bd00*/  @P0 R2UR UR11, R41 ;  /* 0x00000000290b02ca */ /* 0x000fe400000e0000 */
[----:B------:R-:W-:Y:S01]  /*bd10*/  PLOP3.LUT P3, PT, PT, PT, PT, 0x8, 0x80 ;  /* 0x000000000080781c */ /* 0x000fe20003f6e170 */
[----:B------:R-:W-:Y:S02]  /*bd20*/  @UP1 UIMAD UR8, UR4, 0xc00, UR8 ;  /* 0x00000c00040818a4 */ /* 0x000fe4000f8e0208 */
[----:B------:R-:W-:Y:S11]  /*bd30*/  @UP1 UPRMT UR4, URZ, 0x5410, UR5 ;  /* 0x00005410ff041896 */ /* 0x000ff60008000005 */
[----:B------:R-:W-:Y:S01]  /*bd40*/  @!UPT UIADD3 URZ, UPT, UPT, URZ, URZ, URZ ;  /* 0x000000fffffff290 */ /* 0x000fe2000fffe0ff */
.L_x_199:
        /* <DEDUP_REMOVED lines=21> */
.L_x_201:
        /* <DEDUP_REMOVED lines=15> */
.L_x_202:
        /* <DEDUP_REMOVED lines=14> */
.L_x_200:
[----:B------:R-:W-:Y:S11]  /*c070*/  ISETP.NE.AND P0, PT, R23, RZ, PT ;  /* 0x000000ff1700720c */ /* 0x000ff60003f05270 */
[----:B------:R-:W-:Y:S02]  /*c080*/  @!UPT UIADD3 URZ, UPT, UPT, URZ, URZ, URZ ;  /* 0x000000fffffff290 */ /* 0x000fe4000fffe0ff */
[----:B------:R-:W-:Y:S01]  /*c090*/  @P0 MOV R9, 0x2400 ;  /* 0x0000240000090802 */ /* 0x000fe20000000f00 */
[----:B-1----:R-:W-:Y:S06]  /*c0a0*/  @P5 BRA `(.L_x_203) ;  /* 0x0000000000085947 */ /* 0x002fec0003800000 */
[----:B------:R-:W1:Y:S02]  /*c0b0*/  SYNCS.PHASECHK.TRANS64.TRYWAIT P0, [R12+URZ+0x98], R45 ;  /* 0x0000982d0c0075a7 */ /* 0x000e6400080011ff */
[----:B-1----:R-:W-:Y:S05]  /*c0c0*/  @!P0 BRA `(.L_x_204) ;  /* 0x000000d800388947 */ /* 0x002fea0003800000 */
.L_x_203:
[----:B------:R-:W-:Y:S11]  /*c0d0*/  ISETP.NE.AND P0, PT, R23, RZ, PT ;  /* 0x000000ff1700720c */ /* 0x000ff60003f05270 */
[----:B------:R-:W-:Y:S02]  /*c0e0*/  @!UPT UIADD3 URZ, UPT, UPT, URZ, URZ, URZ ;  /* 0x000000fffffff290 */ /* 0x000fe4000fffe0ff */
[----:B------:R2:W-:Y:S01]  /*c0f0*/  @P0 SYNCS.ARRIVE.TRANS64 RZ, [R12+URZ+0x60], R9 ;  /* 0x000060090cff09a7 */ /* 0x0005e200080000ff */
[----:B------:R-:W-:Y:S05]  /*c100*/  @P2 BRA `(.L_x_205) ;  /* 0x0000000000042947 */ /* 0x000fea0003800000 */
[----:B------:R-:W-:Y:S05]  /*c110*/  BPT.TRAP 0x1 ;  /* 0x000000040000795c */ /* 0x000fea0000300000 */
.L_x_205:
[----:B------:R-:W-:Y:S04]  /*c120*/  BSSY.RECONVERGENT B0, `(.L_x_206) ;  /* 0x0000003000007945 */ /* 0x000fe80003800200 */
[----:B------:R-:W-:Y:S05]  /*c130*/  @!P1 BRA `(.L_x_207) ;  /* 0x0000000000049947 */ /* 0x000fea0003800000 */
[----:B------:R-:W-:Y:S05]  /*c140*/  BPT.TRAP 0x1 ;  /* 0x000000040000795c */ /* 0x000fea0000300000 */
.L_x_207:
[----:B------:R-:W-:Y:S05]  /*c150*/  BSYNC.RECONVERGENT B0 ;  /* 0x0000000000007941 */ /* 0x000fea0003800200 */
.L_x_206:
[C---:B------:R-:W-:Y:S01]  /*c160*/  R2UR UR4, R10.reuse ;  /* 0x000000000a0472ca */ /* 0x040fe200000e0000 */
[----:B------:R-:W-:Y:S01]  /*c170*/  VIADD R8, R10, 0x1 ;  /* 0x000000010a087836 */ /* 0x000fe20000000000 */
[----:B------:R-:W-:Y:S01]  /*c180*/  R2UR UR8, R7 ;  /* 0x00000000070872ca */ /* 0x000fe200000e0000 */
[----:B------:R-:W-:Y:S01]  /*c190*/  IMAD.IADD R46, R11, 0x1, R46 ;  /* 0x000000010b2e7824 */ /* 0x000fe200078e022e */
[----:B------:R-:W-:Y:S01]  /*c1a0*/  R2UR UR5, R24 ;  /* 0x00000000180572ca */ /* 0x000fe200000e0000 */
[----:B------:R-:W-:Y:S01]  /*c1b0*/  IMAD.IADD R47, R14, 0x1, R41 ;  /* 0x000000010e2f7824 */ /* 0x000fe200078e0229 */
[C---:B------:R-:W-:Y:S01]  /*c1c0*/  ISETP.NE.AND P0, PT, R8.reuse, 0x7, PT ;  /* 0x000000070800780c */ /* 0x040fe20003f05270 */
[----:B------:R-:W-:Y:S01]  /*c1d0*/  UMOV UR14, 0x0 ;  /* 0x00000000000e7882 */ /* 0x000fe20000000000 */
[----:B------:R-:W-:Y:S01]  /*c1e0*/  PLOP3.LUT P4, PT, PT, PT, PT, 0x8, 0x80 ;  /* 0x000000000080781c */ /* 0x000fe20003f8e170 */
[----:B------:R-:W-:Y:S01]  /*c1f0*/  UMOV UR15, 0x10000000 ;  /* 0x10000000000f7882 */ /* 0x000fe20000000000 */
[----:B------:R-:W-:Y:S02]  /*c200*/  SEL R52, RZ, 0x1, P0 ;  /* 0x00000001ff347807 */ /* 0x000fe40000000000 */
[----:B------:R-:W-:Y:S02]  /*c210*/  SEL R8, R8, RZ, P0 ;  /* 0x000000ff08087207 */ /* 0x000fe40000000000 */
[----:B------:R-:W-:Y:S02]  /*c220*/  ELECT P0, URZ, PT ;  /* 0x0000000000ff782f */ /* 0x000fe40003800000 */
[----:B------:R-:W-:Y:S01]  /*c230*/  LOP3.LUT R43, R43, R52, RZ, 0x3c, !PT ;  /* 0x000000342b2b7212 */ /* 0x000fe200078e3cff */
[----:B------:R-:W-:Y:S03]  /*c240*/  IMAD R16, R8, 0x8, R5 ;  /* 0x0000000808107824 */ /* 0x000fe600078e0205 */
[----:B01----:R-:W-:Y:S02]  /*c250*/  SHF.L.U32 R45, R43, 0x1f, RZ ;  /* 0x0000001f2b2d7819 */ /* 0x003fe400000006ff */
[----:B------:R-:W-:Y:S02]  /*c260*/  PLOP3.LUT P3, PT, P0, PT, PT, 0x80, 0x8 ;  /* 0x000000000008781c */ /* 0x000fe4000076f070 */
[----:B------:R0:W1:Y:S03]  /*c270*/  SYNCS.PHASECHK.TRANS64.TRYWAIT P5, [R16+URZ+0x98], R45 ;  /* 0x0000982d100075a7 */ /* 0x00006600080a11ff */
[----:B------:R-:W-:Y:S01]  /*c280*/  @P0 R2UR UR6, R50 ;  /* 0x00000000320602ca */ /* 0x000fe200000e0000 */
[----:B--2---:R-:W-:Y:S01]  /*c290*/  @P0 VIADD R12, R12, 0x60 ;  /* 0x000000600c0c0836 */ /* 0x004fe20000000000 */
[----:B------:R-:W-:Y:S01]  /*c2a0*/  @P0 R2UR UR7, R51 ;  /* 0x00000000330702ca */ /* 0x000fe200000e0000 */
[----:B------:R-:W-:Y:S01]  /*c2b0*/  VOTEU.ANY UP1, P0 ;  /* 0x0000000000ff7886 */ /* 0x000fe20000020100 */
[----:B------:R-:W-:Y:S01]  /*c2c0*/  @P0 R2UR UR10, R32 ;  /* 0x00000000200a02ca */ /* 0x000fe200000e0000 */
[----:B------:R-:W-:Y:S01]  /*c2d0*/  VOTEU.ANY UP0, P0 ;  /* 0x0000000000ff7886 */ /* 0x000fe20000000100 */
[----:B------:R-:W-:Y:S02]  /*c2e0*/  @P0 R2UR UR9, R12 ;  /* 0x000000000c0902ca */ /* 0x000fe400000e0000 */
[----:B------:R-:W-:Y:S01]  /*c2f0*/  @UP1 UIMAD UR8, UR4, 0x600, UR8 ;  /* 0x00000600040818a4 */ /* 0x000fe2000f8e0208 */
[----:B------:R-:W-:Y:S01]  /*c300*/  @P0 R2UR UR11, R46 ;  /* 0x000000002e0b02ca */ /* 0x000fe200000e0000 */
[----:B------:R-:W-:Y:S09]  /*c310*/  @UP1 UPRMT UR5, URZ, 0x5410, UR5 ;  /* 0x00005410ff051896 */ /* 0x000ff20008000005 */
[----:B------:R-:W-:Y:S11]  /*c320*/  @UP1 ULOP3.LUT UR9, UR9, 0xfefffff8, URZ, 0xc0, !UPT ;  /* 0xfefffff809091892 */ /* 0x000ff6000f8ec0ff */
[----:B------:R-:W-:Y:S01]  /*c330*/  @!UPT UIADD3 URZ, UPT, UPT, URZ, URZ, URZ ;  /* 0x000000fffffff290 */ /* 0x000fe2000fffe0ff */
.L_x_208:
        /* <DEDUP_REMOVED lines=21> */
.L_x_209:
        /* <DEDUP_REMOVED lines=21> */
.L_x_211:
        /* <DEDUP_REMOVED lines=15> */
.L_x_212:
        /* <DEDUP_REMOVED lines=14> */
.L_x_210:
[----:B------:R-:W-:Y:S11]  /*c7b0*/  ISETP.NE.AND P0, PT, R23, RZ, PT ;  /* 0x000000ff1700720c */ /* 0x000ff60003f05270 */
[----:B------:R-:W-:Y:S02]  /*c7c0*/  @!UPT UIADD3 URZ, UPT, UPT, URZ, URZ, URZ ;  /* 0x000000fffffff290 */ /* 0x000fe4000fffe0ff */
[----:B------:R-:W-:Y:S01]  /*c7d0*/  @P0 MOV R9, 0x2400 ;  /* 0x0000240000090802 */ /* 0x000fe20000000f00 */
[----:B-1----:R-:W-:Y:S06]  /*c7e0*/  @P5 BRA `(.L_x_213) ;  /* 0x0000000000085947 */ /* 0x002fec0003800000 */
[----:B------:R-:W1:Y:S02]  /*c7f0*/  SYNCS.PHASECHK.TRANS64.TRYWAIT P0, [R16+URZ+0x98], R45 ;  /* 0x0000982d100075a7 */ /* 0x000e6400080011ff */
[----:B-1----:R-:W-:Y:S05]  /*c800*/  @!P0 BRA `(.L_x_214) ;  /* 0x000000d0007c8947 */ /* 0x002fea0003800000 */
.L_x_213:
[----:B------:R-:W-:Y:S11]  /*c810*/  ISETP.NE.AND P0, PT, R23, RZ, PT ;  /* 0x000000ff1700720c */ /* 0x000ff60003f05270 */
[----:B------:R-:W-:Y:S02]  /*c820*/  @!UPT UIADD3 URZ, UPT, UPT, URZ, URZ, URZ ;  /* 0x000000fffffff290 */ /* 0x000fe4000fffe0ff */
[----:B------:R2:W-:Y:S01]  /*c830*/  @P0 SYNCS.ARRIVE.TRANS64 RZ, [R16+URZ+0x60], R9 ;  /* 0x0000600910ff09a7 */ /* 0x0005e200080000ff */
[----:B------:R-:W-:Y:S05]  /*c840*/  @P2 BRA `(.L_x_215) ;  /* 0x0000000000042947 */ /* 0x000fea0003800000 */
[----:B------:R-:W-:Y:S05]  /*c850*/  BPT.TRAP 0x1 ;  /* 0x000000040000795c */ /* 0x000fea0000300000 */
.L_x_215:
[----:B------:R-:W-:Y:S04]  /*c860*/  BSSY.RECONVERGENT B0, `(.L_x_216) ;  /* 0x0000003000007945 */ /* 0x000fe80003800200 */
[----:B------:R-:W-:Y:S05]  /*c870*/  @!P1 BRA `(.L_x_217) ;  /* 0x0000000000049947 */ /* 0x000fea0003800000 */
[----:B------:R-:W-:Y:S05]  /*c880*/  BPT.TRAP 0x1 ;  /* 0x000000040000795c */ /* 0x000fea0000300000 */
.L_x_217:
[----:B------:R-:W-:Y:S05]  /*c890*/  BSYNC.RECONVERGENT B0 ;  /* 0x0000000000007941 */ /* 0x000fea0003800200 */
.L_x_216:
[----:B------:R-:W-:Y:S01]  /*c8a0*/  R2UR UR11, R46 ;  /* 0x000000002e0b72ca */ /* 0x000fe200000e0000 */
[C---:B------:R-:W-:Y:S01]  /*c8b0*/  VIADD R41, R8.reuse, 0x1 ;  /* 0x0000000108297836 */ /* 0x040fe20000000000 */
[----:B------:R-:W-:Y:S01]  /*c8c0*/  R2UR UR6, R11 ;  /* 0x000000000b0672ca */ /* 0x000fe200000e0000 */
[----:B------:R-:W-:Y:S01]  /*c8d0*/  UMOV UR16, 0x0 ;  /* 0x0000000000107882 */ /* 0x000fe20000000000 */
[----:B------:R-:W-:Y:S01]  /*c8e0*/  R2UR UR4, R8 ;  /* 0x00000000080472ca */ /* 0x000fe200000e0000 */
[----:B------:R-:W-:Y:S01]  /*c8f0*/  UMOV UR17, 0x10000000 ;  /* 0x1000000000117882 */ /* 0x000fe20000000000 */
[----:B------:R-:W-:Y:S02]  /*c900*/  ISETP.NE.AND P0, PT, R41, 0x7, PT ;  /* 0x000000072900780c */ /* 0x000fe40003f05270 */
[----:B------:R-:W-:Y:S02]  /*c910*/  R2UR UR8, R7 ;  /* 0x00000000070872ca */ /* 0x000fe400000e0000 */
[----:B------:R-:W-:Y:S02]  /*c920*/  SEL R52, RZ, 0x1, P0 ;  /* 0x00000001ff347807 */ /* 0x000fe40000000000 */
[----:B------:R-:W-:Y:S02]  /*c930*/  SEL R12, R41, RZ, P0 ;  /* 0x000000ff290c7207 */ /* 0x000fe40000000000 */
[----:B------:R-:W-:Y:S02]  /*c940*/  ELECT P0, URZ, PT ;  /* 0x0000000000ff782f */ /* 0x000fe40003800000 */
[----:B------:R-:W-:Y:S02]  /*c950*/  LOP3.LUT R41, R43, R52, RZ, 0x3c, !PT ;  /* 0x000000342b297212 */ /* 0x000fe400078e3cff */
[----:B------:R-:W-:Y:S01]  /*c960*/  R2UR UR5, R24 ;  /* 0x00000000180572ca */ /* 0x000fe200000e0000 */
[----:B------:R-:W-:Y:S01]  /*c970*/  IMAD R10, R12, 0x8, R5 ;  /* 0x000000080c0a7824 */ /* 0x000fe200078e0205 */
[----:B--2---:R-:W-:Y:S02]  /*c980*/  SHF.L.U32 R9, R41, 0x1f, RZ ;  /* 0x0000001f29097819 */ /* 0x004fe400000006ff */
[----:B------:R-:W-:Y:S02]  /*c990*/  PLOP3.LUT P3, PT, PT, PT, PT, 0x8, 0x80 ;  /* 0x000000000080781c */ /* 0x000fe40003f6e170 */
[----:B------:R2:W3:Y:S01]  /*c9a0*/  SYNCS.PHASECHK.TRANS64.TRYWAIT P4, [R10+URZ+0x98], R9 ;  /* 0x000098090a0075a7 */ /* 0x0004e200080811ff */
[----:B------:R-:W-:Y:S02]  /*c9b0*/  PLOP3.LUT P2, PT, P0, PT, PT, 0x80, 0x8 ;  /* 0x000000000008781c */ /* 0x000fe4000074f070 */
[----:B01----:R-:W-:Y:S01]  /*c9c0*/  @P0 VIADD R16, R16, 0x60 ;  /* 0x0000006010100836 */ /* 0x003fe20000000000 */
[----:B------:R-:W-:Y:S01]  /*c9d0*/  @P0 R2UR UR14, R50 ;  /* 0x00000000320e02ca */ /* 0x000fe200000e0000 */
[----:B------:R-:W-:Y:S01]  /*c9e0*/  VOTEU.ANY UP1, P0 ;  /* 0x0000000000ff7886 */ /* 0x000fe20000020100 */
[----:B------:R-:W-:Y:S01]  /*c9f0*/  @P0 R2UR UR15, R51 ;  /* 0x00000000330f02ca */ /* 0x000fe200000e0000 */
[----:B------:R-:W-:Y:S01]  /*ca00*/  VOTEU.ANY UP0, P0 ;  /* 0x0000000000ff7886 */ /* 0x000fe20000000100 */
[----:B------:R-:W-:Y:S02]  /*ca10*/  @P0 R2UR UR9, R16 ;  /* 0x00000000100902ca */ /* 0x000fe400000e0000 */
[----:B------:R-:W-:Y:S01]  /*ca20*/  @UP1 UIADD3 UR11, UPT, UPT, UR6, UR11, URZ ;  /* 0x0000000b060b1290 */ /* 0x000fe2000fffe0ff */
[----:B------:R-:W-:Y:S01]  /*ca30*/  @P0 R2UR UR10, R32 ;  /* 0x00000000200a02ca */ /* 0x000fe200000e0000 */
[----:B------:R-:W-:Y:S02]  /*ca40*/  @UP1 UIMAD UR8, UR4, 0x600, UR8 ;  /* 0x00000600040818a4 */ /* 0x000fe4000f8e0208 */
[----:B------:R-:W-:Y:S07]  /*ca50*/  @UP1 UPRMT UR5, URZ, 0x5410, UR5 ;  /* 0x00005410ff051896 */ /* 0x000fee0008000005 */
[----:B------:R-:W-:Y:S11]  /*ca60*/  @UP1 ULOP3.LUT UR9, UR9, 0xfefffff8, URZ, 0xc0, !UPT ;  /* 0xfefffff809091892 */ /* 0x000ff6000f8ec0ff */
[----:B------:R-:W-:Y:S01]  /*ca70*/  @!UPT UIADD3 URZ, UPT, UPT, URZ, URZ, URZ ;  /* 0x000000fffffff290 */ /* 0x000fe2000fffe0ff */
.L_x_218:
[----:B------:R-:W-:Y:S11]  /*ca80*/  @P2 ELECT P3, URZ, PT ;  /* 0x0000000000ff282f */ /* 0x000ff60003860000 */
[----:B------:R-:W-:Y:S02]  /*ca90*/  @!UPT UIADD3 URZ, UPT, UPT, URZ, URZ, URZ ;  /* 0x000000fffffff290 */ /* 0x000fe4000fffe0ff */
[----:B------:R-:W-:Y:S02]  /*caa0*/  @P3 R2UR.BROADCAST UR13, R156 ;  /* 0x000000009c0d32ca */ /* 0x000fe400008e0000 */
[----:B------:R-:W-:Y:S02]  /*cab0*/  @P3 R2UR.BROADCAST UR12, R19 ;  /* 0x00000000130c32ca */ /* 0x000fe400008e0000 */
[----:B------:R-:W-:Y:S02]  /*cac0*/  @P3 PLOP3.LUT P2, PT, P3, PT, PT, 0x8, 0x80 ;  /* 0x000000000080381c */ /* 0x000fe40001f4e170 */
[----:B------:R-:W-:Y:S09]  /*cad0*/  PLOP3.LUT P3, PT, PT, PT, PT, 0x8, 0x80 ;  /* 0x000000000080781c */ /* 0x000ff20003f6e170 */
[----:B------:R0:W-:Y:S02]  /*cae0*/  @UP0 UTMALDG.4D.MULTICAST.2CTA [UR8], [UR14], UR5, desc[UR16] ;  /* 0x000010080e0003b4 */ /* 0x0001e40008219805 */
[----:B0-----:R-:W-:Y:S05]  /*caf0*/  @P2 BRA.U.ANY `(.L_x_218) ;  /* 0xfffffffd00e02947 */ /* 0x001fea000393ffff */
[----:B------:R-:W-:Y:S01]  /*cb00*/  R2UR UR8, R6 ;  /* 0x00000000060872ca */ /* 0x000fe200000e0000 */
[----:B------:R-:W-:Y:S01]  /*cb10*/  UMOV UR16, 0x0 ;  /* 0x0000000000107882 */ /* 0x000fe20000000000 */
[----:B------:R-:W-:Y:S01]  /*cb20*/  R2UR UR11, R47 ;  /* 0x000000002f0b72ca */ /* 0x000fe200000e0000 */
[----:B------:R-:W-:Y:S01]  /*cb30*/  UMOV UR17, 0x10000000 ;  /* 0x1000000000117882 */ /* 0x000fe20000000000 */
[----:B------:R-:W-:Y:S01]  /*cb40*/  R2UR UR7, R14 ;  /* 0x000000000e0772ca */ /* 0x000fe200000e0000 */
[----:B------:R-:W-:Y:S01]  /*cb50*/  VOTEU.ANY UP0, P0 ;  /* 0x0000000000ff7886 */ /* 0x000fe20000000100 */
[----:B------:R-:W-:Y:S02]  /*cb60*/  R2UR UR5, R26 ;  /* 0x000000001a0572ca */ /* 0x000fe400000e0000 */
[----:B------:R-:W-:Y:S02]  /*cb70*/  @P0 R2UR UR14, R48 ;  /* 0x00000000300e02ca */ /* 0x000fe400000e0000 */
[----:B------:R-:W-:Y:S02]  /*cb80*/  @P0 R2UR UR15, R49 ;  /* 0x00000000310f02ca */ /* 0x000fe400000e0000 */
[----:B------:R-:W-:Y:S01]  /*cb90*/  @P0 R2UR UR10, R31 ;  /* 0x000000001f0a02ca */ /* 0x000fe200000e0000 */
[----:B------:R-:W-:Y:S01]  /*cba0*/  @UP1 UIMAD UR8, UR4, 0xc00, UR8 ;  /* 0x00000c00040818a4 */ /* 0x000fe2000f8e0208 */
[----:B------:R-:W-:Y:S03]  /*cbb0*/  PLOP3.LUT P2, PT, PT, PT, PT, 0x8, 0x80 ;  /* 0x000000000080781c */ /* 0x000fe60003f4e170 */
[----:B------:R-:W-:Y:S02]  /*cbc0*/  @UP1 UIADD3 UR11, UPT, UPT, UR7, UR11, URZ ;  /* 0x0000000b070b1290 */ /* 0x000fe4000fffe0ff */
[----:B------:R-:W-:Y:S11]  /*cbd0*/  @UP1 UPRMT UR4, URZ, 0x5410, UR5 ;  /* 0x00005410ff041896 */ /* 0x000ff60008000005 */
[----:B------:R-:W-:Y:S01]  /*cbe0*/  @!UPT UIADD3 URZ, UPT, UPT, URZ, URZ, URZ ;  /* 0x000000fffffff290 */ /* 0x000fe2000fffe0ff */
.L_x_219:
        /* <DEDUP_REMOVED lines=20> */
.L_x_221:
[----:B------:R-:W-:Y:S02]  /*cd30*/  PLOP3.LUT P2, PT, P2, P0, PT, 0xf2, 0x2f ;  /* 0x00000000002f781c */ /* 0x000fe40001741e72 */
[----:B------:R-:W-:Y:S08]  /*cd40*/  @P0 R2UR P2, UR11, R156 ;  /* 0x000000009c0b02ca */ /* 0x000ff00000040000 */
[----:B------:R-:W-:Y:S02]  /*cd50*/  PLOP3.LUT P2, PT, P2, P0, PT, 0xf2, 0x2f ;  /* 0x00000000002f781c */ /* 0x000fe40001741e72 */
[----:B------:R-:W-:Y:S08]  /*cd60*/  @P0 R2UR.OR P2, UR10, R19 ;  /* 0x00000000130a02ca */ /* 0x000ff00000140000 */
[----:B------:R-:W-:Y:S05]  /*cd70*/  @P0 PLOP3.LUT P0, PT, P2, PT, PT, 0x80, 0x8 ;  /* 0x000000000008081c */ /* 0x000fea000170f070 */
[----:B------:R0:W-:Y:S08]  /*cd80*/  UTMAPF.L2.4D [UR8], [UR12] ;  /* 0x000000080c0075b8 */ /* 0x0001f00008018000 */
[----:B0-----:R-:W-:Y:S05]  /*cd90*/  @P0 BRA.U.ANY `(.L_x_221) ;  /* 0xfffffffd00e40947 */ /* 0x001fea000393ffff */
[----:B------:R-:W-:Y:S02]  /*cda0*/  R2UR UR4, R3 ;  /* 0x00000000030472ca */ /* 0x000fe400000e0000 */
[----:B------:R-:W-:Y:S02]  /*cdb0*/  R2UR UR12, R48 ;  /* 0x00000000300c72ca */ /* 0x000fe400000e0000 */
[----:B------:R-:W-:Y:S02]  /*cdc0*/  R2UR UR13, R49 ;  /* 0x00000000310d72ca */ /* 0x000fe400000e0000 */
[----:B------:R-:W-:Y:S02]  /*cdd0*/  R2UR UR8, R31 ;  /* 0x000000001f0872ca */ /* 0x000fe400000e0000 */
[----:B------:R-:W-:Y:S05]  /*cde0*/  PLOP3.LUT P0, PT, PT, PT, PT, 0x80, 0x8 ;  /* 0x000000000008781c */ /* 0x000fea0003f0f070 */
[----:B------:R-:W-:Y:S11]  /*cdf0*/  UIMAD UR9, UR5, UR7, UR4 ;  /* 0x00000007050972a4 */ /* 0x000ff6000f8e0204 */
[----:B------:R-:W-:Y:S01]  /*ce00*/  @!UPT UIADD3 URZ, UPT, UPT, URZ, URZ, URZ ;  /* 0x000000fffffff290 */ /* 0x000fe2000fffe0ff */
.L_x_222:
[----:B------:R-:W-:Y:S02]  /*ce10*/  PLOP3.LUT P2, PT, P2, P0, PT, 0xf2, 0x2f ;  /* 0x00000000002f781c */ /* 0x000fe40001741e72 */
[----:B------:R-:W-:Y:S08]  /*ce20*/  @P0 R2UR P2, UR11, R156 ;  /* 0x000000009c0b02ca */ /* 0x000ff00000040000 */
[----:B------:R-:W-:Y:S02]  /*ce30*/  PLOP3.LUT P2, PT, P2, P0, PT, 0xf2, 0x2f ;  /* 0x00000000002f781c */ /* 0x000fe40001741e72 */
[----:B------:R-:W-:Y:S08]  /*ce40*/  @P0 R2UR.OR P2, UR10, R120 ;  /* 0x00000000780a02ca */ /* 0x000ff00000140000 */
[----:B------:R-:W-:Y:S05]  /*ce50*/  @P0 PLOP3.LUT P0, PT, P2, PT, PT, 0x80, 0x8 ;  /* 0x000000000008081c */ /* 0x000fea000170f070 */
[----:B------:R0:W-:Y:S08]  /*ce60*/  UTMAPF.L2.4D [UR8], [UR12] ;  /* 0x000000080c0075b8 */ /* 0x0001f00008018000 */
[----:B0-----:R-:W-:Y:S05]  /*ce70*/  @P0 BRA.U.ANY `(.L_x_222) ;  /* 0xfffffffd00e40947 */ /* 0x001fea000393ffff */
[C---:B------:R-:W-:Y:S04]  /*ce80*/  LOP3.LUT R8, R15.reuse, 0x3, RZ, 0xc0, !PT ;  /* 0x000000030f087812 */ /* 0x040fe800078ec0ff */
[----:B------:R-:W-:Y:S01]  /*ce90*/  ISETP.NE.AND P0, PT, R8, 0x3, PT ;  /* 0x000000030800780c */ /* 0x000fe20003f05270 */
[----:B------:R-:W-:Y:S05]  /*cea0*/  VIADD R8, R15, 0x1 ;  /* 0x000000010f087836 */ /* 0x000fea0000000000 */
[----:B------:R-:W-:Y:S07]  /*ceb0*/  LOP3.LUT R15, R8, 0x3, RZ, 0xc0, !PT ;  /* 0x00000003080f7812 */ /* 0x000fee00078ec0ff */
[----:B------:R-:W-:Y:S01]  /*cec0*/  @!P0 VIADD R18, R18, 0x1 ;  /* 0x0000000112128836 */ /* 0x000fe20000000000 */
[----:B------:R-:W-:Y:S01]  /*ced0*/  @!P0 IADD3 R17, PT, PT, R17, -0x1, RZ ;  /* 0xffffffff11118810 */ /* 0x000fe20007ffe0ff */
[----:B------:R-:W-:Y:S07]  /*cee0*/  @!P0 IMAD.MOV.U32 R15, RZ, RZ, RZ ;  /* 0x000000ffff0f8224 */ /* 0x000fee00078e00ff */
.L_x_220:
[----:B------:R-:W-:Y:S04]  /*cef0*/  IADD3 R13, PT, PT, R13, 0x1, RZ ;  /* 0x000000010d0d7810 */ /* 0x000fe80007ffe0ff */
[----:B------:R-:W-:Y:S11]  /*cf00*/  ISETP.NE.AND P0, PT, R13, R44, PT ;  /* 0x0000002c0d00720c */ /* 0x000ff60003f05270 */
[----:B------:R-:W-:Y:S02]  /*cf10*/  @!UPT UIADD3 URZ, UPT, UPT, URZ, URZ, URZ ;  /* 0x000000fffffff290 */ /* 0x000fe4000fffe0ff */
[----:B------:R-:W-:Y:S05]  /*cf20*/  @P0 BRA `(.L_x_223) ;  /* 0xffffffe000980947 */ /* 0x000fea000383ffff */
.L_x_182:
[----:B0-----:R-:W-:Y:S01]  /*cf30*/  IMAD R8, R40, 0x8, R5 ;  /* 0x0000000828087824 */ /* 0x001fe200078e0205 */
[----:B--2---:R-:W-:Y:S01]  /*cf40*/  SHF.L.U32 R9, R39, 0x1f, RZ ;  /* 0x0000001f27097819 */ /* 0x004fe200000006ff */
[----:B------:R-:W-:-:S03]  /*cf50*/  NOP ;  /* 0x0000000000007918 */ /* 0x000fc60000000000 */
[----:B------:R-:W0:Y:S01]  /*cf60*/  SYNCS.PHASECHK.TRANS64.TRYWAIT P0, [R8+URZ+0xf0], R9 ;  /* 0x0000f009080075a7 */ /* 0x000e2200080011ff */
[----:B------:R-:W-:Y:S01]  /*cf70*/  LEA R44, R40, R5, 0x4 ;  /* 0x00000005282c7211 */ /* 0x000fe200078e20ff */
[----:B0-----:R-:W-:Y:S06]  /*cf80*/  @!P0 BRA `(.L_x_224) ;  /* 0x000000c800b08947 */ /* 0x001fec0003800000 */
.L_x_439:
        /* <DEDUP_REMOVED lines=11> */
[----:B-1-3--:R-:W-:-:S13]  /*d040*/  LOP3.LUT P4, RZ, R46, 0x1, RZ, 0xc0, !PT ;  /* 0x000000012eff7812 */ /* 0x00afda000788c0ff */
        /* <DEDUP_REMOVED lines=21> */
[----:B------:R-:W-:Y:S01]  /*d1a0*/  SEL R15, R33, R54, !P3 ;  /* 0x00000036210f7207 */ /* 0x000fe20005800000 */
[----:B0-----:R-:W-:-:S04]  /*d1b0*/  IMAD.HI.U32 R54, R13, R8, RZ ;  /* 0x000000080d367227 */ /* 0x001fc800078e00ff */
[----:B------:R-:W-:Y:S01]  /*d1c0*/  IMAD.HI.U32 R18, R15, R8, RZ ;  /* 0x000000080f127227 */ /* 0x000fe200078e00ff */
[----:B------:R-:W-:-:S04]  /*d1d0*/  @P0 SHF.R.U32.HI R13, RZ, R9, R54 ;  /* 0x00000009ff0d0219 */ /* 0x000fc80000011636 */
[----:B------:R-:W-:Y:S01]  /*d1e0*/  @P0 SHF.R.U32.HI R15, RZ, R9, R18 ;  /* 0x00000009ff0f0219 */ /* 0x000fe20000011612 */
[----:B------:R-:W-:Y:S01]  /*d1f0*/  IMAD R18, R86, R13, RZ ;  /* 0x0000000d56127224 */ /* 0x000fe200078e02ff */
[----:B------:R-:W-:-:S03]  /*d200*/  SEL R13, R37, R56, !P3 ;  /* 0x00000038250d7207 */ /* 0x000fc60005800000 */
[----:B------:R-:W-:Y:S01]  /*d210*/  IMAD R10, R86, R15, RZ ;  /* 0x0000000f560a7224 */ /* 0x000fe200078e02ff */
[C---:B------:R-:W-:Y:S01]  /*d220*/  ISETP.GE.AND P2, PT, R17.reuse, R18, PT ;  /* 0x000000121100720c */ /* 0x040fe20003f46270 */
[----:B------:R-:W-:Y:S01]  /*d230*/  IMAD.MOV.U32 R43, RZ, RZ, R13 ;  /* 0x000000ffff2b7224 */ /* 0x000fe200078e000d */
[----:B------:R-:W-:Y:S02]  /*d240*/  IADD3 R18, PT, PT, -R17, RZ, RZ ;  /* 0x000000ff11127210 */ /* 0x000fe40007ffe1ff */
[----:B------:R-:W-:Y:S01]  /*d250*/  ISETP.GE.OR P2, PT, R13, R10, P2 ;  /* 0x0000000a0d00720c */ /* 0x000fe20001746670 */
[----:B------:R-:W-:-:S04]  /*d260*/  IMAD.HI.U32 R10, R17, R8, RZ ;  /* 0x00000008110a7227 */ /* 0x000fc800078e00ff */
[----:B------:R-:W-:Y:S01]  /*d270*/  IMAD R18, R16, R18, R35 ;  /* 0x0000001210127224 */ /* 0x000fe200078e0223 */
[----:B------:R-:W-:-:S07]  /*d280*/  SHF.R.U32.HI R10, RZ, R9, R10 ;  /* 0x00000009ff0a7219 */ /* 0x000fce000001160a */
        /* <DEDUP_REMOVED lines=13> */
.L_x_225:
[----:B------:R-:W0:Y:S01]  /*d360*/  LDCU UR4, c[0x0][0xd28] ;  /* 0x0001a500ff0477ac */ /* 0x000e220008000800 */
[----:B------:R-:W-:Y:S01]  /*d370*/  @P4 SHF.R.U32.HI R156, RZ, 0x10, R45 ;  /* 0x00000010ff9c4819 */ /* 0x000fe2000001162d */
[----:B0-----:R-:W-:-:S09]  /*d380*/  UISETP.NE.AND UP0, UPT, UR4, 0x1, UPT ;  /* 0x000000010400788c */ /* 0x001fd2000bf05270 */
        /* <DEDUP_REMOVED lines=17> */
.L_x_226:
        /* <DEDUP_REMOVED lines=8> */
[----:B------:R-:W-:Y:S01]  /*d520*/  VIADD R5, R5, 0x98 ;  /* 0x0000009805057836 */ /* 0x000fe20000000000 */
[----:B------:R-:W-:Y:S01]  /*d530*/  SHF.L.U32 R0, R41, 0x1f, RZ ;  /* 0x0000001f29007819 */ /* 0x000fe200000006ff */
[C---:B------:R-:W-:Y:S02]  /*d540*/  VIADD R2, R12.reuse, 0x1 ;  /* 0x000000010c027836 */ /* 0x040fe40000000000 */
[----:B------:R-:W-:-:S03]  /*d550*/  IMAD R3, R12, 0x8, R5 ;  /* 0x000000080c037824 */ /* 0x000fc600078e0205 */
[C---:B------:R-:W-:Y:S01]  /*d560*/  ISETP.NE.AND P0, PT, R2.reuse, 0x7, PT ;  /* 0x000000070200780c */ /* 0x040fe20003f05270 */
[----:B------:R-:W0:Y:S03]  /*d570*/  SYNCS.PHASECHK.TRANS64.TRYWAIT P1, [R3+URZ], R0 ;  /* 0x00000000030075a7 */ /* 0x000e2600080211ff */
[----:B------:R-:W-:Y:S02]  /*d580*/  SEL R4, RZ, 0x1, P0 ;  /* 0x00000001ff047807 */ /* 0x000fe40000000000 */
[----:B------:R-:W-:Y:S02]  /*d590*/  SEL R2, R2, RZ, P0 ;  /* 0x000000ff02027207 */ /* 0x000fe40000000000 */
[----:B------:R-:W-:-:S03]  /*d5a0*/  LOP3.LUT R41, R41, R4, RZ, 0x3c, !PT ;  /* 0x0000000429297212 */ /* 0x000fc600078e3cff */
[----:B------:R-:W-:Y:S01]  /*d5b0*/  IMAD R4, R2, 0x8, R5 ;  /* 0x0000000802047824 */ /* 0x000fe200078e0205 */
[----:B------:R-:W-:Y:S01]  /*d5c0*/  SHF.L.U32 R7, R41, 0x1f, RZ ;  /* 0x0000001f29077819 */ /* 0x000fe200000006ff */
[----:B0-----:R-:W-:Y:S06]  /*d5d0*/  @!P1 BRA `(.L_x_228) ;  /* 0x000000c400309947 */ /* 0x001fec0003800000 */
.L_x_440:
[----:B------:R-:W1:Y:S01]  /*d5e0*/  SYNCS.PHASECHK.TRANS64.TRYWAIT P1, [R4+URZ], R7 ;  /* 0x00000007040075a7 */ /* 0x000e6200080211ff */
[----:B0-----:R-:W-:-:S05]  /*d5f0*/  VIADD R0, R2, 0x1 ;  /* 0x0000000102007836 */ /* 0x001fca0000000000 */
[----:B------:R-:W-:-:S04]  /*d600*/  ISETP.NE.AND P0, PT, R0, 0x7, PT ;  /* 0x000000070000780c */ /* 0x000fc80003f05270 */
[----:B------:R-:W-:Y:S02]  /*d610*/  SEL R2, RZ, 0x1, P0 ;  /* 0x00000001ff027807 */ /* 0x000fe40000000000 */
[----:B------:R-:W-:Y:S02]  /*d620*/  SEL R0, R0, RZ, P0 ;  /* 0x000000ff00007207 */ /* 0x000fe40000000000 */
[----:B------:R-:W-:-:S03]  /*d630*/  LOP3.LUT R41, R41, R2, RZ, 0x3c, !PT ;  /* 0x0000000229297212 */ /* 0x000fc600078e3cff */
[----:B------:R-:W-:Y:S01]  /*d640*/  IMAD R2, R0, 0x8, R5 ;  /* 0x0000000800027824 */ /* 0x000fe200078e0205 */
[----:B------:R-:W-:Y:S01]  /*d650*/  SHF.L.U32 R3, R41, 0x1f, RZ ;  /* 0x0000001f29037819 */ /* 0x000fe200000006ff */
[----:B-1----:R-:W-:Y:S06]  /*d660*/  @!P1 BRA `(.L_x_229) ;  /* 0x000000c400209947 */ /* 0x002fec0003800000 */
.L_x_441:
[----:B------:R-:W1:Y:S01]  /*d670*/  SYNCS.PHASECHK.TRANS64.TRYWAIT P1, [R2+URZ], R3 ;  /* 0x00000003020075a7 */ /* 0x000e6200080211ff */
[----:B------:R-:W-:-:S05]  /*d680*/  VIADD R0, R0, 0x1 ;  /* 0x0000000100007836 */ /* 0x000fca0000000000 */
[----:B------:R-:W-:-:S04]  /*d690*/  ISETP.NE.AND P0, PT, R0, 0x7, PT ;  /* 0x000000070000780c */ /* 0x000fc80003f05270 */
[----:B0-----:R-:W-:Y:S02]  /*d6a0*/  SEL R4, RZ, 0x1, P0 ;  /* 0x00000001ff047807 */ /* 0x001fe40000000000 */
[----:B------:R-:W-:Y:S02]  /*d6b0*/  SEL R0, R0, RZ, P0 ;  /* 0x000000ff00007207 */ /* 0x000fe40000000000 */
[----:B------:R-:W-:-:S03]  /*d6c0*/  LOP3.LUT R41, R41, R4, RZ, 0x3c, !PT ;  /* 0x0000000429297212 */ /* 0x000fc600078e3cff */
[----:B------:R-:W-:Y:S01]  /*d6d0*/  IMAD R4, R0, 0x8, R5 ;  /* 0x0000000800047824 */ /* 0x000fe200078e0205 */
[----:B------:R-:W-:Y:S01]  /*d6e0*/  SHF.L.U32 R7, R41, 0x1f, RZ ;  /* 0x0000001f29077819 */ /* 0x000fe200000006ff */
[----:B-1----:R-:W-:Y:S06]  /*d6f0*/  @!P1 BRA `(.L_x_230) ;  /* 0x000000c400109947 */ /* 0x002fec0003800000 */
.L_x_442:
        /* <DEDUP_REMOVED lines=9> */
.L_x_443:
        /* <DEDUP_REMOVED lines=9> */
.L_x_444:
[----:B------:R-:W1:Y:S01]  /*d820*/  SYNCS.PHASECHK.TRANS64.TRYWAIT P1, [R4+URZ], R7 ;  /* 0x00000007040075a7 */ /* 0x000e6200080211ff */
[----:B0-----:R-:W-:-:S05]  /*d830*/  VIADD R2, R0, 0x1 ;  /* 0x0000000100027836 */ /* 0x001fca0000000000 */
[----:B------:R-:W-:-:S04]  /*d840*/  ISETP.NE.AND P0, PT, R2, 0x7, PT ;  /* 0x000000070200780c */ /* 0x000fc80003f05270 */
[----:B------:R-:W-:Y:S02]  /*d850*/  SEL R0, RZ, 0x1, P0 ;  /* 0x00000001ff007807 */ /* 0x000fe40000000000 */
[----:B------:R-:W-:Y:S02]  /*d860*/  SEL R2, R2, RZ, P0 ;  /* 0x000000ff02027207 */ /* 0x000fe40000000000 */
[----:B------:R-:W-:Y:S01]  /*d870*/  LOP3.LUT R0, R41, R0, RZ, 0x3c, !PT ;  /* 0x0000000029007212 */ /* 0x000fe200078e3cff */
[----:B-1----:R-:W-:Y:S06]  /*d880*/  @!P1 BRA `(.L_x_233) ;  /* 0x000000c000e89947 */ /* 0x002fec0003800000 */
.L_x_445:
[----:B------:R-:W-:Y:S02]  /*d890*/  LEA R2, R2, R5, 0x3 ;  /* 0x0000000502027211 */ /* 0x000fe400078e18ff */
[----:B------:R-:W-:-:S07]  /*d8a0*/  SHF.L.U32 R3, R0, 0x1f, RZ ;  /* 0x0000001f00037819 */ /* 0x000fce00000006ff */
.L_x_234:
[----:B-1----:R1:W2:Y:S02]  /*d8b0*/  SYNCS.PHASECHK.TRANS64.TRYWAIT P0, [R2+URZ], R3 ;  /* 0x00000003020075a7 */ /* 0x0022a400080011ff */
[----:B--2---:R-:W-:Y:S05]  /*d8c0*/  @!P0 NANOSLEEP.SYNCS 0x989680 ;  /* 0x009896800000895d */ /* 0x004fea0003900000 */
[----:B------:R-:W2:Y:S02]  /*d8d0*/  @!P0 SYNCS.PHASECHK.TRANS64 P0, [R2+URZ], R3 ;  /* 0x00000003020085a7 */ /* 0x000ea400080010ff */
[----:B--2---:R-:W-:Y:S05]  /*d8e0*/  @P0 EXIT ;  /* 0x000000000000094d */ /* 0x004fea0003800000 */
[----:B------:R-:W-:Y:S05]  /*d8f0*/  BRA `(.L_x_234) ;  /* 0xfffffffc00ec7947 */ /* 0x000fea000383ffff */
.L_x_135:
[----:B------:R-:W-:-:S09]  /*d900*/  UISETP.NE.AND UP0, UPT, UR38, 0x4, UPT ;  /* 0x000000042600788c */ /* 0x000fd2000bf05270 */
[----:B------:R-:W-:Y:S05]  /*d910*/  BRA.U !UP0, `(.L_x_235) ;  /* 0x0000004d08387547 */ /* 0x000fea000b800000 */
[----:B------:R-:W-:-:S13]  /*d920*/  ISETP.NE.AND P0, PT, RZ, UR38, PT ;  /* 0x00000026ff007c0c */ /* 0x000fda000bf05270 */
[----:B01234-:R-:W-:Y:S05]  /*d930*/  @P0 EXIT ;  /* 0x000000000000094d */ /* 0x01ffea0003800000 */
[----:B------:R-:W0:Y:S01]  /*d940*/  S2R R5, SR_CgaCtaId ;  /* 0x0000000000057919 */ /* 0x000e220000008800 */
[----:B------:R-:W-:Y:S01]  /*d950*/  MOV R0, 0x40 ;  /* 0x0000004000007802 */ /* 0x000fe20000000f00 */
[----:B------:R-:W-:-:S03]  /*d960*/  NOP ;  /* 0x0000000000007918 */ /* 0x000fc60000000000 */
[----:B0-----:R-:W-:-:S05]  /*d970*/  LEA R7, R5, R0, 0x18 ;  /* 0x0000000005077211 */ /* 0x001fca00078ec0ff */
[----:B------:R-:W0:Y:S02]  /*d980*/  LDS.U8 R0, [R7+0x1c] ;  /* 0x00001c0007007984 */ /* 0x000e240000000000 */
[----:B0-----:R-:W-:Y:S02]  /*d990*/  ISETP.NE.AND P0, PT, R0, RZ, PT ;  /* 0x000000ff0000720c */ /* 0x001fe40003f05270 */
[----:B------:R-:W-:-:S04]  /*d9a0*/  MOV R0, 0x400 ;  /* 0x0000040000007802 */ /* 0x000fc80000000f00 */
[----:B------:R-:W-:-:S07]  /*d9b0*/  LEA R0, R5, R0, 0x18 ;  /* 0x0000000005007211 */ /* 0x000fce00078ec0ff */
[----:B------:R-:W-:Y:S05]  /*d9c0*/  @P0 BRA `(.L_x_236) ;  /* 0x0000000400180947 */ /* 0x000fea0003800000 */
[----:B------:R-:W-:Y:S01]  /*d9d0*/  LOP3.LUT R16, R5, 0x1, RZ, 0xc0, !PT ;  /* 0x0000000105107812 */ /* 0x000fe200078ec0ff */
[----:B------:R-:W-:Y:S01]  /*d9e0*/  VIADD R4, R7, 0x8 ;  /* 0x0000000807047836 */ /* 0x000fe20000000000 */
[----:B------:R-:W-:Y:S02]  /*d9f0*/  LOP3.LUT R5, R5, 0x1, RZ, 0x3c, !PT ;  /* 0x0000000105057812 */ /* 0x000fe400078e3cff */
[----:B------:R-:W-:-:S13]  /*da00*/  ISETP.NE.U32.AND P2, PT, R16, 0x1, PT ;  /* 0x000000011000780c */ /* 0x000fda0003f45070 */
[----:B------:R-:W-:Y:S05]  /*da10*/  @!P2 BRA `(.L_x_237) ;  /* 0x0000000000a4a947 */ /* 0x000fea0003800000 */
[----:B------:R-:W-:Y:S01]  /*da20*/  ELECT P0, URZ, PT ;  /* 0x0000000000ff782f */ /* 0x000fe20003800000 */
[----:B------:R-:W-:-:S12]  /*da30*/  BSSY B0, `(.L_x_237) ;  /* 0x0000027000007945 */ /* 0x000fd80003800000 */
[----:B------:R-:W-:Y:S05]  /*da40*/  @!P0 BRA `(.L_x_238) ;  /* 0x0000000000948947 */ /* 0x000fea0003800000 */
[----:B------:R-:W-:Y:S01]  /*da50*/  UMOV UR4, 0x10 ;  /* 0x0000001000047882 */ /* 0x000fe20000000000 */
[----:B------:R-:W-:-:S04]  /*da60*/  IADD3 R2, PT, PT, R0, 0x1a0, RZ ;  /* 0x000001a000027810 */ /* 0x000fc80007ffe0ff */
[----:B------:R-:W-:Y:S04]  /*da70*/  DEPBAR.LE SB0, 0x36 ;  /* 0x00008d800000791a */ /* 0x000fe80000000000 */
[----:B------:R-:W0:Y:S02]  /*da80*/  UTCATOMSWS.2CTA.FIND_AND_SET.ALIGN UP0, UR4, UR4 ;  /* 0x00000004000475e3 */ /* 0x000e240008200800 */
[----:B0-----:R-:W-:Y:S01]  /*da90*/  MOV R11, UR4 ;  /* 0x00000004000b7c02 */ /* 0x001fe20008000f00 */
[----:B------:R-:W-:Y:S06]  /*daa0*/  BRA.U UP0, `(.L_x_239) ;  /* 0x00000001002c7547 */ /* 0x000fec000b800000 */
.L_x_241:
[----:B------:R-:W-:Y:S01]  /*dab0*/  PLOP3.LUT P0, PT, PT, PT, PT, 0x80, 0x8 ;  /* 0x000000000008781c */ /* 0x000fe20003f0f070 */
[----:B------:R-:W-:Y:S05]  /*dac0*/  NANOSLEEP 0x64 ;  /* 0x000000640000795d */ /* 0x000fea0003800000 */
[----:B------:R-:W-:-:S07]  /*dad0*/  UMOV UR5, 0x10 ;  /* 0x0000001000057882 */ /* 0x000fce0000000000 */
.L_x_240:
[----:B------:R-:W-:Y:S01]  /*dae0*/  @P0 ELECT P1, URZ, PT ;  /* 0x0000000000ff082f */ /* 0x000fe20003820000 */
[----:B------:R-:W-:Y:S04]  /*daf0*/  DEPBAR.LE SB1, 0x36 ;  /* 0x00009d800000791a */ /* 0x000fe80000000000 */
[----:B------:R0:W1:-:S12]  /*db00*/  UTCATOMSWS.2CTA.FIND_AND_SET.ALIGN UP0, UR4, UR5 ;  /* 0x00000005000475e3 */ /* 0x0000580008200800 */
[----:B------:R-:W-:Y:S02]  /*db10*/  @P1 PLOP3.LUT P0, PT, P1, PT, PT, 0x8, 0x80 ;  /* 0x000000000080181c */ /* 0x000fe40000f0e170 */
[----:B------:R-:W-:-:S11]  /*db20*/  PLOP3.LUT P1, PT, PT, PT, PT, 0x8, 0x80 ;  /* 0x000000000080781c */ /* 0x000fd60003f2e170 */
[----:B01----:R-:W-:Y:S05]  /*db30*/  @P0 BRA.U.ANY `(.L_x_240) ;  /* 0xfffffffd00e80947 */ /* 0x003fea000393ffff */
[----:B------:R-:W-:Y:S01]  /*db40*/  MOV R11, UR4 ;  /* 0x00000004000b7c02 */ /* 0x000fe20008000f00 */
[----:B------:R-:W-:Y:S06]  /*db50*/  BRA.U !UP0, `(.L_x_241) ;  /* 0xfffffffd08d47547 */ /* 0x000fec000b83ffff */
.L_x_239:
[----:B------:R-:W0:Y:S01]  /*db60*/  LDS R10, [R7+0x10] ;  /* 0x00001000070a7984 */ /* 0x000e220000000800 */
[----:B------:R-:W-:Y:S01]  /*db70*/  IMAD.MOV.U32 R12, RZ, RZ, 0x4 ;  /* 0x00000004ff0c7424 */ /* 0x000fe200078e00ff */
[----:B------:R-:W-:Y:S02]  /*db80*/  SHF.L.U32 R9, R11, 0x5, RZ ;  /* 0x000000050b097819 */ /* 0x000fe400000006ff */
[----:B0-----:R-:W-:-:S04]  /*db90*/  SHF.L.U32 R10, R10, 0x1f, RZ ;  /* 0x0000001f0a0a7819 */ /* 0x001fc800000006ff */
[----:B------:R-:W0:Y:S02]  /*dba0*/  SYNCS.PHASECHK.TRANS64.TRYWAIT P0, [R7+URZ+0x8], R10 ;  /* 0x0000080a070075a7 */ /* 0x000e2400080011ff */
[----:B0-----:R-:W-:Y:S05]  /*dbb0*/  @P0 BRA `(.L_x_242) ;  /* 0x0000000000080947 */ /* 0x001fea0003800000 */
[----:B------:R-:W0:Y:S02]  /*dbc0*/  SYNCS.PHASECHK.TRANS64.TRYWAIT P0, [R7+URZ+0x8], R10 ;  /* 0x0000080a070075a7 */ /* 0x000e2400080011ff */
[----:B0-----:R-:W-:Y:S05]  /*dbd0*/  @!P0 BRA `(.L_x_243) ;  /* 0x000000c000288947 */ /* 0x001fea0003800000 */
.L_x_242:
[----:B------:R-:W-:Y:S01]  /*dbe0*/  IMAD.MOV.U32 R18, RZ, RZ, 0xffff ;  /* 0x0000ffffff127424 */ /* 0x000fe200078e00ff */
[C---:B------:R-:W-:Y:S01]  /*dbf0*/  PRMT R3, R5.reuse, 0x654, R4 ;  /* 0x0000065405037816 */ /* 0x040fe20000000004 */
[----:B0-----:R-:W-:Y:S01]  /*dc00*/  IMAD.MOV.U32 R10, RZ, RZ, 0x1 ;  /* 0x00000001ff0a7424 */ /* 0x001fe200078e00ff */
[----:B------:R-:W-:Y:S02]  /*dc10*/  PRMT R2, R5, 0x654, R2 ;  /* 0x0000065405027816 */ /* 0x000fe40000000002 */
[-C--:B------:R-:W-:Y:S01]  /*dc20*/  SHF.L.U32 R18, R18, R11.reuse, RZ ;  /* 0x0000000b12127219 */ /* 0x080fe200000006ff */
[----:B------:R0:W-:Y:S01]  /*dc30*/  SYNCS.ARRIVE.TRANS64.RED RZ, [R3+URZ], R12 ;  /* 0x0000000c03ff79a7 */ /* 0x0001e200080004ff */
[----:B------:R-:W-:Y:S01]  /*dc40*/  SHF.L.U32 R14, R10, R11, RZ ;  /* 0x0000000b0a0e7219 */ /* 0x000fe200000006ff */
[----:B------:R0:W-:Y:S04]  /*dc50*/  STS [R0+0x1a0], R9 ;  /* 0x0001a00900007388 */ /* 0x0001e80000000800 */
[----:B------:R0:W-:Y:S04]  /*dc60*/  STAS [R2.64], R11 ;  /* 0x0000000b02007dbd */ /* 0x0001e8000c0008ff */
[----:B------:R0:W-:Y:S04]  /*dc70*/  ATOMS.OR RZ, [R7+0x14], R18 ;  /* 0x0000141207ff738c */ /* 0x0001e80003000000 */
[----:B------:R0:W-:Y:S04]  /*dc80*/  ATOMS.OR RZ, [R7+0x18], R14 ;  /* 0x0000180e07ff738c */ /* 0x0001e80003000000 */
[----:B------:R0:W-:Y:S02]  /*dc90*/  ATOMS.XOR RZ, [R7+0x10], R10 ;  /* 0x0000100a07ff738c */ /* 0x0001e40003800000 */
.L_x_238:
[----:B------:R-:W-:Y:S05]  /*dca0*/  BSYNC B0 ;  /* 0x0000000000007941 */ /* 0x000fea0003800000 */
.L_x_237:
[----:B------:R-:W-:Y:S05]  /*dcb0*/  @P2 BRA `(.L_x_244) ;  /* 0x00000000006c2947 */ /* 0x000fea0003800000 */
[----:B------:R-:W-:-:S03]  /*dcc0*/  UMOV UR4, 0xffffffff ;  /* 0xffffffff00047882 */ /* 0x000fc60000000000 */
[----:B------:R-:W-:Y:S05]  /*dcd0*/  BRA.DIV UR4, `(.L_x_245) ;  /* 0x000000be04fc7947 */ /* 0x000fea000b800000 */
[----:B------:R-:W-:-:S13]  /*dce0*/  ELECT P6, URZ, PT ;  /* 0x0000000000ff782f */ /* 0x000fda00038c0000 */
.L_x_448:
[----:B------:R-:W-:Y:S05]  /*dcf0*/  @!P6 BRA `(.L_x_244) ;  /* 0x00000000005ce947 */ /* 0x000fea0003800000 */
[----:B0-----:R-:W0:Y:S02]  /*dd00*/  LDS R2, [R7+0x10] ;  /* 0x0000100007027984 */ /* 0x001e240000000800 */
[----:B0-----:R-:W-:-:S04]  /*dd10*/  SHF.L.U32 R2, R2, 0x1f, RZ ;  /* 0x0000001f02027819 */ /* 0x001fc800000006ff */
[----:B------:R-:W0:Y:S02]  /*dd20*/  SYNCS.PHASECHK.TRANS64.TRYWAIT P0, [R7+URZ+0x8], R2 ;  /* 0x00000802070075a7 */ /* 0x000e2400080011ff */
[----:B0-----:R-:W-:Y:S05]  /*dd30*/  @P0 BRA `(.L_x_246) ;  /* 0x0000000000080947 */ /* 0x001fea0003800000 */
[----:B------:R-:W0:Y:S02]  /*dd40*/  SYNCS.PHASECHK.TRANS64.TRYWAIT P0, [R7+URZ+0x8], R2 ;  /* 0x00000802070075a7 */ /* 0x000e2400080011ff */
[----:B0-----:R-:W-:Y:S05]  /*dd50*/  @!P0 BRA `(.L_x_247) ;  /* 0x000000bc00fc8947 */ /* 0x001fea0003800000 */
.L_x_246:
[----:B------:R-:W1:Y:S01]  /*dd60*/  LDS R10, [R0+0x1a0] ;  /* 0x0001a000000a7984 */ /* 0x000e620000000800 */
[----:B------:R-:W-:Y:S01]  /*dd70*/  IMAD.MOV.U32 R3, RZ, RZ, 0xffff ;  /* 0x0000ffffff037424 */ /* 0x000fe200078e00ff */
[----:B------:R-:W-:Y:S01]  /*dd80*/  PRMT R4, R5, 0x654, R4 ;  /* 0x0000065405047816 */ /* 0x000fe20000000004 */
[----:B0-----:R-:W-:Y:S02]  /*dd90*/  IMAD.MOV.U32 R2, RZ, RZ, 0x1 ;  /* 0x00000001ff027424 */ /* 0x001fe400078e00ff */
[----:B-1----:R-:W-:Y:S01]  /*dda0*/  IMAD.SHL.U32 R9, R10, 0x20, RZ ;  /* 0x000000200a097824 */ /* 0x002fe200078e00ff */
[-C--:B------:R-:W-:Y:S02]  /*ddb0*/  SHF.L.U32 R12, R3, R10.reuse, RZ ;  /* 0x0000000a030c7219 */ /* 0x080fe400000006ff */
[----:B------:R-:W-:Y:S02]  /*ddc0*/  SHF.L.U32 R10, R2, R10, RZ ;  /* 0x0000000a020a7219 */ /* 0x000fe400000006ff */
[----:B------:R1:W-:Y:S04]  /*ddd0*/  STS [R0+0x1a0], R9 ;  /* 0x0001a00900007388 */ /* 0x0003e80000000800 */
[----:B------:R1:W-:Y:S04]  /*dde0*/  ATOMS.OR RZ, [R7+0x14], R12 ;  /* 0x0000140c07ff738c */ /* 0x0003e80003000000 */
[----:B------:R1:W-:Y:S01]  /*ddf0*/  ATOMS.OR RZ, [R7+0x18], R10 ;  /* 0x0000180a07ff738c */ /* 0x0003e20003000000 */
[----:B------:R1:W-:Y:S03]  /*de00*/  SYNCS.ARRIVE.TRANS64.RED.A1T0 RZ, [R4+URZ], RZ ;  /* 0x000000ff04ff79a7 */ /* 0x0003e600081004ff */
[----:B------:R1:W-:Y:S01]  /*de10*/  ATOMS.XOR RZ, [R7+0x10], R2 ;  /* 0x0000100207ff738c */ /* 0x0003e20003800000 */
[----:B------:R-:W-:Y:S05]  /*de20*/  BRA `(.L_x_244) ;  /* 0x0000000000107947 */ /* 0x000fea0003800000 */
.L_x_236:
[----:B------:R-:W-:Y:S02]  /*de30*/  MOV R3, 0xffffffff ;  /* 0xffffffff00037802 */ /* 0x000fe40000000f00 */
[----:B------:R-:W-:-:S03]  /*de40*/  MOV R2, 0xde70 ;  /* 0x0000de7000027802 */ /* 0x000fc60000000f00 */
[----:B------:R0:W-:Y:S04]  /*de50*/  STS [R0+0x1a0], R3 ;  /* 0x0001a00300007388 */ /* 0x0001e80000000800 */
[----:B0----5:R-:W-:Y:S05]  /*de60*/  CALL.REL.NOINC `($__internal_1_$__cuda_sm10x_tcgen05_guardrail_trap_phase_invalid_during_alloc) ;  /* 0x000000c000d07944 */ /* 0x021fea0003c00000 */
.L_x_244:
[----:B------:R-:W-:Y:S05]  /*de70*/  WARPSYNC.ALL ;  /* 0x0000000000007948 */ /* 0x000fea0003800000 */
[----:B------:R-:W2:Y:S01]  /*de80*/  S2UR UR18, SR_CgaCtaId ;  /* 0x00000000001279c3 */ /* 0x000ea20000008800 */
[----:B------:R-:W-:Y:S01]  /*de90*/  UMOV UR4, 0x400 ;  /* 0x0000040000047882 */ /* 0x000fe20000000000 */
[----:B------:R-:W-:-:S06]  /*dea0*/  NOP ;  /* 0x0000000000007918 */ /* 0x000fcc0000000000 */
[----:B------:R-:W-:Y:S06]  /*deb0*/  BAR.ARV 0x6, 0xa0 ;  /* 0x0182800000007b1d */ /* 0x000fec0000002000 */
[----:B------:R-:W3:Y:S01]  /*dec0*/  LDCU UR8, c[0x0][0x38c] ;  /* 0x00007180ff0877ac */ /* 0x000ee20008000800 */
[----:B0-----:R-:W-:Y:S01]  /*ded0*/  HFMA2 R14, -RZ, RZ, 0, 5.9604644775390625e-08 ;  /* 0x00000001ff0e7431 */ /* 0x001fe200000001ff */
[----:B------:R-:W-:Y:S01]  /*dee0*/  BSSY B3, `(.L_x_248) ;  /* 0x0000434000037945 */ /* 0x000fe20003800000 */
[----:B-1----:R-:W-:Y:S01]  /*def0*/  IMAD.MOV.U32 R10, RZ, RZ, RZ ;  /* 0x000000ffff0a7224 */ /* 0x002fe200078e00ff */
[----:B------:R-:W-:Y:S01]  /*df00*/  MOV R7, RZ ;  /* 0x000000ff00077202 */ /* 0x000fe20000000f00 */
[----:B------:R-:W-:Y:S01]  /*df10*/  IMAD.MOV.U32 R13, RZ, RZ, RZ ;  /* 0x000000ffff0d7224 */ /* 0x000fe200078e00ff */
[----:B------:R-:W-:Y:S01]  /*df20*/  CS2R R18, SRZ ;  /* 0x0000000000127805 */ /* 0x000fe2000001ff00 */
[----:B------:R-:W-:Y:S01]  /*df30*/  IMAD.MOV.U32 R15, RZ, RZ, RZ ;  /* 0x000000ffff0f7224 */ /* 0x000fe200078e00ff */
[----:B--2---:R-:W-:-:S04]  /*df40*/  ULEA UR18, UR18, UR4, 0x18 ;  /* 0x0000000412127291 */ /* 0x004fc8000f8ec0ff */
[----:B------:R-:W-:Y:S02]  /*df50*/  UIADD3 UR6, UPT, UPT, UR18, 0x280, URZ ;  /* 0x0000028012067890 */ /* 0x000fe4000fffe0ff */
[----:B------:R-:W-:Y:S02]  /*df60*/  UIADD3 UR5, UPT, UPT, UR18, 0x18280, URZ ;  /* 0x0001828012057890 */ /* 0x000fe4000fffe0ff */
[----:B---3--:R-:W-:Y:S01]  /*df70*/  UIADD3 UR8, UPT, UPT, UR8, 0x2ff, URZ ;  /* 0x000002ff08087890 */ /* 0x008fe2000fffe0ff */
[----:B------:R-:W0:Y:S01]  /*df80*/  LDS R0, [UR18+0x1a0] ;  /* 0x0001a012ff007984 */ /* 0x000e220008000800 */
[----:B------:R-:W-:Y:S02]  /*df90*/  UIADD3 UR7, UPT, UPT, UR18, 0x32c80, URZ ;  /* 0x00032c8012077890 */ /* 0x000fe4000fffe0ff */
[----:B------:R-:W-:Y:S02]  /*dfa0*/  UIMAD.WIDE UR12, UR8, 0x2aaaaaab, URZ ;  /* 0x2aaaaaab080c78a5 */ /* 0x000fe4000f8e02ff */
[----:B------:R-:W-:-:S02]  /*dfb0*/  USHF.R.U32.HI UR8, URZ, 0x4, UR6 ;  /* 0x00000004ff087899 */ /* 0x000fc40008011606 */
[----:B------:R-:W-:Y:S02]  /*dfc0*/  USHF.R.U32.HI UR6, URZ, 0x4, UR5 ;  /* 0x00000004ff067899 */ /* 0x000fe40008011605 */
[----:B------:R-:W-:Y:S02]  /*dfd0*/  USHF.R.U32.HI UR5, URZ, 0x4, UR7 ;  /* 0x00000004ff057899 */ /* 0x000fe40008011607 */
[----:B------:R-:W-:Y:S02]  /*dfe0*/  ULOP3.LUT UR22, UR6, 0x3fff, URZ, 0xc0, !UPT ;  /* 0x00003fff06167892 */ /* 0x000fe4000f8ec0ff */
[----:B------:R-:W-:Y:S01]  /*dff0*/  ULOP3.LUT UR8, UR8, 0x3fff, URZ, 0xc0, !UPT ;  /* 0x00003fff08087892 */ /* 0x000fe2000f8ec0ff */
[----:B------:R-:W-:Y:S01]  /*e000*/  UMOV UR6, UR13 ;  /* 0x0000000d00067c82 */ /* 0x000fe20008000000 */
[----:B------:R-:W-:Y:S02]  /*e010*/  UIADD3 UR4, UPT, UPT, UR18, 0x30280, URZ ;  /* 0x0003028012047890 */ /* 0x000fe4000fffe0ff */
[----:B------:R-:W-:-:S02]  /*e020*/  USHF.R.U32.HI UR7, URZ, 0x1f, UR6 ;  /* 0x0000001fff077899 */ /* 0x000fc40008011606 */
[----:B------:R-:W-:Y:S02]  /*e030*/  ULOP3.LUT UR21, UR8, 0x10000, URZ, 0xfc, !UPT ;  /* 0x0001000008157892 */ /* 0x000fe4000f8efcff */
[----:B------:R-:W-:Y:S02]  /*e040*/  ULEA.HI.SX32 UR23, UR6, UR7, 0x19 ;  /* 0x0000000706177291 */ /* 0x000fe4000f8fcaff */
[----:B------:R-:W-:Y:S02]  /*e050*/  USHF.R.U32.HI UR4, URZ, 0x4, UR4 ;  /* 0x00000004ff047899 */ /* 0x000fe40008011604 */
[----:B------:R-:W-:Y:S02]  /*e060*/  ULOP3.LUT UR5, UR5, 0x3fff, URZ, 0xc0, !UPT ;  /* 0x00003fff05057892 */ /* 0x000fe4000f8ec0ff */
[----:B------:R-:W-:Y:S02]  /*e070*/  ULOP3.LUT UR4, UR4, 0x3fff, URZ, 0xc0, !UPT ;  /* 0x00003fff04047892 */ /* 0x000fe4000f8ec0ff */
[----:B------:R-:W-:-:S02]  /*e080*/  ULOP3.LUT UR22, UR22, 0x10000, URZ, 0xfc, !UPT ;  /* 0x0001000016167892 */ /* 0x000fc4000f8efcff */
[----:B------:R-:W-:Y:S02]  /*e090*/  ULOP3.LUT UR4, UR4, 0x10000, URZ, 0xfc, !UPT ;  /* 0x0001000004047892 */ /* 0x000fe4000f8efcff */
[----:B------:R-:W-:Y:S01]  /*e0a0*/  ULOP3.LUT UR5, UR5, 0x10000, URZ, 0xfc, !UPT ;  /* 0x0001000005057892 */ /* 0x000fe2000f8efcff */
[----:B0-----:R-:W-:-:S13]  /*e0b0*/  R2UR UR10, R0 ;  /* 0x00000000000a72ca */ /* 0x001fda00000e0000 */
[----:B------:R-:W-:Y:S02]  /*e0c0*/  UIADD3 UR16, UPT, UPT, UR10, 0x1c0, URZ ;  /* 0x000001c00a107890 */ /* 0x000fe4000fffe0ff */
[----:B------:R-:W-:Y:S02]  /*e0d0*/  UIADD3 UR17, UPT, UPT, UR10, 0x1cc, URZ ;  /* 0x000001cc0a117890 */ /* 0x000fe4000fffe0ff */
[----:B------:R-:W-:Y:S02]  /*e0e0*/  UIADD3 UR14, UPT, UPT, UR10, -0x7ffffe3c, URZ ;  /* 0x800001c40a0e7890 */ /* 0x000fe4000fffe0ff */
[----:B------:R-:W-:Y:S02]  /*e0f0*/  UIADD3 UR15, UPT, UPT, UR10, -0x7ffffe2c, URZ ;  /* 0x800001d40a0f7890 */ /* 0x000fe4000fffe0ff */
[----:B------:R-:W-:Y:S02]  /*e100*/  USHF.R.U32.HI UR8, URZ, 0x11, UR16 ;  /* 0x00000011ff087899 */ /* 0x000fe40008011610 */
[----:B------:R-:W-:-:S02]  /*e110*/  USHF.R.U32.HI UR7, URZ, 0x1a, UR17 ;  /* 0x0000001aff077899 */ /* 0x000fc40008011611 */
[----:B------:R-:W-:Y:S02]  /*e120*/  USHF.R.U32.HI UR6, URZ, 0x11, UR14 ;  /* 0x00000011ff067899 */ /* 0x000fe4000801160e */
[----:B------:R-:W-:Y:S02]  /*e130*/  USHF.R.U32.HI UR9, URZ, 0x1a, UR15 ;  /* 0x0000001aff097899 */ /* 0x000fe4000801160f */
[----:B------:R-:W-:Y:S02]  /*e140*/  ULOP3.LUT UR20, UR8, 0x6000, URZ, 0xc0, !UPT ;  /* 0x0000600008147892 */ /* 0x000fe4000f8ec0ff */
[----:B------:R-:W-:Y:S02]  /*e150*/  ULOP3.LUT UR8, UR7, 0x30, URZ, 0xc0, !UPT ;  /* 0x0000003007087892 */ /* 0x000fe4000f8ec0ff */
[----:B------:R-:W-:Y:S02]  /*e160*/  ULOP3.LUT UR7, UR6, 0x6000, URZ, 0xc0, !UPT ;  /* 0x0000600006077892 */ /* 0x000fe4000f8ec0ff */
[----:B------:R-:W-:-:S02]  /*e170*/  ULOP3.LUT UR6, UR9, 0x30, URZ, 0xc0, !UPT ;  /* 0x0000003009067892 */ /* 0x000fc4000f8ec0ff */
[----:B------:R-:W-:Y:S02]  /*e180*/  ULOP3.LUT UR20, UR20, 0x9040, URZ, 0xfc, !UPT ;  /* 0x0000904014147892 */ /* 0x000fe4000f8efcff */
[----:B------:R-:W-:Y:S02]  /*e190*/  ULOP3.LUT UR8, UR8, 0x480, URZ, 0xfc, !UPT ;  /* 0x0000048008087892 */ /* 0x000fe4000f8efcff */
[----:B------:R-:W-:Y:S02]  /*e1a0*/  ULOP3.LUT UR7, UR7, 0x9040, URZ, 0xfc, !UPT ;  /* 0x0000904007077892 */ /* 0x000fe4000f8efcff */
[----:B------:R-:W-:Y:S02]  /*e1b0*/  ULOP3.LUT UR6, UR6, 0x480, URZ, 0xfc, !UPT ;  /* 0x0000048006067892 */ /* 0x000fe4000f8efcff */
[----:B------:R-:W-:Y:S02]  /*e1c0*/  UPRMT UR20, UR8, 0x5410, UR20 ;  /* 0x0000541008147896 */ /* 0x000fe40008000014 */
[----:B------:R-:W-:-:S12]  /*e1d0*/  UPRMT UR19, UR6, 0x5410, UR7 ;  /* 0x0000541006137896 */ /* 0x000fd80008000007 */
.L_x_333:
[C---:B------:R-:W-:Y:S01]  /*e1e0*/  LEA R0, R10.reuse, UR18, 0x3 ;  /* 0x000000120a007c11 */ /* 0x040fe2000f8e18ff */
[----:B------:R-:W-:Y:S01]  /*e1f0*/  BSSY B0, `(.L_x_249) ;  /* 0x0000005000007945 */ /* 0x000fe20003800000 */
[----:B------:R-:W-:Y:S02]  /*e200*/  SHF.L.U32 R3, R13, 0x1f, RZ ;  /* 0x0000001f0d037819 */ /* 0x000fe400000006ff */
[----:B------:R-:W-:Y:S02]  /*e210*/  LEA R20, R10, UR18, 0x4 ;  /* 0x000000120a147c11 */ /* 0x000fe4000f8e20ff */
[----:B------:R-:W0:Y:S02]  /*e220*/  SYNCS.PHASECHK.TRANS64.TRYWAIT P0, [R0+URZ+0xf0], R3 ;  /* 0x0000f003000075a7 */ /* 0x000e2400080011ff */
[----:B0-----:R-:W-:Y:S05]  /*e230*/  @!P0 BRA `(.L_x_250) ;  /* 0x000000b800d88947 */ /* 0x001fea0003800000 */
.L_x_449:
[----:B------:R-:W-:Y:S05]  /*e240*/  BSYNC B0 ;  /* 0x0000000000007941 */ /* 0x000fea0003800000 */
.L_x_249:
[----:B------:R-:W1:Y:S01]  /*e250*/  LDS.128 R20, [R20+0x170] ;  /* 0x0001700014147984 */ /* 0x000e620000000c00 */
[----:B------:R-:W-:Y:S01]  /*e260*/  ISETP.NE.AND P0, PT, R16, RZ, PT ;  /* 0x000000ff1000720c */ /* 0x000fe20003f05270 */
[----:B0-----:R-:W-:Y:S01]  /*e270*/  VIADD R0, R0, 0x108 ;  /* 0x0000010800007836 */ /* 0x001fe20000000000 */
[----:B------:R-:W-:Y:S01]  /*e280*/  LOP3.LUT R4, R14, 0x1, RZ, 0x3c, !PT ;  /* 0x000000010e047812 */ /* 0x000fe200078e3cff */
[----:B------:R-:W-:Y:S01]  /*e290*/  @!PT LDS RZ, [RZ] ;  /* 0x00000000fffff984 */ /* 0x000fe20000000800 */
[----:B------:R-:W-:Y:S01]  /*e2a0*/  @!PT LDS RZ, [RZ] ;  /* 0x00000000fffff984 */ /* 0x000fe20000000800 */
[----:B------:R-:W-:Y:S01]  /*e2b0*/  @!PT LDS RZ, [RZ] ;  /* 0x00000000fffff984 */ /* 0x000fe20000000800 */
[----:B------:R-:W-:Y:S01]  /*e2c0*/  @!PT LDS RZ, [RZ] ;  /* 0x00000000fffff984 */ /* 0x000fe20000000800 */
[----:B------:R0:W-:Y:S06]  /*e2d0*/  MEMBAR.ALL.CTA ;  /* 0x0000000000007992 */ /* 0x0001ec0000008000 */
[----:B0-----:R-:W0:Y:S01]  /*e2e0*/  FENCE.VIEW.ASYNC.S ;  /* 0x00000000000073c6 */ /* 0x001e220000000000 */
[----:B------:R-:W-:Y:S01]  /*e2f0*/  BSSY B2, `(.L_x_251) ;  /* 0x00003ed000027945 */ /* 0x000fe20003800000 */
[----:B------:R-:W-:Y:S01]  /*e300*/  IMAD.MOV.U32 R11, RZ, RZ, R14 ;  /* 0x000000ffff0b7224 */ /* 0x000fe200078e000e */
[----:B------:R-:W-:Y:S01]  /*e310*/  PRMT R0, RZ, 0x654, R0 ;  /* 0x00000654ff007816 */ /* 0x000fe20000000000 */
[----:B------:R-:W-:-:S02]  /*e320*/  VIADD R10, R10, 0x1 ;  /* 0x000000010a0a7836 */ /* 0x000fc40000000000 */
[----:B------:R-:W-:Y:S01]  /*e330*/  IMAD.MOV.U32 R14, RZ, RZ, R4 ;  /* 0x000000ffff0e7224 */ /* 0x000fe200078e0004 */
[----:B0-----:R0:W-:Y:S01]  /*e340*/  SYNCS.ARRIVE.TRANS64.RED.A1T0 RZ, [R0+URZ], RZ ;  /* 0x000000ff00ff79a7 */ /* 0x0011e200081004ff */
[----:B-1----:R-:W-:Y:S01]  /*e350*/  LOP3.LUT P1, RZ, R22, 0x1, RZ, 0xc0, !PT ;  /* 0x0000000116ff7812 */ /* 0x002fe2000782c0ff */
[----:B0-----:R-:W-:-:S12]  /*e360*/  @P0 BRA `(.L_x_252) ;  /* 0x0000003c00940947 */ /* 0x001fd80003800000 */
[----:B------:R-:W-:Y:S01]  /*e370*/  LEA R5, R19, UR18, 0x3 ;  /* 0x0000001213057c11 */ /* 0x000fe2000f8e18ff */
[----:B------:R-:W0:Y:S01]  /*e380*/  LDCU UR6, c[0x0][0x38c] ;  /* 0x00007180ff0677ac */ /* 0x000e220008000800 */
[----:B------:R-:W-:Y:S02]  /*e390*/  SHF.L.U32 R2, R18, 0x1f, RZ ;  /* 0x0000001f12027819 */ /* 0x000fe400000006ff */
[----:B------:R-:W-:Y:S02]  /*e3a0*/  LEA R3, R7, UR18, 0x3 ;  /* 0x0000001207037c11 */ /* 0x000fe4000f8e18ff */
[----:B------:R-:W-:Y:S01]  /*e3b0*/  SHF.L.U32 R0, R15, 0x1f, RZ ;  /* 0x0000001f0f007819 */ /* 0x000fe200000006ff */
[----:B------:R1:W2:Y:S01]  /*e3c0*/  SYNCS.PHASECHK.TRANS64.TRYWAIT P2, [R5+URZ], R2 ;  /* 0x00000002050075a7 */ /* 0x0002a200080411ff */
[----:B0-----:R-:W-:Y:S02]  /*e3d0*/  UISETP.GE.AND UP0, UPT, UR6, 0x1, UPT ;  /* 0x000000010600788c */ /* 0x001fe4000bf06270 */
[----:B------:R1:W0:Y:S07]  /*e3e0*/  SYNCS.PHASECHK.TRANS64.TRYWAIT P0, [R3+URZ+0x60], R0 ;  /* 0x00006000030075a7 */ /* 0x00022e00080011ff */
[----:B------:R-:W-:Y:S05]  /*e3f0*/  BRA.U !UP0, `(.L_x_253) ;  /* 0x0000003d08387547 */ /* 0x000fea000b800000 */
[----:B------:R-:W-:Y:S01]  /*e400*/  MOV R9, UR10 ;  /* 0x0000000a00097c02 */ /* 0x000fe20008000f00 */
[----:B------:R-:W-:Y:S01]  /*e410*/  HFMA2 R24, -RZ, RZ, 0, 0 ;  /* 0x00000000ff187431 */ /* 0x000fe200000001ff */
[----:B------:R-:W-:Y:S01]  /*e420*/  BSSY B1, `(.L_x_253) ;  /* 0x00003cb000017945 */ /* 0x000fe20003800000 */
[----:B------:R-:W-:Y:S02]  /*e430*/  PLOP3.LUT P3, PT, PT, PT, PT, 0x8, 0x80 ;  /* 0x000000000080781c */ /* 0x000fe40003f6e170 */
[----:B------:R-:W-:Y:S01]  /*e440*/  IMAD R9, R4, 0xc0, R9 ;  /* 0x000000c004097824 */ /* 0x000fe200078e0209 */
[----:B------:R-:W-:-:S10]  /*e450*/  MOV R12, UR23 ;  /* 0x00000017000c7c02 */ /* 0x000fd40008000f00 */
.L_x_330:
[----:B------:R-:W-:Y:S01]  /*e460*/  LEA R17, R7, UR18, 0x3 ;  /* 0x0000001207117c11 */ /* 0x000fe2000f8e18ff */
[----:B------:R-:W-:Y:S04]  /*e470*/  BSSY B0, `(.L_x_254) ;  /* 0x0000005000007945 */ /* 0x000fe80003800000 */
[----:B01-3--:R-:W-:Y:S05]  /*e480*/  @P0 BRA `(.L_x_255) ;  /* 0x00000000000c0947 */ /* 0x00bfea0003800000 */
[----:B-1----:R-:W-:Y:S04]  /*e490*/  SHF.L.U32 R0, R15, 0x1f, RZ ;  /* 0x0000001f0f007819 */ /* 0x002fe800000006ff */
[----:B------:R-:W0:Y:S02]  /*e4a0*/  SYNCS.PHASECHK.TRANS64.TRYWAIT P0, [R17+URZ+0x60], R0 ;  /* 0x00006000110075a7 */ /* 0x000e2400080011ff */
[----:B0-----:R-:W-:Y:S05]  /*e4b0*/  @!P0 BRA `(.L_x_256) ;  /* 0x000000b8004c8947 */ /* 0x001fea0003800000 */
.L_x_255:
[----:B------:R-:W-:Y:S05]  /*e4c0*/  BSYNC B0 ;  /* 0x0000000000007941 */ /* 0x000fea0003800000 */
.L_x_254:
[----:B01----:R-:W-:Y:S01]  /*e4d0*/  IMAD.U32 R0, RZ, RZ, UR4 ;  /* 0x00000004ff007e24 */ /* 0x003fe2000f8e00ff */
[----:B------:R-:W-:Y:S02]  /*e4e0*/  PLOP3.LUT P5, PT, PT, PT, PT, 0x8, 0x80 ;  /* 0x000000000080781c */ /* 0x000fe40003fae170 */
[----:B------:R-:W-:Y:S04]  /*e4f0*/  ELECT P0, URZ, PT ;  /* 0x0000000000ff782f */ /* 0x000fe80003800000 */
[----:B------:R-:W-:Y:S09]  /*e500*/  PLOP3.LUT P4, PT, P0, PT, PT, 0x80, 0x8 ;  /* 0x000000000008781c */ /* 0x000ff2000078f070 */
[----:B------:R-:W-:Y:S01]  /*e510*/  @P0 IMAD R2, R7, 0x60, R0 ;  /* 0x0000006007020824 */ /* 0x000fe200078e0200 */
[----:B------:R-:W-:Y:S01]  /*e520*/  @P0 MOV R21, 0x4008 ;  /* 0x0000400800150802 */ /* 0x000fe20000000f00 */
[----:B------:R-:W-:Y:S01]  /*e530*/  @P0 IMAD.MOV.U32 R3, RZ, RZ, 0x4008 ;  /* 0x00004008ff030424 */ /* 0x000fe200078e00ff */
[----:B------:R-:W-:Y:S01]  /*e540*/  VOTEU.ANY UP0, P0 ;  /* 0x0000000000ff7886 */ /* 0x000fe20000000100 */
[C---:B------:R-:W-:Y:S01]  /*e550*/  @P0 VIADD R20, R2.reuse, 0x40 ;  /* 0x0000004002140836 */ /* 0x040fe20000000000 */
[----:B------:R-:W-:Y:S01]  /*e560*/  @P0 IADD3 R4, PT, PT, R2, 0x20, RZ ;  /* 0x0000002002040810 */ /* 0x000fe20007ffe0ff */
[----:B------:R-:W-:Y:S07]  /*e570*/  @P0 IMAD.MOV.U32 R5, RZ, RZ, 0x4008 ;  /* 0x00004008ff050424 */ /* 0x000fee00078e00ff */
.L_x_257:
[----:B------:R-:W-:Y:S11]  /*e580*/  @P4 ELECT P5, URZ, PT ;  /* 0x0000000000ff482f */ /* 0x000ff600038a0000 */
[----:B------:R-:W-:Y:S02]  /*e590*/  @!UPT UIADD3 URZ, UPT, UPT, URZ, URZ, URZ ;  /* 0x000000fffffff290 */ /* 0x000fe4000fffe0ff */
[----:B0-----:R-:W-:Y:S02]  /*e5a0*/  @P5 R2UR.BROADCAST UR6, R2 ;  /* 0x00000000020652ca */ /* 0x001fe400008e0000 */
[----:B------:R-:W-:Y:S02]  /*e5b0*/  @P5 R2UR.BROADCAST UR7, R3 ;  /* 0x00000000030752ca */ /* 0x000fe400008e0000 */
[----:B------:R-:W-:Y:S02]  /*e5c0*/  @P5 PLOP3.LUT P4, PT, P5, PT, PT, 0x8, 0x80 ;  /* 0x000000000080581c */ /* 0x000fe40002f8e170 */
[----:B------:R-:W-:Y:S09]  /*e5d0*/  PLOP3.LUT P5, PT, PT, PT, PT, 0x8, 0x80 ;  /* 0x000000000080781c */ /* 0x000ff20003fae170 */
[----:B------:R0:W-:Y:S02]  /*e5e0*/  @UP0 UTCCP.T.S.2CTA.4x32dp128bit tmem[UR10+0x1c0], gdesc[UR6] ;  /* 0x0001c0060a0009e7 */ /* 0x0001e40009300000 */
[----:B------:R-:W-:Y:S05]  /*e5f0*/  @P4 BRA.U.ANY `(.L_x_257) ;  /* 0xfffffffd00e04947 */ /* 0x000fea000393ffff */
[----:B------:R-:W-:Y:S01]  /*e600*/  PLOP3.LUT P5, PT, PT, PT, PT, 0x8, 0x80 ;  /* 0x000000000080781c */ /* 0x000fe20003fae170 */
[----:B------:R-:W-:Y:S01]  /*e610*/  VOTEU.ANY UP0, P0 ;  /* 0x0000000000ff7886 */ /* 0x000fe20000000100 */
[----:B------:R-:W-:Y:S11]  /*e620*/  PLOP3.LUT P4, PT, P0, PT, PT, 0x80, 0x8 ;  /* 0x000000000008781c */ /* 0x000ff6000078f070 */
[----:B------:R-:W-:Y:S02]  /*e630*/  @!UPT UIADD3 URZ, UPT, UPT, URZ, URZ, URZ ;  /* 0x000000fffffff290 */ /* 0x000fe4000fffe0ff */
.L_x_258:
[----:B------:R-:W-:Y:S11]  /*e640*/  @P4 ELECT P5, URZ, PT ;  /* 0x0000000000ff482f */ /* 0x000ff600038a0000 */
[----:B------:R-:W-:Y:S02]  /*e650*/  @!UPT UIADD3 URZ, UPT, UPT, URZ, URZ, URZ ;  /* 0x000000fffffff290 */ /* 0x000fe4000fffe0ff */
[----:B01----:R-:W-:Y:S02]  /*e660*/  @P5 R2UR.BROADCAST UR6, R4 ;  /* 0x00000000040652ca */ /* 0x003fe400008e0000 */
        /* <DEDUP_REMOVED lines=9> */
.L_x_259:
        /* <DEDUP_REMOVED lines=9> */
[----:B------:R-:W-:Y:S01]  /*e790*/  IMAD.U32 R2, RZ, RZ, UR5 ;  /* 0x00000005ff027e24 */ /* 0x000fe2000f8e00ff */
[----:B------:R-:W-:Y:S01]  /*e7a0*/  PLOP3.LUT P4, PT, P0, PT, PT, 0x80, 0x8 ;  /* 0x000000000008781c */ /* 0x000fe2000078f070 */
[----:B------:R-:W-:Y:S01]  /*e7b0*/  @P0 IMAD.MOV.U32 R31, RZ, RZ, 0x4008 ;  /* 0x00004008ff1f0424 */ /* 0x000fe200078e00ff */
[----:B------:R-:W-:Y:S01]  /*e7c0*/  @P0 MOV R5, 0x4008 ;  /* 0x0000400800050802 */ /* 0x000fe20000000f00 */
[----:B------:R-:W-:Y:S01]  /*e7d0*/  @P0 IMAD R4, R7, 0xc0, R2 ;  /* 0x000000c007040824 */ /* 0x000fe200078e0202 */
[----:B------:R-:W-:Y:S01]  /*e7e0*/  @P0 MOV R29, 0x4008 ;  /* 0x00004008001d0802 */ /* 0x000fe20000000f00 */
[----:B------:R-:W-:Y:S01]  /*e7f0*/  @P0 IMAD.MOV.U32 R27, RZ, RZ, 0x4008 ;  /* 0x00004008ff1b0424 */ /* 0x000fe200078e00ff */
[----:B------:R-:W-:Y:S01]  /*e800*/  @P0 MOV R23, 0x4008 ;  /* 0x0000400800170802 */ /* 0x000fe20000000f00 */
[C---:B------:R-:W-:Y:S01]  /*e810*/  @P0 VIADD R30, R4.reuse, 0xa0 ;  /* 0x000000a0041e0836 */ /* 0x040fe20000000000 */
[C---:B------:R-:W-:Y:S01]  /*e820*/  @P0 IADD3 R28, PT, PT, R4.reuse, 0x40, RZ ;  /* 0x00000040041c0810 */ /* 0x040fe20007ffe0ff */
[C---:B------:R-:W-:Y:S01]  /*e830*/  @P0 VIADD R26, R4.reuse, 0x80 ;  /* 0x00000080041a0836 */ /* 0x040fe20000000000 */
[C---:B------:R-:W-:Y:S01]  /*e840*/  @P0 IADD3 R22, PT, PT, R4.reuse, 0x20, RZ ;  /* 0x0000002004160810 */ /* 0x040fe20007ffe0ff */
[----:B------:R-:W-:Y:S01]  /*e850*/  @P0 VIADD R20, R4, 0x60 ;  /* 0x0000006004140836 */ /* 0x000fe20000000000 */
[----:B------:R-:W-:Y:S01]  /*e860*/  @P0 MOV R21, 0x4008 ;  /* 0x0000400800150802 */ /* 0x000fe20000000f00 */
[----:B------:R-:W-:Y:S06]  /*e870*/  VOTEU.ANY UP0, P0 ;  /* 0x0000000000ff7886 */ /* 0x000fec0000000100 */
.L_x_260:
        /* <DEDUP_REMOVED lines=12> */
.L_x_261:
        /* <DEDUP_REMOVED lines=12> */
.L_x_262:
        /* <DEDUP_REMOVED lines=12> */
.L_x_263:
        /* <DEDUP_REMOVED lines=12> */
.L_x_264:
        /* <DEDUP_REMOVED lines=9> */
[----:B------:R-:W-:Y:S11]  /*ec10*/  VOTEU.ANY UP0, P0 ;  /* 0x0000000000ff7886 */ /* 0x000ff60000000100 */
[----:B------:R-:W-:Y:S01]  /*ec20*/  @!UPT UIADD3 URZ, UPT, UPT, URZ, URZ, URZ ;  /* 0x000000fffffff290 */ /* 0x000fe2000fffe0ff */
.L_x_265:
        /* <DEDUP_REMOVED lines=9> */
[----:B------:R-:W-:Y:S05]  /*ecc0*/  VIADD R3, R7, 0x1 ;  /* 0x0000000107037836 */ /* 0x000fea0000000000 */
[C---:B------:R-:W-:Y:S04]  /*ecd0*/  ISETP.NE.AND P0, PT, R3.reuse, 0x7, PT ;  /* 0x000000070300780c */ /* 0x040fe80003f05270 */
[----:B------:R-:W-:Y:S02]  /*ece0*/  SEL R20, RZ, 0x1, P0 ;  /* 0x00000001ff147807 */ /* 0x000fe40000000000 */
[----:B------:R-:W-:Y:S02]  /*ecf0*/  SEL R3, R3, RZ, P0 ;  /* 0x000000ff03037207 */ /* 0x000fe40000000000 */
[----:B------:R-:W-:Y:S02]  /*ed00*/  ELECT P0, URZ, PT ;  /* 0x0000000000ff782f */ /* 0x000fe40003800000 */
[----:B------:R-:W-:Y:S02]  /*ed10*/  LOP3.LUT R25, R15, R20, RZ, 0x3c, !PT ;  /* 0x000000140f197212 */ /* 0x000fe400078e3cff */
[----:B------:R-:W-:Y:S02]  /*ed20*/  LEA R21, R3, UR18, 0x3 ;  /* 0x0000001203157c11 */ /* 0x000fe4000f8e18ff */
[----:B------:R-:W-:Y:S04]  /*ed30*/  SHF.L.U32 R4, R25, 0x1f, RZ ;  /* 0x0000001f19047819 */ /* 0x000fe800000006ff */
[----:B------:R1:W3:Y:S03]  /*ed40*/  SYNCS.PHASECHK.TRANS64.TRYWAIT P5, [R21+URZ+0x60], R4 ;  /* 0x00006004150075a7 */ /* 0x0002e600080a11ff */
[----:B------:R-:W-:Y:S01]  /*ed50*/  @P0 LOP3.LUT R5, R8, 0xffff, RZ, 0xc0, !PT ;  /* 0x0000ffff08050812 */ /* 0x000fe200078ec0ff */
[----:B------:R-:W-:Y:S01]  /*ed60*/  @P0 VIADD R17, R17, 0x98 ;  /* 0x0000009811110836 */ /* 0x000fe20000000000 */
[----:B------:R-:W-:Y:S02]  /*ed70*/  VOTEU.ANY UP0, P0 ;  /* 0x0000000000ff7886 */ /* 0x000fe40000000100 */
[----:B0-----:R-:W-:Y:S11]  /*ed80*/  @P0 R2UR UR7, R5 ;  /* 0x00000000050702ca */ /* 0x001ff600000e0000 */
[----:B------:R-:W-:Y:S04]  /*ed90*/  @!UPT UIADD3 URZ, UPT, UPT, URZ, URZ, URZ ;  /* 0x000000fffffff290 */ /* 0x000fe8000fffe0ff */
.L_x_266:
[----:B------:R-:W-:Y:S11]  /*eda0*/  @P0 ELECT P4, URZ, PT ;  /* 0x0000000000ff082f */ /* 0x000ff60003880000 */
[----:B------:R-:W-:Y:S02]  /*edb0*/  @!UPT UIADD3 URZ, UPT, UPT, URZ, URZ, URZ ;  /* 0x000000fffffff290 */ /* 0x000fe4000fffe0ff */
[----:B0-----:R-:W-:Y:S02]  /*edc0*/  @P4 R2UR.BROADCAST UR6, R17 ;  /* 0x00000000110642ca */ /* 0x001fe400008e0000 */
[----:B------:R-:W-:Y:S11]  /*edd0*/  @P4 PLOP3.LUT P0, PT, P4, PT, PT, 0x8, 0x80 ;  /* 0x000000000080481c */ /* 0x000ff6000270e170 */
[----:B------:R0:W-:Y:S01]  /*ede0*/  @UP0 UTCBAR.2CTA.MULTICAST [UR6], URZ, UR7 ;  /* 0x000000ff060003e9 */ /* 0x0001e20008200807 */
[----:B------:R-:W-:Y:S01]  /*edf0*/  PLOP3.LUT P4, PT, PT, PT, PT, 0x8, 0x80 ;  /* 0x000000000080781c */ /* 0x000fe20003f8e170 */
[----:B------:R-:W-:Y:S01]  /*ee00*/  @!UPT UIADD3 URZ, UPT, UPT, URZ, URZ, URZ ;  /* 0x000000fffffff290 */ /* 0x000fe2000fffe0ff */
[----:B------:R-:W-:Y:S11]  /*ee10*/  @P0 BRA.U.ANY `(.L_x_266) ;  /* 0xfffffffd00e00947 */ /* 0x000ff6000393ffff */
[C---:B------:R-:W-:Y:S01]  /*ee20*/  LEA R22, R19.reuse, UR18, 0x3 ;  /* 0x0000001213167c11 */ /* 0x040fe2000f8e18ff */
[----:B------:R-:W-:Y:S01]  /*ee30*/  VIADD R7, R19, 0x1 ;  /* 0x0000000113077836 */ /* 0x000fe20000000000 */
[----:B------:R-:W-:Y:S04]  /*ee40*/  BSSY B0, `(.L_x_267) ;  /* 0x000000b000007945 */ /* 0x000fe80003800000 */
[C---:B------:R-:W-:Y:S04]  /*ee50*/  ISETP.NE.AND P0, PT, R7.reuse, 0x6, PT ;  /* 0x000000060700780c */ /* 0x040fe80003f05270 */
[----:B------:R-:W-:Y:S02]  /*ee60*/  SEL R17, RZ, 0x1, P0 ;  /* 0x00000001ff117807 */ /* 0x000fe40000000000 */
[----:B------:R-:W-:Y:S02]  /*ee70*/  SEL R7, R7, RZ, P0 ;  /* 0x000000ff07077207 */ /* 0x000fe40000000000 */
[----:B------:R-:W-:Y:S02]  /*ee80*/  LOP3.LUT R17, R18, R17, RZ, 0x3c, !PT ;  /* 0x0000001112117212 */ /* 0x000fe400078e3cff */
[----:B------:R-:W-:Y:S02]  /*ee90*/  LEA R15, R7, UR18, 0x3 ;  /* 0x00000012070f7c11 */ /* 0x000fe4000f8e18ff */
[----:B------:R-:W-:Y:S01]  /*eea0*/  SHF.L.U32 R20, R17, 0x1f, RZ ;  /* 0x0000001f11147819 */ /* 0x000fe200000006ff */
[----:B--2---:R-:W-:Y:S06]  /*eeb0*/  @P2 BRA `(.L_x_268) ;  /* 0x00000000000c2947 */ /* 0x004fec0003800000 */
[----:B------:R-:W-:Y:S04]  /*eec0*/  SHF.L.U32 R5, R18, 0x1f, RZ ;  /* 0x0000001f12057819 */ /* 0x000fe800000006ff */
[----:B------:R-:W2:Y:S02]  /*eed0*/  SYNCS.PHASECHK.TRANS64.TRYWAIT P0, [R22+URZ], R5 ;  /* 0x00000005160075a7 */ /* 0x000ea400080011ff */
[----:B--2---:R-:W-:Y:S05]  /*eee0*/  @!P0 BRA `(.L_x_269) ;  /* 0x000000ac00d48947 */ /* 0x004fea0003800000 */
.L_x_268:
[----:B0-----:R-:W-:Y:S05]  /*eef0*/  BSYNC B0 ;  /* 0x0000000000007941 */ /* 0x001fea0003800000 */
.L_x_267:
[----:B------:R0:W4:Y:S01]  /*ef00*/  SYNCS.PHASECHK.TRANS64.TRYWAIT P2, [R15+URZ], R20 ;  /* 0x000000140f0075a7 */ /* 0x00012200080411ff */
[----:B------:R-:W-:Y:S04]  /*ef10*/  BSSY B0, `(.L_x_270) ;  /* 0x0000008000007945 */ /* 0x000fe80003800000 */
[----:B------:R-:W-:Y:S05]  /*ef20*/  @P3 BRA `(.L_x_271) ;  /* 0x0000000000183947 */ /* 0x000fea0003800000 */
[----:B------:R-:W-:Y:S09]  /*ef30*/  UISETP.NE.AND UP0, UPT, UR38, URZ, UPT ;  /* 0x000000ff2600728c */ /* 0x000ff2000bf05270 */
[----:B------:R-:W-:Y:S05]  /*ef40*/  BRA.U !UP0, `(.L_x_272) ;  /* 0x0000000108047547 */ /* 0x000fea000b800000 */
[----:B------:R-:W-:Y:S05]  /*ef50*/  BPT.TRAP 0x1 ;  /* 0x000000040000795c */ /* 0x000fea0000300000 */
.L_x_272:
[----:B------:R-:W-:Y:S04]  /*ef60*/  SHF.L.U32 R18, R11, 0x1f, RZ ;  /* 0x0000001f0b127819 */ /* 0x000fe800000006ff */
[----:B------:R-:W1:Y:S02]  /*ef70*/  SYNCS.PHASECHK.TRANS64.TRYWAIT P0, [UR18+0x128], R18 ;  /* 0x00012812ff0075a7 */ /* 0x000e640008001112 */
[----:B-1----:R-:W-:Y:S05]  /*ef80*/  @!P0 BRA `(.L_x_273) ;  /* 0x000000ac00c08947 */ /* 0x002fea0003800000 */
.L_x_271:
[----:B------:R-:W-:Y:S05]  /*ef90*/  BSYNC B0 ;  /* 0x0000000000007941 */ /* 0x000fea0003800000 */
.L_x_270:
[C---:B------:R-:W-:Y:S02]  /*efa0*/  LEA R23, R19.reuse, UR21, 0xa ;  /* 0x0000001513177c11 */ /* 0x040fe4000f8e50ff */
[----:B------:R-:W-:Y:S02]  /*efb0*/  ELECT P0, URZ, PT ;  /* 0x0000000000ff782f */ /* 0x000fe40003800000 */
[----:B------:R-:W-:Y:S02]  /*efc0*/  LEA R26, R19, UR22, 0xa ;  /* 0x00000016131a7c11 */ /* 0x000fe4000f8e50ff */
[C---:B-1----:R-:W-:Y:S02]  /*efd0*/  LOP3.LUT R18, R23.reuse, 0x3fff, RZ, 0xc0, !PT ;  /* 0x00003fff17127812 */ /* 0x042fe400078ec0ff */
[C---:B--2---:R-:W-:Y:S02]  /*efe0*/  LOP3.LUT R5, R26.reuse, 0x3fff, RZ, 0xc0, !PT ;  /* 0x00003fff1a057812 */ /* 0x044fe400078ec0ff */
[----:B------:R-:W-:Y:S05]  /*eff0*/  PLOP3.LUT P3, PT, PT, PT, PT, 0x8, 0x80 ;  /* 0x000000000080781c */ /* 0x000fea0003f6e170 */
[----:B------:R-:W-:Y:S01]  /*f000*/  @P0 PRMT R27, R23, 0x7632, R27 ;  /* 0x00007632171b0816 */ /* 0x000fe2000000001b */
[----:B------:R-:W-:Y:S01]  /*f010*/  VOTEU.ANY UP2, P0 ;  /* 0x0000000000ff7886 */ /* 0x000fe20000040100 */
[----:B------:R-:W-:Y:S01]  /*f020*/  @P0 PRMT R28, R26, 0x7632, R28 ;  /* 0x000076321a1c0816 */ /* 0x000fe2000000001c */
[----:B------:R-:W-:Y:S01]  /*f030*/  VOTEU.ANY UP0, P0 ;  /* 0x0000000000ff7886 */ /* 0x000fe20000000100 */
[----:B------:R-:W-:Y:S02]  /*f040*/  @P0 LOP3.LUT R27, R18, 0xc000, R27, 0xf8, !PT ;  /* 0x0000c000121b0812 */ /* 0x000fe400078ef81b */
[----:B------:R-:W-:Y:S01]  /*f050*/  @P0 LOP3.LUT R19, R5, 0xc000, R28, 0xf8, !PT ;  /* 0x0000c00005130812 */ /* 0x000fe200078ef81c */
[----:B------:R-:W-:Y:S01]  /*f060*/  @UP2 UMOV UR12, URZ ;  /* 0x000000ff000c2c82 */ /* 0x000fe20008000000 */
[----:B------:R-:W-:Y:S01]  /*f070*/  @P0 ISETP.NE.U32.AND P4, PT, R24, RZ, PT ;  /* 0x000000ff1800020c */ /* 0x000fe20003f85070 */
[----:B------:R-:W-:Y:S01]  /*f080*/  @P0 IMAD.WIDE.U32 R28, R27, 0x10000, RZ ;  /* 0x000100001b1c0825 */ /* 0x000fe200078e00ff */
[----:B------:R-:W-:Y:S03]  /*f090*/  @UP2 UMOV UR13, UR20 ;  /* 0x00000014000d2c82 */ /* 0x000fe60008000000 */
[----:B------:R-:W-:Y:S01]  /*f0a0*/  @P0 IMAD.WIDE.U32 R30, R19, 0x10000, RZ ;  /* 0x00010000131e0825 */ /* 0x000fe200078e00ff */
[----:B------:R-:W-:Y:S02]  /*f0b0*/  @P0 LOP3.LUT R28, R28, 0xffff, R23, 0xf8, !PT ;  /* 0x0000ffff1c1c0812 */ /* 0x000fe400078ef817 */
[----:B------:R-:W-:Y:S02]  /*f0c0*/  @P0 LOP3.LUT R29, R29, 0x40104040, RZ, 0xfc, !PT ;  /* 0x401040401d1d0812 */ /* 0x000fe400078efcff */
[----:B------:R-:W-:Y:S02]  /*f0d0*/  @P0 LOP3.LUT R30, R30, 0xffff, R26, 0xf8, !PT ;  /* 0x0000ffff1e1e0812 */ /* 0x000fe400078ef81a */
[----:B------:R-:W-:Y:S01]  /*f0e0*/  @P0 LOP3.LUT R31, R31, 0x40104040, RZ, 0xfc, !PT ;  /* 0x401040401f1f0812 */ /* 0x000fe200078efcff */
[----:B------:R-:W-:Y:S06]  /*f0f0*/  @P0 VOTEU.ANY UP1, P4 ;  /* 0x0000000000ff0886 */ /* 0x000fec0002020100 */
.L_x_274:
[----:B------:R-:W-:Y:S11]  /*f100*/  @P0 ELECT P3, URZ, PT ;  /* 0x0000000000ff082f */ /* 0x000ff60003860000 */
[----:B------:R-:W-:Y:S02]  /*f110*/  @!UPT UIADD3 URZ, UPT, UPT, URZ, URZ, URZ ;  /* 0x000000fffffff290 */ /* 0x000fe4000fffe0ff */
[----:B-1----:R-:W-:Y:S02]  /*f120*/  @P3 R2UR.BROADCAST UR11, R9 ;  /* 0x00000000090b32ca */ /* 0x002fe400008e0000 */
[----:B------:R-:W-:Y:S02]  /*f130*/  @P3 R2UR.BROADCAST UR8, R30 ;  /* 0x000000001e0832ca */ /* 0x000fe400008e0000 */
[----:B------:R-:W-:Y:S02]  /*f140*/  @P3 R2UR.BROADCAST UR9, R31 ;  /* 0x000000001f0932ca */ /* 0x000fe400008e0000 */
[----:B------:R-:W-:Y:S02]  /*f150*/  @P3 R2UR.BROADCAST UR6, R28 ;  /* 0x000000001c0632ca */ /* 0x000fe400008e0000 */
[----:B------:R-:W-:Y:S02]  /*f160*/  @P3 R2UR.BROADCAST UR7, R29 ;  /* 0x000000001d0732ca */ /* 0x000fe400008e0000 */
[----:B------:R-:W-:Y:S02]  /*f170*/  @P3 PLOP3.LUT P0, PT, P3, PT, PT, 0x8, 0x80 ;  /* 0x000000000080381c */ /* 0x000fe40001f0e170 */
[----:B------:R-:W-:Y:S09]  /*f180*/  PLOP3.LUT P3, PT, PT, PT, PT, 0x8, 0x80 ;  /* 0x000000000080781c */ /* 0x000ff20003f6e170 */
[----:B------:R1:W-:Y:S02]  /*f190*/  @UP0 UTCOMMA.2CTA.4X gdesc[UR6], gdesc[UR8], tmem[UR11], tmem[UR12], idesc[UR13], tmem[UR16], UP1 ;  /* 0x80100c08060005ea */ /* 0x0003e40008a0000b */
[----:B------:R-:W-:Y:S05]  /*f1a0*/  @P0 BRA.U.ANY `(.L_x_274) ;  /* 0xfffffffd00d40947 */ /* 0x000fea000393ffff */
[----:B------:R-:W-:Y:S02]  /*f1b0*/  PLOP3.LUT P3, PT, PT, PT, PT, 0x8, 0x80 ;  /* 0x000000000080781c */ /* 0x000fe40003f6e170 */
[----:B------:R-:W-:Y:S11]  /*f1c0*/  ELECT P0, URZ, PT ;  /* 0x0000000000ff782f */ /* 0x000ff60003800000 */
[----:B------:R-:W-:Y:S02]  /*f1d0*/  @!UPT UIADD3 URZ, UPT, UPT, URZ, URZ, URZ ;  /* 0x000000fffffff290 */ /* 0x000fe4000fffe0ff */
[----:B------:R-:W-:Y:S01]  /*f1e0*/  @P0 VIADD R28, R23, 0x3 ;  /* 0x00000003171c0836 */ /* 0x000fe20000000000 */
[----:B------:R-:W-:Y:S01]  /*f1f0*/  VOTEU.ANY UP1, P0 ;  /* 0x0000000000ff7886 */ /* 0x000fe20000020100 */
[----:B------:R-:W-:Y:S01]  /*f200*/  @P0 VIADD R27, R26, 0x3 ;  /* 0x000000031a1b0836 */ /* 0x000fe20000000000 */
[----:B------:R-:W-:Y:S02]  /*f210*/  VOTEU.ANY UP0, P0 ;  /* 0x0000000000ff7886 */ /* 0x000fe40000000100 */
[----:B------:R-:W-:Y:S01]  /*f220*/  @P0 PRMT R19, R28, 0x7632, R19 ;  /* 0x000076321c130816 */ /* 0x000fe20000000013 */
[----:B-1----:R-:W-:Y:S01]  /*f230*/  @UP1 UMOV UR12, URZ ;  /* 0x000000ff000c1c82 */ /* 0x002fe20008000000 */
[----:B------:R-:W-:Y:S01]  /*f240*/  @P0 PRMT R24, R27, 0x7632, R24 ;  /* 0x000076321b180816 */ /* 0x000fe20000000018 */
[----:B------:R-:W-:Y:S01]  /*f250*/  @UP1 UMOV UR13, UR19 ;  /* 0x00000013000d1c82 */ /* 0x000fe20008000000 */
[----:B------:R-:W-:Y:S02]  /*f260*/  @P0 LOP3.LUT R19, R18, 0xc000, R19, 0xf8, !PT ;  /* 0x0000c00012130812 */ /* 0x000fe400078ef813 */
[----:B------:R-:W-:Y:S03]  /*f270*/  @P0 LOP3.LUT R24, R5, 0xc000, R24, 0xf8, !PT ;  /* 0x0000c00005180812 */ /* 0x000fe600078ef818 */
[----:B------:R-:W-:Y:S04]  /*f280*/  @P0 IMAD.WIDE.U32 R18, R19, 0x10000, RZ ;  /* 0x0001000013120825 */ /* 0x000fe800078e00ff */
[----:B------:R-:W-:Y:S01]  /*f290*/  @P0 IMAD.WIDE.U32 R30, R24, 0x10000, RZ ;  /* 0x00010000181e0825 */ /* 0x000fe200078e00ff */
[----:B------:R-:W-:Y:S02]  /*f2a0*/  @P0 LOP3.LUT R28, R18, 0xffff, R28, 0xf8, !PT ;  /* 0x0000ffff121c0812 */ /* 0x000fe400078ef81c */
[----:B------:R-:W-:Y:S02]  /*f2b0*/  @P0 LOP3.LUT R29, R19, 0x40104040, RZ, 0xfc, !PT ;  /* 0x40104040131d0812 */ /* 0x000fe400078efcff */
[----:B------:R-:W-:Y:S02]  /*f2c0*/  @P0 LOP3.LUT R18, R30, 0xffff, R27, 0xf8, !PT ;  /* 0x0000ffff1e120812 */ /* 0x000fe400078ef81b */
[----:B------:R-:W-:Y:S07]  /*f2d0*/  @P0 LOP3.LUT R19, R31, 0x40104040, RZ, 0xfc, !PT ;  /* 0x401040401f130812 */ /* 0x000fee00078efcff */
.L_x_275:
        /* <DEDUP_REMOVED lines=9> */
[----:B------:R1:W-:Y:S02]  /*f370*/  @UP0 UTCOMMA.2CTA.4X gdesc[UR6], gdesc[UR8], tmem[UR11], tmem[UR12], idesc[UR13], tmem[UR14], UPT ;  /* 0x800e0c08060005ea */ /* 0x0003e4000ba0000b */
[----:B------:R-:W-:Y:S05]  /*f380*/  @P0 BRA.U.ANY `(.L_x_275) ;  /* 0xfffffffd00d40947 */ /* 0x000fea000393ffff */
[----:B------:R-:W-:Y:S04]  /*f390*/  BSSY B0, `(.L_x_276) ;  /* 0x0000004000007945 */ /* 0x000fe80003800000 */
[----:B---3--:R-:W-:Y:S05]  /*f3a0*/  @P5 BRA `(.L_x_277) ;  /* 0x0000000000085947 */ /* 0x008fea0003800000 */
[----:B------:R-:W2:Y:S02]  /*f3b0*/  SYNCS.PHASECHK.TRANS64.TRYWAIT P0, [R21+URZ+0x60], R4 ;  /* 0x00006004150075a7 */ /* 0x000ea400080011ff */
[----:B--2---:R-:W-:Y:S05]  /*f3c0*/  @!P0 BRA `(.L_x_278) ;  /* 0x000000a800c88947 */ /* 0x004fea0003800000 */
.L_x_277:
[----:B-1----:R-:W-:Y:S05]  /*f3d0*/  BSYNC B0 ;  /* 0x0000000000007941 */ /* 0x002fea0003800000 */
.L_x_276:
[----:B------:R-:W-:Y:S02]  /*f3e0*/  ELECT P0, URZ, PT ;  /* 0x0000000000ff782f */ /* 0x000fe40003800000 */
[----:B------:R-:W-:Y:S02]  /*f3f0*/  PLOP3.LUT P4, PT, PT, PT, PT, 0x8, 0x80 ;  /* 0x000000000080781c */ /* 0x000fe40003f8e170 */
[----:B------:R-:W-:Y:S09]  /*f400*/  PLOP3.LUT P3, PT, P0, PT, PT, 0x80, 0x8 ;  /* 0x000000000008781c */ /* 0x000ff2000076f070 */
[----:B--2---:R-:W-:Y:S01]  /*f410*/  @P0 IMAD R4, R3, 0x60, R0 ;  /* 0x0000006003040824 */ /* 0x004fe200078e0200 */
[----:B------:R-:W-:Y:S01]  /*f420*/  @P0 MOV R29, 0x4008 ;  /* 0x00004008001d0802 */ /* 0x000fe20000000f00 */
[----:B------:R-:W-:Y:S01]  /*f430*/  @P0 IMAD.MOV.U32 R5, RZ, RZ, 0x4008 ;  /* 0x00004008ff050424 */ /* 0x000fe200078e00ff */
[----:B------:R-:W-:Y:S01]  /*f440*/  VOTEU.ANY UP0, P0 ;  /* 0x0000000000ff7886 */ /* 0x000fe20000000100 */
[C---:B------:R-:W-:Y:S01]  /*f450*/  @P0 VIADD R28, R4.reuse, 0x40 ;  /* 0x00000040041c0836 */ /* 0x040fe20000000000 */
[----:B------:R-:W-:Y:S01]  /*f460*/  @P0 IADD3 R18, PT, PT, R4, 0x20, RZ ;  /* 0x0000002004120810 */ /* 0x000fe20007ffe0ff */
[----:B------:R-:W-:Y:S07]  /*f470*/  @P0 IMAD.MOV.U32 R19, RZ, RZ, 0x4008 ;  /* 0x00004008ff130424 */ /* 0x000fee00078e00ff */
.L_x_279:
[----:B------:R-:W-:Y:S11]  /*f480*/  @P3 ELECT P4, URZ, PT ;  /* 0x0000000000ff382f */ /* 0x000ff60003880000 */
[----:B------:R-:W-:Y:S02]  /*f490*/  @!UPT UIADD3 URZ, UPT, UPT, URZ, URZ, URZ ;  /* 0x000000fffffff290 */ /* 0x000fe4000fffe0ff */
[----:B-1----:R-:W-:Y:S02]  /*f4a0*/  @P4 R2UR.BROADCAST UR6, R4 ;  /* 0x00000000040642ca */ /* 0x002fe400008e0000 */
        /* <DEDUP_REMOVED lines=9> */
.L_x_280:
[----:B------:R-:W-:Y:S11]  /*f540*/  @P3 ELECT P4, URZ, PT ;  /* 0x0000000000ff382f */ /* 0x000ff60003880000 */
[----:B------:R-:W-:Y:S02]  /*f550*/  @!UPT UIADD3 URZ, UPT, UPT, URZ, URZ, URZ ;  /* 0x000000fffffff290 */ /* 0x000fe4000fffe0ff */
[----:B-12---:R-:W-:Y:S02]  /*f560*/  @P4 R2UR.BROADCAST UR6, R18 ;  /* 0x00000000120642ca */ /* 0x006fe400008e0000 */
        /* <DEDUP_REMOVED lines=9> */
.L_x_281:
        /* <DEDUP_REMOVED lines=9> */
[----:B------:R-:W-:Y:S01]  /*f690*/  @P0 IMAD R4, R3, 0xc0, R2 ;  /* 0x000000c003040824 */ /* 0x000fe200078e0202 */
[----:B------:R-:W-:Y:S01]  /*f6a0*/  PLOP3.LUT P3, PT, P0, PT, PT, 0x80, 0x8 ;  /* 0x000000000008781c */ /* 0x000fe2000076f070 */
        /* <DEDUP_REMOVED lines=8> */
[----:B------:R-:W-:Y:S01]  /*f730*/  @P0 IMAD.MOV.U32 R31, RZ, RZ, 0x4008 ;  /* 0x00004008ff1f0424 */ /* 0x000fe200078e00ff */
[----:B------:R-:W-:Y:S01]  /*f740*/  @P0 MOV R29, 0x4008 ;  /* 0x00004008001d0802 */ /* 0x000fe20000000f00 */
[----:B------:R-:W-:Y:S01]  /*f750*/  @P0 IMAD.MOV.U32 R19, RZ, RZ, 0x4008 ;  /* 0x00004008ff130424 */ /* 0x000fe200078e00ff */
[----:B------:R-:W-:Y:S06]  /*f760*/  VOTEU.ANY UP0, P0 ;  /* 0x0000000000ff7886 */ /* 0x000fec0000000100 */
.L_x_282:
        /* <DEDUP_REMOVED lines=12> */
.L_x_283:
        /* <DEDUP_REMOVED lines=12> */
.L_x_284:
        /* <DEDUP_REMOVED lines=12> */
.L_x_285:
        /* <DEDUP_REMOVED lines=12> */
.L_x_286:
        /* <DEDUP_REMOVED lines=11> */
.L_x_287:
        /* <DEDUP_REMOVED lines=9> */
[----:B------:R-:W-:Y:S01]  /*fbb0*/  VIADD R3, R3, 0x1 ;  /* 0x0000000103037836 */ /* 0x000fe20000000000 */
[----:B------:R-:W-:Y:S04]  /*fbc0*/  ELECT P3, URZ, PT ;  /* 0x0000000000ff782f */ /* 0x000fe80003860000 */
[C---:B------:R-:W-:Y:S04]  /*fbd0*/  ISETP.NE.AND P0, PT, R3.reuse, 0x7, PT ;  /* 0x000000070300780c */ /* 0x040fe80003f05270 */
[----:B------:R-:W-:Y:S02]  /*fbe0*/  SEL R18, RZ, 0x1, P0 ;  /* 0x00000001ff127807 */ /* 0x000fe40000000000 */
[----:B------:R-:W-:Y:S02]  /*fbf0*/  SEL R3, R3, RZ, P0 ;  /* 0x000000ff03037207 */ /* 0x000fe40000000000 */
[----:B------:R-:W-:Y:S01]  /*fc00*/  LOP3.LUT R25, R25, R18, RZ, 0x3c, !PT ;  /* 0x0000001219197212 */ /* 0x000fe200078e3cff */
[----:B------:R-:W-:Y:S01]  /*fc10*/  @P3 VIADD R21, R21, 0x98 ;  /* 0x0000009815153836 */ /* 0x000fe20000000000 */
[----:B------:R-:W-:Y:S01]  /*fc20*/  LEA R19, R3, UR18, 0x3 ;  /* 0x0000001203137c11 */ /* 0x000fe2000f8e18ff */
[----:B------:R-:W-:Y:S01]  /*fc30*/  VOTEU.ANY UP0, P3 ;  /* 0x0000000000ff7886 */ /* 0x000fe20001800100 */
[----:B------:R-:W-:Y:S02]  /*fc40*/  SHF.L.U32 R4, R25, 0x1f, RZ ;  /* 0x0000001f19047819 */ /* 0x000fe400000006ff */
[----:B------:R-:W-:Y:S02]  /*fc50*/  @P3 LOP3.LUT R5, R8, 0xffff, RZ, 0xc0, !PT ;  /* 0x0000ffff08053812 */ /* 0x000fe400078ec0ff */
[----:B------:R2:W3:Y:S02]  /*fc60*/  SYNCS.PHASECHK.TRANS64.TRYWAIT P0, [R19+URZ+0x60], R4 ;  /* 0x00006004130075a7 */ /* 0x0004e400080011ff */
[----:B-1----:R-:W-:Y:S11]  /*fc70*/  @P3 R2UR UR7, R5 ;  /* 0x00000000050732ca */ /* 0x002ff600000e0000 */
[----:B------:R-:W-:Y:S04]  /*fc80*/  @!UPT UIADD3 URZ, UPT, UPT, URZ, URZ, URZ ;  /* 0x000000fffffff290 */ /* 0x000fe8000fffe0ff */
.L_x_288:
[----:B------:R-:W-:Y:S11]  /*fc90*/  @P3 ELECT P4, URZ, PT ;  /* 0x0000000000ff382f */ /* 0x000ff60003880000 */
[----:B------:R-:W-:Y:S02]  /*fca0*/  @!UPT UIADD3 URZ, UPT, UPT, URZ, URZ, URZ ;  /* 0x000000fffffff290 */ /* 0x000fe4000fffe0ff */
[----:B-1----:R-:W-:Y:S02]  /*fcb0*/  @P4 R2UR.BROADCAST UR6, R21 ;  /* 0x00000000150642ca */ /* 0x002fe400008e0000 */
[----:B------:R-:W-:Y:S11]  /*fcc0*/  @P4 PLOP3.LUT P3, PT, P4, PT, PT, 0x8, 0x80 ;  /* 0x000000000080481c */ /* 0x000ff6000276e170 */
[----:B------:R1:W-:Y:S01]  /*fcd0*/  @UP0 UTCBAR.2CTA.MULTICAST [UR6], URZ, UR7 ;  /* 0x000000ff060003e9 */ /* 0x0003e20008200807 */
[----:B------:R-:W-:Y:S01]  /*fce0*/  PLOP3.LUT P4, PT, PT, PT, PT, 0x8, 0x80 ;  /* 0x000000000080781c */ /* 0x000fe20003f8e170 */
[----:B------:R-:W-:Y:S01]  /*fcf0*/  @!UPT UIADD3 URZ, UPT, UPT, URZ, URZ, URZ ;  /* 0x000000fffffff290 */ /* 0x000fe2000fffe0ff */
[----:B------:R-:W-:Y:S11]  /*fd00*/  @P3 BRA.U.ANY `(.L_x_288) ;  /* 0xfffffffd00e03947 */ /* 0x000ff6000393ffff */
        /* <DEDUP_REMOVED lines=8> */
[----:B----4-:R-:W-:Y:S05]  /*fd90*/  @P2 BRA `(.L_x_290) ;  /* 0x0000000000082947 */ /* 0x010fea0003800000 */
[----:B------:R-:W4:Y:S02]  /*fda0*/  SYNCS.PHASECHK.TRANS64.TRYWAIT P2, [R15+URZ], R20 ;  /* 0x000000140f0075a7 */ /* 0x000f2400080411ff */
[----:B----4-:R-:W-:Y:S05]  /*fdb0*/  @!P2 BRA `(.L_x_291) ;  /* 0x000000a00060a947 */ /* 0x010fea0003800000 */
.L_x_290:
[----:B-1----:R-:W-:Y:S05]  /*fdc0*/  BSYNC B0 ;  /* 0x0000000000007941 */ /* 0x002fea0003800000 */
.L_x_289:
[----:B0---4-:R-:W-:Y:S01]  /*fdd0*/  LEA R20, R7, UR21, 0xa ;  /* 0x0000001507147c11 */ /* 0x011fe2000f8e50ff */
[----:B------:R0:W1:Y:S01]  /*fde0*/  SYNCS.PHASECHK.TRANS64.TRYWAIT P2, [R17+URZ], R24 ;  /* 0x00000018110075a7 */ /* 0x00006200080411ff */
[----:B------:R-:W-:Y:S02]  /*fdf0*/  PLOP3.LUT P4, PT, PT, PT, PT, 0x8, 0x80 ;  /* 0x000000000080781c */ /* 0x000fe40003f8e170 */
[----:B------:R-:W-:Y:S02]  /*fe00*/  ELECT P3, URZ, PT ;  /* 0x0000000000ff782f */ /* 0x000fe40003860000 */
[----:B------:R-:W-:Y:S11]  /*fe10*/  LOP3.LUT R27, R20, 0x3fff, RZ, 0xc0, !PT ;  /* 0x00003fff141b7812 */ /* 0x000ff600078ec0ff */
[----:B------:R-:W-:Y:S01]  /*fe20*/  @P3 VIADD R5, R23, 0x6 ;  /* 0x0000000617053836 */ /* 0x000fe20000000000 */
[----:B------:R-:W-:Y:S01]  /*fe30*/  LEA R23, R7, UR22, 0xa ;  /* 0x0000001607177c11 */ /* 0x000fe2000f8e50ff */
[----:B------:R-:W-:Y:S01]  /*fe40*/  @P3 VIADD R28, R26, 0x6 ;  /* 0x000000061a1c3836 */ /* 0x000fe20000000000 */
[----:B------:R-:W-:Y:S01]  /*fe50*/  VOTEU.ANY UP1, P3 ;  /* 0x0000000000ff7886 */ /* 0x000fe20001820100 */
[----:B------:R-:W-:Y:S01]  /*fe60*/  VOTEU.ANY UP0, P3 ;  /* 0x0000000000ff7886 */ /* 0x000fe20001800100 */
[----:B------:R-:W-:Y:S02]  /*fe70*/  @P3 PRMT R30, R5, 0x7632, R30 ;  /* 0x00007632051e3816 */ /* 0x000fe4000000001e */
[----:B------:R-:W-:Y:S01]  /*fe80*/  LOP3.LUT R26, R23, 0x3fff, RZ, 0xc0, !PT ;  /* 0x00003fff171a7812 */ /* 0x000fe200078ec0ff */
[----:B------:R-:W-:Y:S01]  /*fe90*/  @UP1 UMOV UR12, URZ ;  /* 0x000000ff000c1c82 */ /* 0x000fe20008000000 */
        /* <DEDUP_REMOVED lines=9> */
[----:B0-----:R-:W-:Y:S07]  /*ff30*/  @P3 LOP3.LUT R29, R33, 0x40104040, RZ, 0xfc, !PT ;  /* 0x40104040211d3812 */ /* 0x001fee00078efcff */
.L_x_292:
[----:B------:R-:W-:Y:S11]  /*ff40*/  @P3 ELECT P4, URZ, PT ;  /* 0x0000000000ff382f */ /* 0x000ff60003880000 */
[----:B------:R-:W-:Y:S02]  /*ff50*/  @!UPT UIADD3 URZ, UPT, UPT, URZ, URZ, URZ ;  /* 0x000000fffffff290 */ /* 0x000fe4000fffe0ff */
[----:B0-----:R-:W-:Y:S02]  /*ff60*/  @P4 R2UR.BROADCAST UR11, R9 ;  /* 0x00000000090b42ca */ /* 0x001fe400008e0000 */
        /* <DEDUP_REMOVED lines=8> */
[----:B------:R-:W-:Y:S02]  /*fff0*/  PLOP3.LUT P4, PT, PT, PT, PT, 0x8, 0x80 ;  /* 0x000000000080781c */ /* 0x000fe40003f8e170 */
[----:B------:R-:W-:Y:S11]  /*10000*/  ELECT P3, URZ, PT ;  /* 0x0000000000ff782f */ /* 0x000ff60003860000 */
[----:B------:R-:W-:Y:S02]  /*10010*/  @!UPT UIADD3 URZ, UPT, UPT, URZ, URZ, URZ ;  /* 0x000000fffffff290 */ /* 0x000fe4000fffe0ff */
[----:B------:R-:W-:Y:S01]  /*10020*/  @P3 LOP3.LUT R5, R6, 0xffff, RZ, 0xc0, !PT ;  /* 0x0000ffff06053812 */ /* 0x000fe200078ec0ff */
[----:B------:R-:W-:Y:S01]  /*10030*/  @P3 VIADD R22, R22, 0x30 ;  /* 0x0000003016163836 */ /* 0x000fe20000000000 */
[----:B------:R-:W-:Y:S02]  /*10040*/  VOTEU.ANY UP0, P3 ;  /* 0x0000000000ff7886 */ /* 0x000fe40001800100 */
[----:B0-----:R-:W-:Y:S11]  /*10050*/  @P3 R2UR UR7, R5 ;  /* 0x00000000050732ca */ /* 0x001ff600000e0000 */
[----:B------:R-:W-:Y:S04]  /*10060*/  @!UPT UIADD3 URZ, UPT, UPT, URZ, URZ, URZ ;  /* 0x000000fffffff290 */ /* 0x000fe8000fffe0ff */
.L_x_293:
        /* <DEDUP_REMOVED lines=27> */
.L_x_294:
[----:B------:R-:W-:Y:S11]  /*10220*/  @P3 ELECT P4, URZ, PT ;  /* 0x0000000000ff382f */ /* 0x000ff60003880000 */
[----:B------:R-:W-:Y:S02]  /*10230*/  @!UPT UIADD3 URZ, UPT, UPT, URZ, URZ, URZ ;  /* 0x000000fffffff290 */ /* 0x000fe4000fffe0ff */
[----:B----4-:R-:W-:Y:S02]  /*10240*/  @P4 R2UR.BROADCAST UR11, R9 ;  /* 0x00000000090b42ca */ /* 0x010fe400008e0000 */
[----:B------:R-:W-:Y:S02]  /*10250*/  @P4 R2UR.BROADCAST UR8, R30 ;  /* 0x000000001e0842ca */ /* 0x000fe400008e0000 */
[----:B------:R-:W-:Y:S02]  /*10260*/  @P4 R2UR.BROADCAST UR9, R31 ;  /* 0x000000001f0942ca */ /* 0x000fe400008e0000 */
[----:B0-----:R-:W-:Y:S02]  /*10270*/  @P4 R2UR.BROADCAST UR6, R28 ;  /* 0x000000001c0642ca */ /* 0x001fe400008e0000 */
[----:B------:R-:W-:Y:S02]  /*10280*/  @P4 R2UR.BROADCAST UR7, R29 ;  /* 0x000000001d0742ca */ /* 0x000fe400008e0000 */
[----:B------:R-:W-:Y:S02]  /*10290*/  @P4 PLOP3.LUT P3, PT, P4, PT, PT, 0x8, 0x80 ;  /* 0x000000000080481c */ /* 0x000fe4000276e170 */
[----:B------:R-:W-:Y:S09]  /*102a0*/  PLOP3.LUT P4, PT, PT, PT, PT, 0x8, 0x80 ;  /* 0x000000000080781c */ /* 0x000ff20003f8e170 */
[----:B------:R4:W-:Y:S02]  /*102b0*/  @UP0 UTCOMMA.2CTA.4X gdesc[UR6], gdesc[UR8], tmem[UR11], tmem[UR12], idesc[UR13], tmem[UR14], UPT ;  /* 0x800e0c08060005ea */ /* 0x0009e4000ba0000b */
[----:B------:R-:W-:Y:S05]  /*102c0*/  @P3 BRA.U.ANY `(.L_x_294) ;  /* 0xfffffffd00d43947 */ /* 0x000fea000393ffff */
[----:B------:R-:W-:Y:S04]  /*102d0*/  BSSY B0, `(.L_x_295) ;  /* 0x0000004000007945 */ /* 0x000fe80003800000 */
[----:B---3--:R-:W-:Y:S05]  /*102e0*/  @P0 BRA `(.L_x_296) ;  /* 0x0000000000080947 */ /* 0x008fea0003800000 */
[----:B------:R-:W0:Y:S02]  /*102f0*/  SYNCS.PHASECHK.TRANS64.TRYWAIT P0, [R19+URZ+0x60], R4 ;  /* 0x00006004130075a7 */ /* 0x000e2400080011ff */
[----:B0-----:R-:W-:Y:S05]  /*10300*/  @!P0 BRA `(.L_x_297) ;  /* 0x0000009c00208947 */ /* 0x001fea0003800000 */
.L_x_296:
[----:B----4-:R-:W-:Y:S05]  /*10310*/  BSYNC B0 ;  /* 0x0000000000007941 */ /* 0x010fea0003800000 */
.L_x_295:
[----:B------:R-:W-:Y:S02]  /*10320*/  ELECT P0, URZ, PT ;  /* 0x0000000000ff782f */ /* 0x000fe40003800000 */
[----:B------:R-:W-:Y:S02]  /*10330*/  PLOP3.LUT P4, PT, PT, PT, PT, 0x8, 0x80 ;  /* 0x000000000080781c */ /* 0x000fe40003f8e170 */
[----:B------:R-:W-:Y:S09]  /*10340*/  PLOP3.LUT P3, PT, P0, PT, PT, 0x80, 0x8 ;  /* 0x000000000008781c */ /* 0x000ff2000076f070 */
[----:B0-2---:R-:W-:Y:S01]  /*10350*/  @P0 IMAD R4, R3, 0x60, R0 ;  /* 0x0000006003040824 */ /* 0x005fe200078e0200 */
[----:B------:R-:W-:Y:S01]  /*10360*/  @P0 MOV R31, 0x4008 ;  /* 0x00004008001f0802 */ /* 0x000fe20000000f00 */
[----:B------:R-:W-:Y:S01]  /*10370*/  @P0 IMAD.MOV.U32 R5, RZ, RZ, 0x4008 ;  /* 0x00004008ff050424 */ /* 0x000fe200078e00ff */
[----:B------:R-:W-:Y:S01]  /*10380*/  VOTEU.ANY UP0, P0 ;  /* 0x0000000000ff7886 */ /* 0x000fe20000000100 */
[C---:B------:R-:W-:Y:S01]  /*10390*/  @P0 VIADD R30, R4.reuse, 0x40 ;  /* 0x00000040041e0836 */ /* 0x040fe20000000000 */
[----:B------:R-:W-:Y:S01]  /*103a0*/  @P0 IADD3 R28, PT, PT, R4, 0x20, RZ ;  /* 0x00000020041c0810 */ /* 0x000fe20007ffe0ff */
[----:B------:R-:W-:Y:S07]  /*103b0*/  @P0 IMAD.MOV.U32 R29, RZ, RZ, 0x4008 ;  /* 0x00004008ff1d0424 */ /* 0x000fee00078e00ff */
.L_x_298:
        /* <DEDUP_REMOVED lines=12> */
.L_x_299:
[----:B------:R-:W-:Y:S11]  /*10480*/  @P3 ELECT P4, URZ, PT ;  /* 0x0000000000ff382f */ /* 0x000ff60003880000 */
[----:B------:R-:W-:Y:S02]  /*10490*/  @!UPT UIADD3 URZ, UPT, UPT, URZ, URZ, URZ ;  /* 0x000000fffffff290 */ /* 0x000fe4000fffe0ff */
[----:B0-2---:R-:W-:Y:S02]  /*104a0*/  @P4 R2UR.BROADCAST UR6, R28 ;  /* 0x000000001c0642ca */ /* 0x005fe400008e0000 */
        /* <DEDUP_REMOVED lines=9> */
.L_x_300:
        /* <DEDUP_REMOVED lines=23> */
.L_x_301:
        /* <DEDUP_REMOVED lines=12> */
.L_x_302:
        /* <DEDUP_REMOVED lines=12> */
.L_x_303:
        /* <DEDUP_REMOVED lines=12> */
.L_x_304:
        /* <DEDUP_REMOVED lines=12> */
.L_x_305:
        /* <DEDUP_REMOVED lines=11> */
.L_x_306:
        /* <DEDUP_REMOVED lines=23> */
.L_x_307:
        /* <DEDUP_REMOVED lines=27> */
.L_x_308:
        /* <DEDUP_REMOVED lines=11> */
[----:B------:R-:W-:Y:S01]  /*10e30*/  ISETP.NE.AND P5, PT, R12, 0x1, PT ;  /* 0x000000010c00780c */ /* 0x000fe20003fa5270 */
[----:B------:R-:W-:Y:S01]  /*10e40*/  VIADD R19, R21, 0x1 ;  /* 0x0000000115137836 */ /* 0x000fe20000000000 */
[----:B------:R-:W-:Y:S04]  /*10e50*/  BSSY B0, `(.L_x_309) ;  /* 0x000000a000007945 */ /* 0x000fe80003800000 */
[C---:B------:R-:W-:Y:S04]  /*10e60*/  ISETP.NE.AND P0, PT, R19.reuse, 0x6, PT ;  /* 0x000000061300780c */ /* 0x040fe80003f05270 */
[----:B------:R-:W-:Y:S02]  /*10e70*/  SEL R3, RZ, 0x1, P0 ;  /* 0x00000001ff037807 */ /* 0x000fe40000000000 */
[----:B------:R-:W-:Y:S02]  /*10e80*/  SEL R19, R19, RZ, P0 ;  /* 0x000000ff13137207 */ /* 0x000fe40000000000 */
[----:B------:R-:W-:Y:S02]  /*10e90*/  LOP3.LUT R18, R18, R3, RZ, 0x3c, !PT ;  /* 0x0000000312127212 */ /* 0x000fe400078e3cff */
[----:B------:R-:W-:Y:S02]  /*10ea0*/  @P5 LEA R33, R19, UR18, 0x3 ;  /* 0x0000001213215c11 */ /* 0x000fe4000f8e18ff */
[----:B------:R-:W-:Y:S01]  /*10eb0*/  @P5 SHF.L.U32 R32, R18, 0x1f, RZ ;  /* 0x0000001f12205819 */ /* 0x000fe200000006ff */
[----:B-1----:R-:W-:Y:S06]  /*10ec0*/  @P2 BRA `(.L_x_310) ;  /* 0x0000000000082947 */ /* 0x002fec0003800000 */
[----:B------:R-:W0:Y:S02]  /*10ed0*/  SYNCS.PHASECHK.TRANS64.TRYWAIT P0, [R17+URZ], R24 ;  /* 0x00000018110075a7 */ /* 0x000e2400080011ff */
[----:B0-----:R-:W-:Y:S05]  /*10ee0*/  @!P0 BRA `(.L_x_311) ;  /* 0x00000090003c8947 */ /* 0x001fea0003800000 */
.L_x_310:
[----:B----4-:R-:W-:Y:S05]  /*10ef0*/  BSYNC B0 ;  /* 0x0000000000007941 */ /* 0x010fea0003800000 */
.L_x_309:
[----:B------:R-:W-:Y:S02]  /*10f00*/  PLOP3.LUT P2, PT, PT, PT, PT, 0x80, 0x8 ;  /* 0x000000000008781c */ /* 0x000fe40003f4f070 */
[----:B------:R-:W-:Y:S02]  /*10f10*/  ELECT P0, URZ, PT ;  /* 0x0000000000ff782f */ /* 0x000fe40003800000 */
[C---:B0-----:R-:W-:Y:S02]  /*10f20*/  LEA R24, R21.reuse, UR21, 0xa ;  /* 0x0000001515187c11 */ /* 0x041fe4000f8e50ff */
[----:B------:R-:W-:Y:S02]  /*10f30*/  LEA R21, R21, UR22, 0xa ;  /* 0x0000001615157c11 */ /* 0x000fe4000f8e50ff */
[----:B------:R-:W-:Y:S04]  /*10f40*/  PLOP3.LUT P3, PT, PT, PT, PT, 0x8, 0x80 ;  /* 0x000000000080781c */ /* 0x000fe80003f6e170 */
[----:B------:R0:W1:Y:S03]  /*10f50*/  @P5 SYNCS.PHASECHK.TRANS64.TRYWAIT P2, [R33+URZ], R32 ;  /* 0x00000020210055a7 */ /* 0x00006600080411ff */
[----:B------:R-:W-:Y:S01]  /*10f60*/  @P0 VIADD R3, R20, 0x7 ;  /* 0x0000000714030836 */ /* 0x000fe20000000000 */
[----:B------:R-:W-:Y:S01]  /*10f70*/  LOP3.LUT R20, R21, 0x3fff, RZ, 0xc0, !PT ;  /* 0x00003fff15147812 */ /* 0x000fe200078ec0ff */
[----:B------:R-:W-:Y:S01]  /*10f80*/  @P0 VIADD R26, R23, 0x7 ;  /* 0x00000007171a0836 */ /* 0x000fe20000000000 */
[----:B------:R-:W-:Y:S01]  /*10f90*/  LOP3.LUT R23, R24, 0x3fff, RZ, 0xc0, !PT ;  /* 0x00003fff18177812 */ /* 0x000fe200078ec0ff */
[----:B------:R-:W-:Y:S01]  /*10fa0*/  VOTEU.ANY UP1, P0 ;  /* 0x0000000000ff7886 */ /* 0x000fe20000020100 */
[----:B------:R-:W-:Y:S01]  /*10fb0*/  @P0 PRMT R28, R3, 0x7632, R28 ;  /* 0x00007632031c0816 */ /* 0x000fe2000000001c */
[----:B------:R-:W-:Y:S01]  /*10fc0*/  VOTEU.ANY UP0, P0 ;  /* 0x0000000000ff7886 */ /* 0x000fe20000000100 */
[----:B------:R-:W-:Y:S02]  /*10fd0*/  @P0 PRMT R27, R26, 0x7632, R27 ;  /* 0x000076321a1b0816 */ /* 0x000fe4000000001b */
[----:B------:R-:W-:Y:S01]  /*10fe0*/  @P0 LOP3.LUT R28, R23, 0xc000, R28, 0xf8, !PT ;  /* 0x0000c000171c0812 */ /* 0x000fe200078ef81c */
[----:B------:R-:W-:Y:S01]  /*10ff0*/  @UP1 UMOV UR12, URZ ;  /* 0x000000ff000c1c82 */ /* 0x000fe20008000000 */
[----:B------:R-:W-:Y:S01]  /*11000*/  @P0 LOP3.LUT R4, R20, 0xc000, R27, 0xf8, !PT ;  /* 0x0000c00014040812 */ /* 0x000fe200078ef81b */
[----:B------:R-:W-:Y:S02]  /*11010*/  @UP1 UMOV UR13, UR19 ;  /* 0x00000013000d1c82 */ /* 0x000fe40008000000 */
[----:B------:R-:W-:Y:S04]  /*11020*/  @P0 IMAD.WIDE.U32 R28, R28, 0x10000, RZ ;  /* 0x000100001c1c0825 */ /* 0x000fe800078e00ff */
[----:B------:R-:W-:Y:S01]  /*11030*/  @P0 IMAD.WIDE.U32 R30, R4, 0x10000, RZ ;  /* 0x00010000041e0825 */ /* 0x000fe200078e00ff */
[----:B------:R-:W-:Y:S02]  /*11040*/  @P0 LOP3.LUT R28, R28, 0xffff, R3, 0xf8, !PT ;  /* 0x0000ffff1c1c0812 */ /* 0x000fe400078ef803 */
[----:B------:R-:W-:Y:S02]  /*11050*/  @P0 LOP3.LUT R29, R29, 0x40104040, RZ, 0xfc, !PT ;  /* 0x401040401d1d0812 */ /* 0x000fe400078efcff */
[----:B------:R-:W-:Y:S02]  /*11060*/  @P0 LOP3.LUT R26, R30, 0xffff, R26, 0xf8, !PT ;  /* 0x0000ffff1e1a0812 */ /* 0x000fe400078ef81a */
[----:B0-----:R-:W-:Y:S07]  /*11070*/  @P0 LOP3.LUT R27, R31, 0x40104040, RZ, 0xfc, !PT ;  /* 0x401040401f1b0812 */ /* 0x001fee00078efcff */
.L_x_312:
        /* <DEDUP_REMOVED lines=19> */
.L_x_313:
        /* <DEDUP_REMOVED lines=8> */
[----:B------:R-:W-:Y:S04]  /*11230*/  BSSY B0, `(.L_x_314) ;  /* 0x0000004000007945 */ /* 0x000fe80003800000 */
[----:B---3--:R-:W-:Y:S05]  /*11240*/  @P4 BRA `(.L_x_315) ;  /* 0x0000000000084947 */ /* 0x008fea0003800000 */
[----:B------:R-:W3:Y:S02]  /*11250*/  SYNCS.PHASECHK.TRANS64.TRYWAIT P0, [R22+URZ+0x60], R5 ;  /* 0x00006005160075a7 */ /* 0x000ee400080011ff */
[----:B---3--:R-:W-:Y:S05]  /*11260*/  @!P0 BRA `(.L_x_316) ;  /* 0x0000008c00708947 */ /* 0x008fea0003800000 */
.L_x_315:
[----:B0-----:R-:W-:Y:S05]  /*11270*/  BSYNC B0 ;  /* 0x0000000000007941 */ /* 0x001fea0003800000 */
.L_x_314:
[----:B------:R-:W-:Y:S02]  /*11280*/  ELECT P0, URZ, PT ;  /* 0x0000000000ff782f */ /* 0x000fe40003800000 */
[----:B------:R-:W-:Y:S02]  /*11290*/  PLOP3.LUT P4, PT, PT, PT, PT, 0x8, 0x80 ;  /* 0x000000000080781c */ /* 0x000fe40003f8e170 */
[----:B------:R-:W-:Y:S09]  /*112a0*/  PLOP3.LUT P3, PT, P0, PT, PT, 0x80, 0x8 ;  /* 0x000000000008781c */ /* 0x000ff2000076f070 */
[----:B------:R-:W-:Y:S01]  /*112b0*/  @P0 IMAD R4, R7, 0x60, R0 ;  /* 0x0000006007040824 */ /* 0x000fe200078e0200 */
[----:B------:R-:W-:Y:S01]  /*112c0*/  @P0 MOV R29, 0x4008 ;  /* 0x00004008001d0802 */ /* 0x000fe20000000f00 */
[----:B--23--:R-:W-:Y:S01]  /*112d0*/  @P0 IMAD.MOV.U32 R5, RZ, RZ, 0x4008 ;  /* 0x00004008ff050424 */ /* 0x00cfe200078e00ff */
[----:B------:R-:W-:Y:S01]  /*112e0*/  VOTEU.ANY UP0, P0 ;  /* 0x0000000000ff7886 */ /* 0x000fe20000000100 */
[C---:B------:R-:W-:Y:S01]  /*112f0*/  @P0 VIADD R28, R4.reuse, 0x40 ;  /* 0x00000040041c0836 */ /* 0x040fe20000000000 */
[----:B------:R-:W-:Y:S01]  /*11300*/  @P0 IADD3 R26, PT, PT, R4, 0x20, RZ ;  /* 0x00000020041a0810 */ /* 0x000fe20007ffe0ff */
[----:B------:R-:W-:Y:S07]  /*11310*/  @P0 IMAD.MOV.U32 R27, RZ, RZ, 0x4008 ;  /* 0x00004008ff1b0424 */ /* 0x000fee00078e00ff */
.L_x_317:
        /* <DEDUP_REMOVED lines=12> */
.L_x_318:
        /* <DEDUP_REMOVED lines=12> */
.L_x_319:
        /* <DEDUP_REMOVED lines=23> */
.L_x_320:
        /* <DEDUP_REMOVED lines=12> */
.L_x_321:
        /* <DEDUP_REMOVED lines=12> */
.L_x_322:
        /* <DEDUP_REMOVED lines=12> */
.L_x_323:
        /* <DEDUP_REMOVED lines=12> */
.L_x_324:
        /* <DEDUP_REMOVED lines=11> */
.L_x_325:
        /* <DEDUP_REMOVED lines=14> */
[----:B------:R-:W-:Y:S01]  /*11aa0*/  PLOP3.LUT P0, PT, PT, PT, PT, 0x80, 0x8 ;  /* 0x000000000008781c */ /* 0x000fe20003f0f070 */
[----:B------:R-:W-:Y:S01]  /*11ab0*/  @P3 VIADD R22, R22, 0x98 ;  /* 0x0000009816163836 */ /* 0x000fe20000000000 */
[----:B------:R-:W-:Y:S01]  /*11ac0*/  LOP3.LUT R15, R25, R2, RZ, 0x3c, !PT ;  /* 0x00000002190f7212 */ /* 0x000fe200078e3cff */
[----:B------:R-:W-:Y:S01]  /*11ad0*/  VOTEU.ANY UP0, P3 ;  /* 0x0000000000ff7886 */ /* 0x000fe20001800100 */
[----:B------:R-:W-:Y:S02]  /*11ae0*/  @P5 LEA R3, R7, UR18, 0x3 ;  /* 0x0000001207035c11 */ /* 0x000fe4000f8e18ff */
[----:B------:R-:W-:Y:S02]  /*11af0*/  @P5 SHF.L.U32 R0, R15, 0x1f, RZ ;  /* 0x0000001f0f005819 */ /* 0x000fe400000006ff */
[----:B------:R-:W-:Y:S04]  /*11b00*/  @P3 LOP3.LUT R2, R8, 0xffff, RZ, 0xc0, !PT ;  /* 0x0000ffff08023812 */ /* 0x000fe800078ec0ff */
[----:B------:R2:W3:Y:S01]  /*11b10*/  @P5 SYNCS.PHASECHK.TRANS64.TRYWAIT P0, [R3+URZ+0x60], R0 ;  /* 0x00006000030055a7 */ /* 0x0004e200080011ff */
[----:B0-----:R-:W-:Y:S11]  /*11b20*/  @P3 R2UR UR7, R2 ;  /* 0x00000000020732ca */ /* 0x001ff600000e0000 */
[----:B------:R-:W-:Y:S04]  /*11b30*/  @!UPT UIADD3 URZ, UPT, UPT, URZ, URZ, URZ ;  /* 0x000000fffffff290 */ /* 0x000fe8000fffe0ff */
.L_x_326:
        /* <DEDUP_REMOVED lines=11> */
[----:B--2---:R-:W-:Y:S01]  /*11bf0*/  @P3 VIADD R3, R24, 0x2 ;  /* 0x0000000218033836 */ /* 0x004fe20000000000 */
        /* <DEDUP_REMOVED lines=15> */
.L_x_327:
[----:B------:R-:W-:Y:S11]  /*11cf0*/  @P3 ELECT P4, URZ, PT ;  /* 0x0000000000ff382f */ /* 0x000ff60003880000 */
[----:B------:R-:W-:Y:S02]  /*11d00*/  @!UPT UIADD3 URZ, UPT, UPT, URZ, URZ, URZ ;  /* 0x000000fffffff290 */ /* 0x000fe4000fffe0ff */
[----:B--2---:R-:W-:Y:S02]  /*11d10*/  @P4 R2UR.BROADCAST UR11, R9 ;  /* 0x00000000090b42ca */ /* 0x004fe400008e0000 */
        /* <DEDUP_REMOVED lines=16> */
[----:B--2---:R-:W-:Y:S01]  /*11e20*/  @UP1 UMOV UR12, URZ ;  /* 0x000000ff000c1c82 */ /* 0x004fe20008000000 */
        /* <DEDUP_REMOVED lines=10> */
.L_x_328:
        /* <DEDUP_REMOVED lines=19> */
.L_x_329:
        /* <DEDUP_REMOVED lines=8> */
[----:B------:R-:W-:Y:S01]  /*12080*/  IMAD.MOV.U32 R24, RZ, RZ, 0x1 ;  /* 0x00000001ff187424 */ /* 0x000fe200078e00ff */
[C---:B------:R-:W-:Y:S01]  /*12090*/  ISETP.GT.AND P4, PT, R12.reuse, 0x1, PT ;  /* 0x000000010c00780c */ /* 0x040fe20003f84270 */
[----:B------:R-:W-:Y:S01]  /*120a0*/  VIADD R12, R12, 0xffffffff ;  /* 0xffffffff0c0c7836 */ /* 0x000fe20000000000 */
[----:B------:R-:W-:Y:S11]  /*120b0*/  PLOP3.LUT P3, PT, PT, PT, PT, 0x80, 0x8 ;  /* 0x000000000008781c */ /* 0x000ff60003f6f070 */
[----:B------:R-:W-:Y:S05]  /*120c0*/  @P4 BRA `(.L_x_330) ;  /* 0xffffffc000e44947 */ /* 0x000fea000383ffff */
[----:B0-----:R-:W-:Y:S05]  /*120d0*/  BSYNC B1 ;  /* 0x0000000000017941 */ /* 0x001fea0003800000 */
.L_x_253:
[----:B------:R-:W-:-:S09]  /*120e0*/  UISETP.NE.AND UP0, UPT, UR38, URZ, UPT ;  /* 0x000000ff2600728c */ /* 0x000fd2000bf05270 */
[----:B------:R-:W-:Y:S05]  /*120f0*/  BRA.U !UP0, `(.L_x_331) ;  /* 0x0000000108047547 */ /* 0x000fea000b800000 */
[----:B------:R-:W-:Y:S05]  /*12100*/  BPT.TRAP 0x1 ;  /* 0x000000040000795c */ /* 0x000fea0000300000 */
.L_x_331:
[----:B0--3--:R-:W-:Y:S02]  /*12110*/  ELECT P0, URZ, PT ;  /* 0x0000000000ff782f */ /* 0x009fe40003800000 */
[----:B-12---:R-:W-:-:S11]  /*12120*/  PLOP3.LUT P2, PT, PT, PT, PT, 0x8, 0x80 ;  /* 0x000000000080781c */ /* 0x006fd60003f4e170 */
[----:B------:R-:W-:-:S05]  /*12130*/  VOTEU.ANY UP0, P0 ;  /* 0x0000000000ff7886 */ /* 0x000fca0000000100 */
[----:B------:R-:W-:Y:S02]  /*12140*/  @UP0 UIADD3 UR7, UPT, UPT, UR18, 0x120, URZ ;  /* 0x0000012012070890 */ /* 0x000fe4000fffe0ff */
[----:B------:R-:W-:Y:S01]  /*12150*/  @UP0 ULOP3.LUT UR6, UR60, 0xffff, URZ, 0xc0, !UPT ;  /* 0x0000ffff3c060892 */ /* 0x000fe2000f8ec0ff */
[----:B------:R-:W-:-:S11]  /*12160*/  VOTEU.ANY UP0, P0 ;  /* 0x0000000000ff7886 */ /* 0x000fd60000000100 */
.L_x_332:
[----:B------:R-:W-:Y:S01]  /*12170*/  @P0 ELECT P2, URZ, PT ;  /* 0x0000000000ff082f */ /* 0x000fe20003840000 */
[----:B------:R0:W-:-:S12]  /*12180*/  @UP0 UTCBAR.2CTA.MULTICAST [UR7], URZ, UR6 ;  /* 0x000000ff070003e9 */ /* 0x0001d80008200806 */
[----:B------:R-:W-:Y:S02]  /*12190*/  @P2 PLOP3.LUT P0, PT, P2, PT, PT, 0x8, 0x80 ;  /* 0x000000000080281c */ /* 0x000fe4000170e170 */
[----:B------:R-:W-:-:S11]  /*121a0*/  PLOP3.LUT P2, PT, PT, PT, PT, 0x8, 0x80 ;  /* 0x000000000080781c */ /* 0x000fd60003f4e170 */
[----:B0-----:R-:W-:Y:S05]  /*121b0*/  @P0 BRA.U.ANY `(.L_x_332) ;  /* 0xfffffffd00ec0947 */ /* 0x001fea000393ffff */
.L_x_252:
[----:B------:R-:W-:Y:S05]  /*121c0*/  BSYNC B2 ;  /* 0x0000000000027941 */ /* 0x000fea0003800000 */
.L_x_251:
[----:B------:R-:W-:-:S04]  /*121d0*/  ISETP.NE.AND P0, PT, R10, 0x3, PT ;  /* 0x000000030a00780c */ /* 0x000fc80003f05270 */
[----:B------:R-:W-:Y:S02]  /*121e0*/  SEL R0, RZ, 0x1, P0 ;  /* 0x00000001ff007807 */ /* 0x000fe40000000000 */
[----:B------:R-:W-:Y:S02]  /*121f0*/  SEL R10, R10, RZ, P0 ;  /* 0x000000ff0a0a7207 */ /* 0x000fe40000000000 */
[----:B------:R-:W-:Y:S01]  /*12200*/  LOP3.LUT R13, R13, R0, RZ, 0x3c, !PT ;  /* 0x000000000d0d7212 */ /* 0x000fe200078e3cff */
[----:B------:R-:W-:Y:S06]  /*12210*/  @P1 BRA `(.L_x_333) ;  /* 0xffffffbc00f01947 */ /* 0x000fec000383ffff */
[----:B------:R-:W-:Y:S05]  /*12220*/  BSYNC B3 ;  /* 0x0000000000037941 */ /* 0x000fea0003800000 */
.L_x_248:
[----:B------:R-:W0:Y:S01]  /*12230*/  S2R R2, SR_CgaCtaId ;  /* 0x0000000000027919 */ /* 0x000e220000008800 */
[----:B------:R-:W-:Y:S02]  /*12240*/  ELECT P2, URZ, PT ;  /* 0x0000000000ff782f */ /* 0x000fe40003840000 */
[----:B------:R-:W-:Y:S02]  /*12250*/  MOV R3, 0x40 ;  /* 0x0000004000037802 */ /* 0x000fe40000000f00 */
[----:B------:R-:W-:Y:S02]  /*12260*/  PLOP3.LUT P1, PT, PT, PT, PT, 0x8, 0x80 ;  /* 0x000000000080781c */ /* 0x000fe40003f2e170 */
[----:B------:R-:W-:-:S07]  /*12270*/  PLOP3.LUT P0, PT, P2, PT, PT, 0x80, 0x8 ;  /* 0x000000000008781c */ /* 0x000fce000170f070 */
[----:B------:R-:W-:Y:S01]  /*12280*/  VOTEU.ANY UP0, P2 ;  /* 0x0000000000ff7886 */ /* 0x000fe20001000100 */
[----:B0-----:R-:W-:-:S07]  /*12290*/  LEA R2, R2, R3, 0x18 ;  /* 0x0000000302027211 */ /* 0x001fce00078ec0ff */
.L_x_334:
[----:B------:R-:W-:Y:S01]  /*122a0*/  @P0 ELECT P1, URZ, PT ;  /* 0x0000000000ff082f */ /* 0x000fe20003820000 */
[----:B------:R-:W-:-:S12]  /*122b0*/  @UP0 UVIRTCOUNT.DEALLOC.SMPOOL 0x80 ;  /* 0x000000800000084c */ /* 0x000fd80000000000 */
[----:B------:R-:W-:Y:S02]  /*122c0*/  @P1 PLOP3.LUT P0, PT, P1, PT, PT, 0x8, 0x80 ;  /* 0x000000000080181c */ /* 0x000fe40000f0e170 */
[----:B------:R-:W-:-:S11]  /*122d0*/  PLOP3.LUT P1, PT, PT, PT, PT, 0x8, 0x80 ;  /* 0x000000000080781c */ /* 0x000fd60003f2e170 */
[----:B------:R-:W-:Y:S05]  /*122e0*/  @P0 BRA.U.ANY `(.L_x_334) ;  /* 0xfffffffd00ec0947 */ /* 0x000fea000393ffff */
[----:B------:R-:W-:Y:S01]  /*122f0*/  HFMA2 R0, -RZ, RZ, 0, 5.9604644775390625e-08 ;  /* 0x00000001ff007431 */ /* 0x000fe200000001ff */
[----:B------:R-:W-:-:S04]  /*12300*/  SHF.L.U32 R3, RZ, 0x1f, RZ ;  /* 0x0000001fff037819 */ /* 0x000fc800000006ff */
[----:B------:R0:W-:Y:S01]  /*12310*/  @P2 STS.U8 [R2+0x1c], R0 ;  /* 0x00001c0002002388 */ /* 0x0001e20000000000 */
[----:B------:R-:W1:Y:S02]  /*12320*/  SYNCS.PHASECHK.TRANS64.TRYWAIT P0, [UR18+0x160], R3 ;  /* 0x00016003ff0075a7 */ /* 0x000e640008001112 */
[----:B01----:R-:W-:Y:S05]  /*12330*/  @!P0 BRA `(.L_x_335) ;  /* 0x0000007c00508947 */ /* 0x003fea0003800000 */
.L_x_450:
[----:B------:R-:W-:Y:S01]  /*12340*/  NOP ;  /* 0x0000000000007918 */ /* 0x000fe20000000000 */
[----:B0-----:R-:W0:Y:S01]  /*12350*/  LDS R0, [R2+0x14] ;  /* 0x0000140002007984 */ /* 0x001e220000000800 */
[----:B------:R-:W-:Y:S01]  /*12360*/  ULOP3.LUT UR7, UR10, 0xffff, URZ, 0xc0, !UPT ;  /* 0x0000ffff0a077892 */ /* 0x000fe2000f8ec0ff */
[----:B------:R-:W-:Y:S01]  /*12370*/  UMOV UR6, 0xffff ;  /* 0x0000ffff00067882 */ /* 0x000fe20000000000 */
[----:B------:R-:W-:Y:S02]  /*12380*/  UMOV UR8, 0x1 ;  /* 0x0000000100087882 */ /* 0x000fe40000000000 */
[----:B------:R-:W-:-:S04]  /*12390*/  USHF.R.U32.HI UR7, URZ, 0x5, UR7 ;  /* 0x00000005ff077899 */ /* 0x000fc80008011607 */
[----:B------:R-:W-:Y:S02]  /*123a0*/  USHF.L.U32 UR6, UR6, UR7, URZ ;  /* 0x0000000706067299 */ /* 0x000fe400080006ff */
[----:B------:R-:W-:-:S04]  /*123b0*/  USHF.L.U32 UR7, UR8, UR7, URZ ;  /* 0x0000000708077299 */ /* 0x000fc800080006ff */
[----:B0-----:R-:W-:-:S04]  /*123c0*/  LOP3.LUT R0, R0, UR6, RZ, 0xc0, !PT ;  /* 0x0000000600007c12 */ /* 0x001fc8000f8ec0ff */
[----:B------:R-:W-:-:S13]  /*123d0*/  ISETP.NE.AND P0, PT, R0, UR6, PT ;  /* 0x0000000600007c0c */ /* 0x000fda000bf05270 */
[----:B------:R-:W-:Y:S05]  /*123e0*/  @P0 BRA `(.L_x_336) ;  /* 0x0000000000740947 */ /* 0x000fea0003800000 */
[----:B------:R-:W0:Y:S02]  /*123f0*/  LDS R0, [R2+0x18] ;  /* 0x0000180002007984 */ /* 0x000e240000000800 */
[----:B0-----:R-:W-:-:S04]  /*12400*/  LOP3.LUT R0, R0, UR7, RZ, 0xc0, !PT ;  /* 0x0000000700007c12 */ /* 0x001fc8000f8ec0ff */
[----:B------:R-:W-:-:S13]  /*12410*/  ISETP.NE.AND P0, PT, R0, UR7, PT ;  /* 0x0000000700007c0c */ /* 0x000fda000bf05270 */
[----:B------:R-:W-:Y:S05]  /*12420*/  @P0 BRA `(.L_x_337) ;  /* 0x0000000000580947 */ /* 0x000fea0003800000 */
[----:B------:R-:W-:Y:S02]  /*12430*/  ELECT P0, URZ, PT ;  /* 0x0000000000ff782f */ /* 0x000fe40003800000 */
[----:B------:R-:W-:Y:S01]  /*12440*/  PLOP3.LUT P1, PT, PT, PT, PT, 0x8, 0x80 ;  /* 0x000000000080781c */ /* 0x000fe20003f2e170 */
[----:B------:R-:W-:Y:S01]  /*12450*/  ULOP3.LUT UR6, URZ, UR6, URZ, 0x33, !UPT ;  /* 0x00000006ff067292 */ /* 0x000fe2000f8e33ff */
[----:B------:R-:W-:-:S09]  /*12460*/  LOP3.LUT R4, RZ, UR7, RZ, 0x33, !PT ;  /* 0x00000007ff047c12 */ /* 0x000fd2000f8e33ff */
[----:B------:R-:W-:-:S05]  /*12470*/  VOTEU.ANY UP0, P0 ;  /* 0x0000000000ff7886 */ /* 0x000fca0000000100 */
.L_x_338:
[----:B------:R-:W-:Y:S01]  /*12480*/  @P0 ELECT P1, URZ, PT ;  /* 0x0000000000ff082f */ /* 0x000fe20003820000 */
[----:B------:R0:W-:-:S12]  /*12490*/  @UP0 UTCATOMSWS.AND URZ, UR6 ;  /* 0x0000000600ff09e3 */ /* 0x0001d80008000000 */
[----:B------:R-:W-:Y:S02]  /*124a0*/  @P1 PLOP3.LUT P0, PT, P1, PT, PT, 0x8, 0x80 ;  /* 0x000000000080181c */ /* 0x000fe40000f0e170 */
[----:B------:R-:W-:-:S11]  /*124b0*/  PLOP3.LUT P1, PT, PT, PT, PT, 0x8, 0x80 ;  /* 0x000000000080781c */ /* 0x000fd60003f2e170 */
[----:B0-----:R-:W-:Y:S05]  /*124c0*/  @P0 BRA.U.ANY `(.L_x_338) ;  /* 0xfffffffd00ec0947 */ /* 0x001fea000393ffff */
[----:B------:R-:W0:Y:S01]  /*124d0*/  S2R R3, SR_LANEID ;  /* 0x0000000000037919 */ /* 0x000e220000000000 */
[----:B------:R-:W-:Y:S01]  /*124e0*/  IMAD.U32 R0, RZ, RZ, UR6 ;  /* 0x00000006ff007e24 */ /* 0x000fe2000f8e00ff */
[----:B------:R-:W1:Y:S01]  /*124f0*/  REDUX UR7, R4 ;  /* 0x00000000040773c4 */ /* 0x000e620000000000 */
[----:B------:R-:W-:Y:S02]  /*12500*/  VOTEU.ANY UR6, UPT, PT ;  /* 0x0000000000067886 */ /* 0x000fe400038e0100 */
[----:B------:R-:W-:-:S05]  /*12510*/  UFLO.U32 UR6, UR6 ;  /* 0x00000006000672bd */ /* 0x000fca00080e0000 */
[----:B------:R-:W2:Y:S01]  /*12520*/  REDUX UR8, R0 ;  /* 0x00000000000873c4 */ /* 0x000ea20000000000 */
[----:B0-----:R-:W-:Y:S01]  /*12530*/  ISETP.EQ.U32.AND P0, PT, R3, UR6, PT ;  /* 0x0000000603007c0c */ /* 0x001fe2000bf02070 */
[----:B-1----:R-:W-:Y:S01]  /*12540*/  IMAD.U32 R3, RZ, RZ, UR7 ;  /* 0x00000007ff037e24 */ /* 0x002fe2000f8e00ff */
[----:B--2---:R-:W-:-:S11]  /*12550*/  MOV R5, UR8 ;  /* 0x0000000800057c02 */ /* 0x004fd60008000f00 */
[----:B------:R0:W-:Y:S04]  /*12560*/  @P0 ATOMS.AND RZ, [R2+0x14], R5 ;  /* 0x0000140502ff038c */ /* 0x0001e80002800000 */
[----:B------:R0:W-:Y:S01]  /*12570*/  @P0 ATOMS.AND RZ, [R2+0x18], R3 ;  /* 0x0000180302ff038c */ /* 0x0001e20002800000 */
[----:B------:R-:W-:Y:S05]  /*12580*/  BRA `(.L_x_339) ;  /* 0x0000000000147947 */ /* 0x000fea0003800000 */
.L_x_337:
[----:B------:R-:W-:Y:S02]  /*12590*/  MOV R2, 0x125b0 ;  /* 0x000125b000027802 */ /* 0x000fe40000000f00 */
[----:B-----5:R-:W-:Y:S05]  /*125a0*/  CALL.REL.NOINC `($__internal_0_$__cuda_sm10x_tcgen05_guardrail_trap_col_being_dealloced_not_returned_by_alloc) ;  /* 0x0000007800f47944 */ /* 0x020fea0003c00000 */
[----:B------:R-:W-:Y:S05]  /*125b0*/  BRA `(.L_x_339) ;  /* 0x0000000000087947 */ /* 0x000fea0003800000 */
.L_x_336:
[----:B------:R-:W-:Y:S02]  /*125c0*/  MOV R2, 0x125e0 ;  /* 0x000125e000027802 */ /* 0x000fe40000000f00 */
[----:B-----5:R-:W-:Y:S05]  /*125d0*/  CALL.REL.NOINC `($__internal_2_$__cuda_sm10x_tcgen05_guardrail_trap_unallocated_columns_being_dealloced) ;  /* 0x0000007c00007944 */ /* 0x020fea0003c00000 */
.L_x_339:
[----:B------:R-:W-:Y:S01]  /*125e0*/  NOP ;  /* 0x0000000000007918 */ /* 0x000fe20000000000 */
[----:B------:R-:W-:Y:S05]  /*125f0*/  EXIT ;  /* 0x000000000000794d */ /* 0x000fea0003800000 */
.L_x_235:
[----:B------:R-:W0:Y:S01]  /*12600*/  S2R R161, SR_CgaCtaId ;  /* 0x0000000000a17919 */ /* 0x000e220000008800 */
[----:B------:R-:W-:Y:S01]  /*12610*/  MOV R160, 0x400 ;  /* 0x0000040000a07802 */ /* 0x000fe20000000f00 */
[----:B------:R-:W1:Y:S01]  /*12620*/  LDC R165, c[0x0][0x370] ;  /* 0x0000dc00ffa57b82 */ /* 0x000e620000000800 */
[----:B------:R-:W-:-:S07]  /*12630*/  IMAD.U32 R2, R90, 0x10000, RZ ;  /* 0x000100005a027824 */ /* 0x000fce00078e00ff */
[----:B------:R-:W-:Y:S01]  /*12640*/  BAR.SYNC.DEFER_BLOCKING 0x6, 0xa0 ;  /* 0x0182800000007b1d */ /* 0x000fe20000010000 */
[----:B------:R-:W-:Y:S01]  /*12650*/  HFMA2 R93, -RZ, RZ, 0, 0 ;  /* 0x00000000ff5d7431 */ /* 0x000fe200000001ff */
[----:B------:R-:W-:Y:S01]  /*12660*/  LOP3.LUT R90, R17, 0x60, R90, 0xf8, !PT ;  /* 0x00000060115a7812 */ /* 0x000fe200078ef85a */
[----:B------:R-:W-:Y:S01]  /*12670*/  IMAD.MOV.U32 R13, RZ, RZ, RZ ;  /* 0x000000ffff0d7224 */ /* 0x000fe200078e00ff */
[----:B------:R-:W-:-:S04]  /*12680*/  LOP3.LUT R2, R2, 0x600000, RZ, 0xc0, !PT ;  /* 0x0060000002027812 */ /* 0x000fc800078ec0ff */
[----:B------:R-:W1:Y:S01]  /*12690*/  LDC R88, c[0x0][0xd04] ;  /* 0x00034100ff587b82 */ /* 0x000e620000000800 */
[----:B------:R-:W-:-:S07]  /*126a0*/  MOV R166, RZ ;  /* 0x000000ff00a67202 */ /* 0x000fce0000000f00 */
[----:B------:R-:W1:Y:S08]  /*126b0*/  LDC R159, c[0x0][0xd18] ;  /* 0x00034600ff9f7b82 */ /* 0x000e700000000800 */
[----:B------:R-:W1:Y:S01]  /*126c0*/  LDC R163, c[0x0][0x388] ;  /* 0x0000e200ffa37b82 */ /* 0x000e620000000800 */
[----:B0-----:R-:W-:-:S07]  /*126d0*/  LEA R160, R161, R160, 0x18 ;  /* 0x000000a0a1a07211 */ /* 0x001fce00078ec0ff */
[----:B------:R-:W0:Y:S01]  /*126e0*/  LDC R162, c[0x0][0x390] ;  /* 0x0000e400ffa27b82 */ /* 0x000e220000000800 */
[----:B------:R-:W2:Y:S01]  /*126f0*/  LDS R3, [R160+0x1a0] ;  /* 0x0001a000a0037984 */ /* 0x000ea20000000800 */
[----:B------:R-:W-:-:S06]  /*12700*/  VIADD R167, R160, 0x128 ;  /* 0x00000128a0a77836 */ /* 0x000fcc0000000000 */
[----:B------:R-:W0:Y:S01]  /*12710*/  LDC R87, c[0x0][0xd28] ;  /* 0x00034a00ff577b82 */ /* 0x000e220000000800 */
[----:B------:R-:W-:-:S07]  /*12720*/  LOP3.LUT R167, R167, 0xfefffff8, RZ, 0xc0, !PT ;  /* 0xfefffff8a7a77812 */ /* 0x000fce00078ec0ff */
[----:B------:R-:W0:Y:S08]  /*12730*/  LDC.64 R84, c[0x0][0xd08] ;  /* 0x00034200ff547b82 */ /* 0x000e300000000a00 */
[----:B------:R-:W0:Y:S08]  /*12740*/  LDC.64 R82, c[0x0][0xd10] ;  /* 0x00034400ff527b82 */ /* 0x000e300000000a00 */
[----:B------:R-:W0:Y:S08]  /*12750*/  LDC.64 R80, c[0x0][0xd20] ;  /* 0x00034800ff507b82 */ /* 0x000e300000000a00 */
[----:B------:R-:W0:Y:S01]  /*12760*/  LDC.64 R152, c[0x0][0xc90] ;  /* 0x00032400ff987b82 */ /* 0x000e220000000a00 */
[----:B--2---:R-:W-:-:S07]  /*12770*/  IMAD.IADD R2, R3, 0x1, R2 ;  /* 0x0000000103027824 */ /* 0x004fce00078e0202 */
[----:B-1----:R-:W2:Y:S02]  /*12780*/  LDC R164, c[0x0][0x374] ;  /* 0x0000dd00ffa47b82 */ /* 0x002ea40000000800 */
.L_x_368:
[C---:B------:R-:W-:Y:S01]  /*12790*/  IMAD R0, R13.reuse, 0x8, R160 ;  /* 0x000000080d007824 */ /* 0x040fe200078e02a0 */
[----:B------:R-:W-:Y:S01]  /*127a0*/  SHF.L.U32 R3, R166, 0x1f, RZ ;  /* 0x0000001fa6037819 */ /* 0x000fe200000006ff */
[----:B------:R-:W-:Y:S01]  /*127b0*/  BSSY B0, `(.L_x_340) ;  /* 0x0000004000007945 */ /* 0x000fe20003800000 */
[----:B------:R-:W-:Y:S02]  /*127c0*/  LEA R20, R13, R160, 0x4 ;  /* 0x000000a00d147211 */ /* 0x000fe400078e20ff */
[----:B------:R-:W1:Y:S02]  /*127d0*/  SYNCS.PHASECHK.TRANS64.TRYWAIT P0, [R0+URZ+0xf0], R3 ;  /* 0x0000f003000075a7 */ /* 0x000e6400080011ff */
[----:B-1----:R-:W-:Y:S05]  /*127e0*/  @!P0 BRA `(.L_x_341) ;  /* 0x00000078003c8947 */ /* 0x002fea0003800000 */
.L_x_451:
[----:B---34-:R-:W-:Y:S05]  /*127f0*/  BSYNC B0 ;  /* 0x0000000000007941 */ /* 0x018fea0003800000 */
.L_x_340:
[----:B------:R-:W-:Y:S01]  /*12800*/  ISETP.GE.AND P0, PT, R86, 0x1, PT ;  /* 0x000000015600780c */ /* 0x000fe20003f06270 */
[----:B------:R-:W3:Y:S01]  /*12810*/  LDS.128 R20, [R20+0x170] ;  /* 0x0001700014147984 */ /* 0x000ee20000000c00 */
[----:B0-----:R-:W-:Y:S01]  /*12820*/  ISETP.NE.AND P1, PT, R87, 0x1, PT ;  /* 0x000000015700780c */ /* 0x001fe20003f25270 */
[----:B-1----:R-:W-:Y:S01]  /*12830*/  VIADD R0, R0, 0x108 ;  /* 0x0000010800007836 */ /* 0x002fe20000000000 */
[----:B------:R-:W-:Y:S04]  /*12840*/  SHF.L.U32 R25, R93, 0x1f, RZ ;  /* 0x0000001f5d197819 */ /* 0x000fe800000006ff */
[----:B------:R-:W-:Y:S01]  /*12850*/  PRMT R0, RZ, 0x654, R0 ;  /* 0x00000654ff007816 */ /* 0x000fe20000000000 */
[----:B------:R-:W-:Y:S01]  /*12860*/  @!PT LDS RZ, [RZ] ;  /* 0x00000000fffff984 */ /* 0x000fe20000000800 */
[----:B------:R-:W-:Y:S01]  /*12870*/  @!PT LDS RZ, [RZ] ;  /* 0x00000000fffff984 */ /* 0x000fe20000000800 */
[----:B------:R-:W-:Y:S01]  /*12880*/  @!PT LDS RZ, [RZ] ;  /* 0x00000000fffff984 */ /* 0x000fe20000000800 */
[----:B------:R-:W-:Y:S01]  /*12890*/  @!PT LDS RZ, [RZ] ;  /* 0x00000000fffff984 */ /* 0x000fe20000000800 */
[----:B------:R0:W-:Y:S06]  /*128a0*/  MEMBAR.ALL.CTA ;  /* 0x0000000000007992 */ /* 0x0001ec0000008000 */
[----:B0-----:R-:W0:Y:S02]  /*128b0*/  FENCE.VIEW.ASYNC.S ;  /* 0x00000000000073c6 */ /* 0x001e240000000000 */
[----:B0-----:R0:W-:Y:S01]  /*128c0*/  SYNCS.ARRIVE.TRANS64.RED.A1T0 RZ, [R0+URZ], RZ ;  /* 0x000000ff00ff79a7 */ /* 0x0011e200081004ff */
[----:B---3--:R-:W-:Y:S04]  /*128d0*/  LOP3.LUT P6, RZ, R22, 0x1, RZ, 0xc0, !PT ;  /* 0x0000000116ff7812 */ /* 0x008fe800078cc0ff */
[----:B------:R-:W-:Y:S09]  /*128e0*/  P2R R168, PR, RZ, 0x40 ;  /* 0x00000040ffa87803 */ /* 0x000ff20000000000 */
[----:B------:R-:W-:Y:S02]  /*128f0*/  @P6 MOV R91, R20 ;  /* 0x00000014005b6202 */ /* 0x000fe40000000f00 */
[----:B------:R-:W-:Y:S01]  /*12900*/  @P6 LOP3.LUT R89, R21, 0xffff, RZ, 0xc0, !PT ;  /* 0x0000ffff15596812 */ /* 0x000fe200078ec0ff */
[----:B0-----:R-:W-:Y:S06]  /*12910*/  @!P0 BRA `(.L_x_342) ;  /* 0x0000000000a48947 */ /* 0x001fec0003800000 */
[----:B--2---:R-:W-:Y:S01]  /*12920*/  IMAD.HI.U32 R14, R164, R83, RZ ;  /* 0x00000053a40e7227 */ /* 0x004fe200078e00ff */
[----:B------:R-:W-:Y:S02]  /*12930*/  ISETP.NE.AND P3, PT, R82, 0x1, PT ;  /* 0x000000015200780c */ /* 0x000fe40003f65270 */
[----:B------:R-:W-:Y:S01]  /*12940*/  ISETP.NE.AND P2, PT, R86, 0x1, PT ;  /* 0x000000015600780c */ /* 0x000fe20003f45270 */
[-C--:B------:R-:W-:Y:S01]  /*12950*/  IMAD.HI.U32 R12, R165, R84.reuse, RZ ;  /* 0x00000054a50c7227 */ /* 0x080fe200078e00ff */
[----:B------:R-:W-:Y:S02]  /*12960*/  SHF.R.U32.HI R15, RZ, R159, R14 ;  /* 0x0000009fff0f7219 */ /* 0x000fe4000001160e */
[----:B------:R-:W-:Y:S01]  /*12970*/  ISETP.NE.AND P0, PT, R88, 0x1, PT ;  /* 0x000000015800780c */ /* 0x000fe20003f05270 */
[----:B------:R-:W-:Y:S01]  /*12980*/  IMAD.HI.U32 R16, R89, R83, RZ ;  /* 0x0000005359107227 */ /* 0x000fe200078e00ff */
[----:B------:R-:W-:Y:S02]  /*12990*/  SHF.R.U32.HI R12, RZ, R85, R12 ;  /* 0x00000055ff0c7219 */ /* 0x000fe4000001160c */
[----:B------:R-:W-:Y:S01]  /*129a0*/  SEL R3, R164, R15, !P3 ;  /* 0x0000000fa4037207 */ /* 0x000fe20005800000 */
[----:B------:R-:W-:Y:S01]  /*129b0*/  IMAD.HI.U32 R0, R91, R84, RZ ;  /* 0x000000545b007227 */ /* 0x000fe200078e00ff */
[----:B------:R-:W-:Y:S03]  /*129c0*/  SEL R9, R165, R12, !P0 ;  /* 0x0000000ca5097207 */ /* 0x000fe60004000000 */
[-C--:B------:R-:W-:Y:S01]  /*129d0*/  IMAD.HI.U32 R12, R3, R80.reuse, RZ ;  /* 0x00000050030c7227 */ /* 0x080fe200078e00ff */
[----:B------:R-:W-:Y:S03]  /*129e0*/  SHF.R.U32.HI R4, RZ, R85, R0 ;  /* 0x00000055ff047219 */ /* 0x000fe60000011600 */
[----:B------:R-:W-:Y:S01]  /*129f0*/  IMAD.HI.U32 R14, R9, R80, RZ ;  /* 0x00000050090e7227 */ /* 0x000fe200078e00ff */
[----:B------:R-:W-:Y:S02]  /*12a00*/  @P2 SHF.R.U32.HI R3, RZ, R81, R12 ;  /* 0x00000051ff032219 */ /* 0x000fe4000001160c */
[----:B------:R-:W-:Y:S02]  /*12a10*/  SHF.R.U32.HI R12, RZ, R159, R16 ;  /* 0x0000009fff0c7219 */ /* 0x000fe40000011610 */
[----:B------:R-:W-:Y:S01]  /*12a20*/  @P2 SHF.R.U32.HI R9, RZ, R81, R14 ;  /* 0x00000051ff092219 */ /* 0x000fe2000001160e */
[C---:B------:R-:W-:Y:S01]  /*12a30*/  IMAD R0, R86.reuse, R3, RZ ;  /* 0x0000000356007224 */ /* 0x040fe200078e02ff */
[----:B------:R-:W-:Y:S02]  /*12a40*/  SEL R7, R89, R12, !P3 ;  /* 0x0000000c59077207 */ /* 0x000fe40005800000 */
[----:B------:R-:W-:Y:S01]  /*12a50*/  SEL R3, R91, R4, !P0 ;  /* 0x000000045b037207 */ /* 0x000fe20004000000 */
[----:B------:R-:W-:Y:S01]  /*12a60*/  IMAD R4, R86, R9, RZ ;  /* 0x0000000956047224 */ /* 0x000fe200078e02ff */
[C---:B------:R-:W-:Y:S01]  /*12a70*/  ISETP.GE.AND P0, PT, R7.reuse, R0, PT ;  /* 0x000000000700720c */ /* 0x040fe20003f06270 */
[----:B------:R-:W-:Y:S01]  /*12a80*/  IMAD.HI.U32 R8, R7, R80, RZ ;  /* 0x0000005007087227 */ /* 0x000fe200078e00ff */
[----:B------:R-:W-:Y:S02]  /*12a90*/  MOV R6, R3 ;  /* 0x0000000300067202 */ /* 0x000fe40000000f00 */
[C---:B------:R-:W-:Y:S01]  /*12aa0*/  ISETP.GE.OR P0, PT, R3.reuse, R4, P0 ;  /* 0x000000040300720c */ /* 0x040fe20000706670 */
[----:B------:R-:W-:Y:S01]  /*12ab0*/  IMAD.MOV R5, RZ, RZ, -R7 ;  /* 0x000000ffff057224 */ /* 0x000fe200078e0a07 */
[----:B------:R-:W-:Y:S02]  /*12ac0*/  SHF.R.U32.HI R8, RZ, R81, R8 ;  /* 0x00000051ff087219 */ /* 0x000fe40000011608 */
[----:B------:R-:W-:Y:S01]  /*12ad0*/  IADD3 R4, PT, PT, -R3, RZ, RZ ;  /* 0x000000ff03047210 */ /* 0x000fe20007ffe1ff */
[----:B------:R-:W-:Y:S01]  /*12ae0*/  IMAD R89, R82, R5, R89 ;  /* 0x0000000552597224 */ /* 0x000fe200078e0259 */
[----:B------:R-:W-:Y:S03]  /*12af0*/  SEL R11, R7, R8, !P2 ;  /* 0x00000008070b7207 */ /* 0x000fe60005000000 */
[----:B------:R-:W-:Y:S02]  /*12b00*/  IMAD R91, R88, R4, R91 ;  /* 0x00000004585b7224 */ /* 0x000fe400078e025b */
[----:B------:R-:W-:Y:S02]  /*12b10*/  IMAD.MOV R8, RZ, RZ, -R11 ;  /* 0x000000ffff087224 */ /* 0x000fe400078e0a0b */
[C---:B------:R-:W-:Y:S04]  /*12b20*/  @!P0 IMAD.HI.U32 R0, R3.reuse, R80, RZ ;  /* 0x0000005003008227 */ /* 0x040fe800078e00ff */
[----:B------:R-:W-:Y:S01]  /*12b30*/  IMAD R8, R86, R8, R7 ;  /* 0x0000000856087224 */ /* 0x000fe200078e0207 */
[----:B------:R-:W-:Y:S04]  /*12b40*/  @!P0 SHF.R.U32.HI R0, RZ, R81, R0 ;  /* 0x00000051ff008219 */ /* 0x000fe80000011600 */
[----:B------:R-:W-:Y:S05]  /*12b50*/  @!P0 SEL R0, R3, R0, !P2 ;  /* 0x0000000003008207 */ /* 0x000fea0005000000 */
[--C-:B------:R-:W-:Y:S02]  /*12b60*/  @!P0 IMAD.IADD R10, R11, 0x1, -R0.reuse ;  /* 0x000000010b0a8824 */ /* 0x100fe400078e0a00 */
[----:B------:R-:W-:Y:S02]  /*12b70*/  @!P0 IMAD R6, R9, R8, R0 ;  /* 0x0000000809068224 */ /* 0x000fe400078e0200 */
[----:B------:R-:W-:Y:S02]  /*12b80*/  @!P0 IMAD R7, R10, R86, R3 ;  /* 0x000000560a078224 */ /* 0x000fe400078e0203 */
[----:B------:R-:W-:Y:S02]  /*12b90*/  IMAD R91, R6, R88, R91 ;  /* 0x00000058065b7224 */ /* 0x000fe400078e025b */
[----:B------:R-:W-:Y:S07]  /*12ba0*/  IMAD R89, R7, R82, R89 ;  /* 0x0000005207597224 */ /* 0x000fee00078e0259 */
.L_x_342:
[----:B------:R-:W-:Y:S01]  /*12bb0*/  IMAD.MOV.U32 R169, RZ, RZ, R156 ;  /* 0x000000ffffa97224 */ /* 0x000fe200078e009c */
[----:B------:R-:W0:Y:S01]  /*12bc0*/  SYNCS.PHASECHK.TRANS64.TRYWAIT P4, [R160+URZ+0x120], R25 ;  /* 0x00012019a00075a7 */ /* 0x000e2200080811ff */
[----:B------:R-:W-:Y:S01]  /*12bd0*/  IMAD.SHL.U32 R120, R120, 0x100, RZ ;  /* 0x0000010078787824 */ /* 0x000fe200078e00ff */
[----:B------:R-:W-:Y:S01]  /*12be0*/  ISETP.NE.AND P0, PT, R93, RZ, PT ;  /* 0x000000ff5d00720c */ /* 0x000fe20003f05270 */
[----:B------:R-:W-:Y:S01]  /*12bf0*/  IMAD.WIDE.U32 R26, R169, UR50, RZ ;  /* 0x00000032a91a7c25 */ /* 0x000fe2000f8e00ff */
[----:B------:R-:W-:Y:S01]  /*12c00*/  LEA R6, P2, R19, RZ, 0x7 ;  /* 0x000000ff13067211 */ /* 0x000fe200078438ff */
[----:B------:R-:W-:Y:S01]  /*12c10*/  BSSY B0, `(.L_x_343) ;  /* 0x000003e000007945 */ /* 0x000fe20003800000 */
[----:B------:R-:W-:Y:S01]  /*12c20*/  SHF.R.S32.HI R18, RZ, 0x1f, R169 ;  /* 0x0000001fff127819 */ /* 0x000fe200000114a9 */
[----:B------:R-:W-:Y:S01]  /*12c30*/  IMAD R94, R93, 0xc0, R2 ;  /* 0x000000c05d5e7824 */ /* 0x000fe200078e0202 */
[----:B------:R-:W-:Y:S01]  /*12c40*/  SEL R95, RZ, 0xc0, P0 ;  /* 0x000000c0ff5f7807 */ /* 0x000fe20000000000 */
[C---:B------:R-:W-:Y:S01]  /*12c50*/  IMAD.SHL.U32 R171, R19.reuse, 0x80, RZ ;  /* 0x0000008013ab7824 */ /* 0x040fe200078e00ff */
[----:B------:R-:W-:Y:S01]  /*12c60*/  LEA.HI.X.SX32 R7, R19, RZ, 0x7, P2 ;  /* 0x000000ff13077211 */ /* 0x000fe200010f3eff */
[----:B------:R-:W-:Y:S01]  /*12c70*/  IMAD R24, R18, UR50, RZ ;  /* 0x0000003212187c24 */ /* 0x000fe2000f8e02ff */
[----:B------:R-:W-:Y:S01]  /*12c80*/  IADD3 R9, P0, PT, R90, R6, RZ ;  /* 0x000000065a097210 */ /* 0x000fe20007f1e0ff */
[----:B------:R-:W-:Y:S01]  /*12c90*/  IMAD R18, R18, UR48, RZ ;  /* 0x0000003012127c24 */ /* 0x000fe2000f8e02ff */
[C---:B------:R-:W-:Y:S01]  /*12ca0*/  IADD3 R4, P3, PT, R120.reuse, R26, RZ ;  /* 0x0000001a78047210 */ /* 0x040fe20007f7e0ff */
[----:B------:R-:W-:Y:S01]  /*12cb0*/  IMAD R24, R169, UR51, R24 ;  /* 0x00000033a9187c24 */ /* 0x000fe2000f8e0218 */
[----:B------:R-:W1:Y:S01]  /*12cc0*/  @!P1 LDC.64 R16, c[0x0][0xd08] ;  /* 0x00034200ff109b82 */ /* 0x000e620000000a00 */
[----:B------:R-:W-:Y:S01]  /*12cd0*/  IMAD.X R3, RZ, RZ, R7, P0 ;  /* 0x000000ffff037224 */ /* 0x000fe200000e0607 */
[----:B------:R-:W-:Y:S01]  /*12ce0*/  @P6 SHF.R.U32.HI R156, RZ, 0x10, R21 ;  /* 0x00000010ff9c6819 */ /* 0x000fe20000011615 */
[----:B------:R-:W-:Y:S01]  /*12cf0*/  IMAD.IADD R24, R27, 0x1, R24 ;  /* 0x000000011b187824 */ /* 0x000fe200078e0218 */
[----:B------:R-:W-:Y:S01]  /*12d00*/  CS2R R150, SRZ ;  /* 0x0000000000967805 */ /* 0x000fe2000001ff00 */
[C---:B------:R-:W-:Y:S03]  /*12d10*/  IMAD.WIDE.U32 R26, R169.reuse, UR48, RZ ;  /* 0x00000030a91a7c25 */ /* 0x040fe6000f8e00ff */
[----:B------:R-:W3:Y:S01]  /*12d20*/  @!P1 LDC.64 R14, c[0x0][0xd10] ;  /* 0x00034400ff0e9b82 */ /* 0x000ee20000000a00 */
[----:B------:R-:W-:Y:S01]  /*12d30*/  CS2R R148, SRZ ;  /* 0x0000000000947805 */ /* 0x000fe2000001ff00 */
[----:B------:R-:W-:Y:S01]  /*12d40*/  IMAD R18, R169, UR49, R18 ;  /* 0x00000031a9127c24 */ /* 0x000fe2000f8e0212 */
[----:B------:R-:W-:Y:S01]  /*12d50*/  IADD3 R122, P5, PT, R120, R26, RZ ;  /* 0x0000001a787a7210 */ /* 0x000fe20007fbe0ff */
[----:B------:R-:W-:Y:S04]  /*12d60*/  IMAD.IADD R67, R94, 0x1, R95 ;  /* 0x000000015e437824 */ /* 0x000fe800078e025f */
[----:B------:R-:W4:Y:S01]  /*12d70*/  @!P1 LDC R8, c[0x0][0xd18] ;  /* 0x00034600ff089b82 */ /* 0x000f220000000800 */
[----:B------:R-:W-:Y:S01]  /*12d80*/  IMAD.IADD R18, R27, 0x1, R18 ;  /* 0x000000011b127824 */ /* 0x000fe200078e0212 */
[----:B------:R-:W-:Y:S01]  /*12d90*/  SHF.R.S32.HI R27, RZ, 0x1f, R120 ;  /* 0x0000001fff1b7819 */ /* 0x000fe20000011478 */
[----:B------:R-:W-:Y:S05]  /*12da0*/  IMAD R0, R3, UR36, RZ ;  /* 0x0000002403007c24 */ /* 0x000fea000f8e02ff */
[----:B------:R-:W2:Y:S01]  /*12db0*/  @!P1 LDC R10, c[0x0][0xd04] ;  /* 0x00034100ff0a9b82 */ /* 0x000ea20000000800 */
[----:B------:R-:W-:Y:S01]  /*12dc0*/  IMAD.MOV.U32 R110, RZ, RZ, RZ ;  /* 0x000000ffff6e7224 */ /* 0x000fe200078e00ff */
[----:B------:R-:W-:Y:S01]  /*12dd0*/  SHF.R.U32.HI R29, RZ, 0x15, R67 ;  /* 0x00000015ff1d7819 */ /* 0x000fe20000011643 */
[C---:B------:R-:W-:Y:S01]  /*12de0*/  IMAD.X R5, R27.reuse, 0x1, R24, P3 ;  /* 0x000000011b057824 */ /* 0x040fe200018e0618 */
[----:B------:R-:W-:Y:S01]  /*12df0*/  CS2R R142, SRZ ;  /* 0x00000000008e7805 */ /* 0x000fe2000001ff00 */
[----:B------:R-:W-:Y:S01]  /*12e00*/  IMAD.X R123, R27, 0x1, R18, P5 ;  /* 0x000000011b7b7824 */ /* 0x000fe200028e0612 */
[----:B------:R-:W-:Y:S01]  /*12e10*/  LOP3.LUT P3, RZ, R29, 0x3, R158, 0x48, !PT ;  /* 0x000000031dff7812 */ /* 0x000fe2000786489e */
[----:B------:R-:W-:Y:S01]  /*12e20*/  IMAD R27, R3, UR52, RZ ;  /* 0x00000034031b7c24 */ /* 0x000fe2000f8e02ff */
[----:B------:R-:W-:Y:S01]  /*12e30*/  CS2R R140, SRZ ;  /* 0x00000000008c7805 */ /* 0x000fe2000001ff00 */
[----:B-1----:R-:W-:Y:S01]  /*12e40*/  @!P1 IMAD.HI.U32 R12, R91, R16, RZ ;  /* 0x000000105b0c9227 */ /* 0x002fe200078e00ff */
[----:B------:R-:W-:Y:S02]  /*12e50*/  CS2R R134, SRZ ;  /* 0x0000000000867805 */ /* 0x000fe4000001ff00 */
[----:B------:R-:W-:Y:S01]  /*12e60*/  CS2R R132, SRZ ;  /* 0x0000000000847805 */ /* 0x000fe2000001ff00 */
[----:B------:R-:W-:Y:S01]  /*12e70*/  IMAD R0, R9, UR37, R0 ;  /* 0x0000002509007c24 */ /* 0x000fe2000f8e0200 */
[----:B------:R-:W-:Y:S01]  /*12e80*/  @!P1 SHF.R.U32.HI R12, RZ, R17, R12 ;  /* 0x00000011ff0c9219 */ /* 0x000fe2000001160c */
[----:B---3--:R-:W-:Y:S01]  /*12e90*/  @!P1 IMAD.HI.U32 R11, R89, R15, RZ ;  /* 0x0000000f590b9227 */ /* 0x008fe200078e00ff */
[----:B------:R-:W-:Y:S02]  /*12ea0*/  @!P1 ISETP.NE.AND P0, PT, R14, 0x1, PT ;  /* 0x000000010e00980c */ /* 0x000fe40003f05270 */
[----:B------:R-:W-:Y:S01]  /*12eb0*/  CS2R R126, SRZ ;  /* 0x00000000007e7805 */ /* 0x000fe2000001ff00 */
[C---:B------:R-:W-:Y:S01]  /*12ec0*/  IMAD R27, R9.reuse, UR53, R27 ;  /* 0x00000035091b7c24 */ /* 0x040fe2000f8e021b */
[----:B----4-:R-:W-:Y:S01]  /*12ed0*/  @!P1 SHF.R.U32.HI R8, RZ, R8, R11 ;  /* 0x00000008ff089219 */ /* 0x010fe2000001160b */
[C---:B------:R-:W-:Y:S01]  /*12ee0*/  IMAD.WIDE.U32 R96, R9.reuse, UR36, R4 ;  /* 0x0000002409607c25 */ /* 0x040fe2000f8e0004 */
[----:B------:R-:W-:Y:S02]  /*12ef0*/  CS2R R124, SRZ ;  /* 0x00000000007c7805 */ /* 0x000fe4000001ff00 */
[----:B--2---:R-:W-:Y:S01]  /*12f00*/  @!P1 ISETP.NE.AND P2, PT, R10, 0x1, PT ;  /* 0x000000010a00980c */ /* 0x004fe20003f45270 */
[----:B------:R-:W-:Y:S01]  /*12f10*/  IMAD.WIDE.U32 R122, R9, UR52, R122 ;  /* 0x00000034097a7c25 */ /* 0x000fe2000f8e007a */
[----:B------:R-:W-:Y:S02]  /*12f20*/  @!P1 SEL R11, R89, R8, !P0 ;  /* 0x00000008590b9207 */ /* 0x000fe40004000000 */
[----:B------:R-:W-:Y:S02]  /*12f30*/  @!P1 SEL R12, R91, R12, !P2 ;  /* 0x0000000c5b0c9207 */ /* 0x000fe40005000000 */
[----:B------:R-:W-:Y:S02]  /*12f40*/  CS2R R118, SRZ ;  /* 0x0000000000767805 */ /* 0x000fe4000001ff00 */
[----:B------:R-:W-:Y:S02]  /*12f50*/  ISETP.NE.U32.AND P0, PT, R152, RZ, PT ;  /* 0x000000ff9800720c */ /* 0x000fe40003f05070 */
[----:B------:R-:W-:Y:S01]  /*12f60*/  CS2R R116, SRZ ;  /* 0x0000000000747805 */ /* 0x000fe2000001ff00 */
[----:B------:R-:W-:Y:S02]  /*12f70*/  @!P1 IMAD.IADD R8, R11, 0x1, -R12 ;  /* 0x000000010b089824 */ /* 0x000fe400078e0a0c */
[----:B------:R-:W-:Y:S02]  /*12f80*/  @!P1 IMAD.IADD R11, R12, 0x1, -R11 ;  /* 0x000000010c0b9824 */ /* 0x000fe400078e0a0b */
[----:B------:R-:W-:Y:S02]  /*12f90*/  @!P1 IMAD R91, R8, R10, R91 ;  /* 0x0000000a085b9224 */ /* 0x000fe400078e025b */
[----:B------:R-:W-:Y:S01]  /*12fa0*/  @!P1 IMAD R89, R11, R14, R89 ;  /* 0x0000000e0b599224 */ /* 0x000fe200078e0259 */
[----:B------:R-:W-:Y:S04]  /*12fb0*/  ISETP.NE.U32.AND P1, PT, R152, RZ, PT ;  /* 0x000000ff9800720c */ /* 0x000fe80003f25070 */
[----:B------:R-:W-:Y:S01]  /*12fc0*/  ISETP.NE.AND.EX P1, PT, R153, RZ, PT, P1 ;  /* 0x000000ff9900720c */ /* 0x000fe20003f25310 */
[----:B------:R-:W-:Y:S01]  /*12fd0*/  @!UPT UIADD3 URZ, UPT, UPT, URZ, URZ, URZ ;  /* 0x000000fffffff290 */ /* 0x000fe2000fffe0ff */
[----:B0-----:R-:W-:Y:S11]  /*12fe0*/  @!P4 BRA `(.L_x_344) ;  /* 0x000000700050c947 */ /* 0x001ff60003800000 */
.L_x_452:
[----:B------:R-:W-:Y:S05]  /*12ff0*/  BSYNC B0 ;  /* 0x0000000000007941 */ /* 0x000fea0003800000 */
.L_x_343:
[----:B------:R-:W-:Y:S05]  /*13000*/  @!P1 BRA `(.L_x_345) ;  /* 0x00000000002c9947 */ /* 0x000fea0003800000 */
[----:B------:R-:W-:Y:S01]  /*13010*/  ISETP.NE.U32.AND P1, PT, RZ, UR56, PT ;  /* 0x00000038ff007c0c */ /* 0x000fe2000bf25070 */
[----:B------:R-:W-:Y:S03]  /*13020*/  IMAD.MOV.U32 R157, RZ, RZ, 0x1 ;  /* 0x00000001ff9d7424 */ /* 0x000fe600078e00ff */
[----:B------:R-:W-:Y:S11]  /*13030*/  ISETP.NE.AND.EX P1, PT, RZ, UR57, PT, P1 ;  /* 0x00000039ff007c0c */ /* 0x000ff6000bf25310 */
[----:B------:R-:W-:Y:S02]  /*13040*/  @!UPT UIADD3 URZ, UPT, UPT, URZ, URZ, URZ ;  /* 0x000000fffffff290 */ /* 0x000fe4000fffe0ff */
[----:B------:R-:W1:Y:S01]  /*13050*/  @P1 LDC.64 R4, c[0x0][0xc88] ;  /* 0x00032200ff041b82 */ /* 0x000e620000000a00 */
[----:B------:R-:W-:Y:S04]  /*13060*/  @P1 IMAD R3, R169, R152, RZ ;  /* 0x00000098a9031224 */ /* 0x000fe800078e02ff */
[----:B-1----:R-:W-:Y:S04]  /*13070*/  @P1 IMAD.WIDE R4, R3, 0x4, R4 ;  /* 0x0000000403041825 */ /* 0x002fe800078e0204 */
[----:B------:R-:W-:Y:S01]  /*13080*/  HFMA2 R3, -RZ, RZ, 0, 5.9604644775390625e-08 ;  /* 0x00000001ff037431 */ /* 0x000fe200000001ff */
[----:B-----5:R1:W5:Y:S04]  /*13090*/  @P1 LDG.E R99, desc[UR40][R4.64] ;  /* 0x0000002804631981 */ /* 0x020368000c1e1900 */
[----:B------:R-:W-:Y:S01]  /*130a0*/  @!P1 PRMT R157, R3, 0x7610, R157 ;  /* 0x00007610039d9816 */ /* 0x000fe2000000009d */
[----:B-1----:R-:W2:Y:S06]  /*130b0*/  @!P1 LDC R99, c[0x0][0xc80] ;  /* 0x00032000ff639b82 */ /* 0x002eac0000000800 */
.L_x_345:
[----:B------:R-:W-:Y:S01]  /*130c0*/  UISETP.NE.U32.AND UP0, UPT, UR46, URZ, UPT ;  /* 0x000000ff2e00728c */ /* 0x000fe2000bf05070 */
[----:B------:R-:W-:Y:S01]  /*130d0*/  ISETP.NE.AND.EX P0, PT, R153, RZ, PT, P0 ;  /* 0x000000ff9900720c */ /* 0x000fe20003f05300 */
[----:B------:R-:W-:Y:S01]  /*130e0*/  IMAD.MOV.U32 R111, RZ, RZ, RZ ;  /* 0x000000ffff6f7224 */ /* 0x000fe200078e00ff */
[----:B------:R-:W-:Y:S01]  /*130f0*/  CS2R R108, SRZ ;  /* 0x00000000006c7805 */ /* 0x000fe2000001ff00 */
[----:B------:R-:W-:Y:S01]  /*13100*/  UISETP.NE.AND.EX UP0, UPT, UR47, URZ, UPT, UP0 ;  /* 0x000000ff2f00728c */ /* 0x000fe2000bf05300 */
[----:B------:R-:W-:Y:S08]  /*13110*/  CS2R R106, SRZ ;  /* 0x00000000006a7805 */ /* 0x000ff0000001ff00 */
[----:B------:R-:W-:Y:S05]  /*13120*/  BRA.U !UP0, `(.L_x_346) ;  /* 0x0000000108207547 */ /* 0x000fea000b800000 */
[----:B------:R-:W-:Y:S04]  /*13130*/  ISETP.NE.U32.AND P1, PT, RZ, UR54, PT ;  /* 0x00000036ff007c0c */ /* 0x000fe8000bf25070 */
[----:B------:R-:W-:Y:S11]  /*13140*/  ISETP.NE.AND.EX P1, PT, RZ, UR55, PT, P1 ;  /* 0x00000037ff007c0c */ /* 0x000ff6000bf25310 */
[----:B------:R-:W-:Y:S02]  /*13150*/  @!UPT UIADD3 URZ, UPT, UPT, URZ, URZ, URZ ;  /* 0x000000fffffff290 */ /* 0x000fe4000fffe0ff */
[----:B------:R-:W1:Y:S01]  /*13160*/  @P1 LDC.64 R4, c[0x0][0xca8] ;  /* 0x00032a00ff041b82 */ /* 0x000e620000000a00 */
[----:B------:R-:W-:Y:S04]  /*13170*/  @P1 IMAD R3, R169, UR46, RZ ;  /* 0x0000002ea9031c24 */ /* 0x000fe8000f8e02ff */
[----:B-1----:R-:W-:Y:S05]  /*13180*/  @P1 IMAD.WIDE R4, R3, 0x4, R4 ;  /* 0x0000000403041825 */ /* 0x002fea00078e0204 */
[----:B-----5:R1:W5:Y:S02]  /*13190*/  @P1 LDG.E R92, desc[UR40][R4.64] ;  /* 0x00000028045c1981 */ /* 0x020364000c1e1900 */
[----:B-1----:R-:W3:Y:S02]  /*131a0*/  @!P1 LDC R92, c[0x0][0xca0] ;  /* 0x00032800ff5c9b82 */ /* 0x002ee40000000800 */
.L_x_346:
[----:B--2--5:R-:W-:Y:S04]  /*131b0*/  @!P0 FSETP.EQ.AND P1, PT, R99, RZ, PT ;  /* 0x000000ff6300820b */ /* 0x024fe80003f22000 */
[----:B------:R-:W-:Y:S01]  /*131c0*/  P2R R121, PR, RZ, 0x2 ;  /* 0x00000002ff797803 */ /* 0x000fe20000000000 */
[----:B------:R-:W-:Y:S08]  /*131d0*/  @!P0 BRA `(.L_x_347) ;  /* 0x0000000000208947 */ /* 0x000ff00003800000 */
[----:B------:R-:W-:Y:S11]  /*131e0*/  LOP3.LUT P0, RZ, R157, 0xff, RZ, 0xc0, !PT ;  /* 0x000000ff9dff7812 */ /* 0x000ff6000780c0ff */
[----:B------:R-:W-:Y:S02]  /*131f0*/  @!UPT UIADD3 URZ, UPT, UPT, URZ, URZ, URZ ;  /* 0x000000fffffff290 */ /* 0x000fe4000fffe0ff */
[----:B------:R-:W1:Y:S02]  /*13200*/  @!P0 LDC.64 R4, c[0x0][0xc88] ;  /* 0x00032200ff048b82 */ /* 0x000e640000000a00 */
[----:B-1----:R-:W-:Y:S04]  /*13210*/  @!P0 ISETP.NE.U32.AND P1, PT, R4, RZ, PT ;  /* 0x000000ff0400820c */ /* 0x002fe80003f25070 */
[----:B------:R-:W-:Y:S04]  /*13220*/  @!P0 ISETP.NE.AND.EX P1, PT, R5, RZ, PT, P1 ;  /* 0x000000ff0500820c */ /* 0x000fe80003f25310 */
[----:B------:R-:W-:Y:S02]  /*13230*/  @!P0 PLOP3.LUT P2, PT, P1, PT, PT, 0x8, 0x80 ;  /* 0x000000000080881c */ /* 0x000fe40000f4e170 */
[----:B------:R-:W-:Y:S04]  /*13240*/  @P0 FSETP.EQ.AND P2, PT, R99, RZ, PT ;  /* 0x000000ff6300020b */ /* 0x000fe80003f42000 */
[----:B------:R-:W-:Y:S09]  /*13250*/  P2R R121, PR, RZ, 0x4 ;  /* 0x00000004ff797803 */ /* 0x000ff20000000000 */
.L_x_347:
[----:B------:R-:W-:Y:S01]  /*13260*/  BAR.SYNC.DEFER_BLOCKING 0x1, 0x80 ;  /* 0x0042000000007b1d */ /* 0x000fe20000010000 */
[----:B------:R-:W-:Y:S01]  /*13270*/  ISETP.NE.AND P0, PT, R121, RZ, PT ;  /* 0x000000ff7900720c */ /* 0x000fe20003f05270 */
[----:B------:R-:W-:Y:S01]  /*13280*/  IMAD.IADD R130, R120, 0x1, R95 ;  /* 0x0000000178827824 */ /* 0x000fe200078e025f */
[----:B------:R-:W-:Y:S01]  /*13290*/  LOP3.LUT R171, R90, R171, RZ, 0xfc, !PT ;  /* 0x000000ab5aab7212 */ /* 0x000fe200078efcff */
[----:B------:R-:W-:Y:S01]  /*132a0*/  IMAD.IADD R128, R97, 0x1, R0 ;  /* 0x0000000161807824 */ /* 0x000fe200078e0200 */
[----:B------:R-:W-:Y:S02]  /*132b0*/  CS2R R104, SRZ ;  /* 0x0000000000687805 */ /* 0x000fe4000001ff00 */
[----:B------:R-:W-:Y:S02]  /*132c0*/  CS2R R114, SRZ ;  /* 0x0000000000727805 */ /* 0x000fe4000001ff00 */
[----:B------:R-:W-:Y:S01]  /*132d0*/  CS2R R112, SRZ ;  /* 0x0000000000707805 */ /* 0x000fe2000001ff00 */
[----:B------:R-:W-:Y:S04]  /*132e0*/  BSSY.RECONVERGENT B0, `(.L_x_348) ;  /* 0x0000040000007945 */ /* 0x000fe80003800200 */
[----:B------:R-:W-:Y:S05]  /*132f0*/  @P0 BRA `(.L_x_349) ;  /* 0x0000000000f80947 */ /* 0x000fea0003800000 */
[----:B------:R-:W-:Y:S02]  /*13300*/  ISETP.GE.AND P1, PT, R130, R163, PT ;  /* 0x000000a38200720c */ /* 0x000fe40003f26270 */
[----:B------:R-:W-:Y:S02]  /*13310*/  CS2R R114, SRZ ;  /* 0x0000000000727805 */ /* 0x000fe4000001ff00 */
[----:B------:R-:W-:Y:S02]  /*13320*/  IADD3 R3, P0, PT, R95, R96, RZ ;  /* 0x000000605f037210 */ /* 0x000fe40007f1e0ff */
[----:B------:R-:W-:Y:S02]  /*13330*/  CS2R R112, SRZ ;  /* 0x0000000000707805 */ /* 0x000fe4000001ff00 */
[----:B------:R-:W-:Y:S02]  /*13340*/  ISETP.GE.OR P1, PT, R171, UR62, P1 ;  /* 0x0000003eab007c0c */ /* 0x000fe40008f26670 */
[----:B------:R-:W-:Y:S02]  /*13350*/  CS2R R150, SRZ ;  /* 0x0000000000967805 */ /* 0x000fe4000001ff00 */
[----:B------:R-:W-:Y:S01]  /*13360*/  CS2R R148, SRZ ;  /* 0x0000000000947805 */ /* 0x000fe2000001ff00 */
[----:B------:R-:W-:Y:S01]  /*13370*/  IMAD.X R0, RZ, RZ, R128, P0 ;  /* 0x000000ffff007224 */ /* 0x000fe200000e0680 */
[----:B------:R-:W-:Y:S02]  /*13380*/  ISETP.GE.OR P1, PT, R169, R162, P1 ;  /* 0x000000a2a900720c */ /* 0x000fe40000f26670 */
[----:B------:R-:W-:Y:S02]  /*13390*/  CS2R R142, SRZ ;  /* 0x00000000008e7805 */ /* 0x000fe4000001ff00 */
[C---:B------:R-:W-:Y:S02]  /*133a0*/  LEA R4, P0, R3.reuse, UR44, 0x1 ;  /* 0x0000002c03047c11 */ /* 0x040fe4000f8008ff */
[----:B------:R-:W-:Y:S02]  /*133b0*/  CS2R R140, SRZ ;  /* 0x00000000008c7805 */ /* 0x000fe4000001ff00 */
[----:B------:R-:W-:Y:S02]  /*133c0*/  CS2R R134, SRZ ;  /* 0x0000000000867805 */ /* 0x000fe4000001ff00 */
[----:B------:R-:W-:Y:S02]  /*133d0*/  CS2R R132, SRZ ;  /* 0x0000000000847805 */ /* 0x000fe4000001ff00 */
[----:B------:R-:W-:Y:S02]  /*133e0*/  LEA.HI.X R5, R3, UR45, R0, 0x1, P0 ;  /* 0x0000002d03057c11 */ /* 0x000fe400080f0c00 */
[----:B------:R-:W-:Y:S02]  /*133f0*/  CS2R R126, SRZ ;  /* 0x00000000007e7805 */ /* 0x000fe4000001ff00 */
[----:B------:R-:W-:Y:S02]  /*13400*/  ISETP.GE.AND P0, PT, R171, UR62, PT ;  /* 0x0000003eab007c0c */ /* 0x000fe4000bf06270 */
[----:B------:R-:W-:Y:S02]  /*13410*/  CS2R R124, SRZ ;  /* 0x00000000007c7805 */ /* 0x000fe4000001ff00 */
[----:B------:R-:W-:Y:S02]  /*13420*/  CS2R R118, SRZ ;  /* 0x0000000000767805 */ /* 0x000fe4000001ff00 */
[----:B------:R-:W-:Y:S02]  /*13430*/  CS2R R116, SRZ ;  /* 0x0000000000747805 */ /* 0x000fe4000001ff00 */
[----:B------:R-:W-:Y:S01]  /*13440*/  CS2R R110, SRZ ;  /* 0x00000000006e7805 */ /* 0x000fe2000001ff00 */
[----:B------:R1:W5:Y:S01]  /*13450*/  @!P1 LDG.E.128 R112, desc[UR40][R4.64] ;  /* 0x0000002804709981 */ /* 0x000362000c1e1d00 */
[----:B------:R-:W-:Y:S02]  /*13460*/  CS2R R108, SRZ ;  /* 0x00000000006c7805 */ /* 0x000fe4000001ff00 */
[----:B------:R-:W-:Y:S02]  /*13470*/  CS2R R106, SRZ ;  /* 0x00000000006a7805 */ /* 0x000fe4000001ff00 */
[----:B------:R-:W-:Y:S01]  /*13480*/  CS2R R104, SRZ ;  /* 0x0000000000687805 */ /* 0x000fe2000001ff00 */
[----:B------:R-:W-:Y:S06]  /*13490*/  @P0 BRA `(.L_x_349) ;  /* 0x0000000000900947 */ /* 0x000fec0003800000 */
[C---:B------:R-:W-:Y:S01]  /*134a0*/  VIADD R0, R130.reuse, 0x8 ;  /* 0x0000000882007836 */ /* 0x040fe20000000000 */
[----:B------:R-:W-:Y:S01]  /*134b0*/  ISETP.GE.AND P0, PT, R169, R162, PT ;  /* 0x000000a2a900720c */ /* 0x000fe20003f06270 */
[C---:B------:R-:W-:Y:S01]  /*134c0*/  VIADD R8, R130.reuse, 0x10 ;  /* 0x0000001082087836 */ /* 0x040fe20000000000 */
[----:B------:R-:W-:Y:S01]  /*134d0*/  CS2R R106, SRZ ;  /* 0x00000000006a7805 */ /* 0x000fe2000001ff00 */
[----:B------:R-:W-:Y:S01]  /*134e0*/  VIADD R6, R130, 0x18 ;  /* 0x0000001882067836 */ /* 0x000fe20000000000 */
[-C--:B------:R-:W-:Y:S02]  /*134f0*/  ISETP.GE.OR P4, PT, R0, R163.reuse, P0 ;  /* 0x000000a30000720c */ /* 0x080fe40000786670 */
[----:B------:R-:W-:Y:S02]  /*13500*/  CS2R R104, SRZ ;  /* 0x0000000000687805 */ /* 0x000fe4000001ff00 */
[-C--:B------:R-:W-:Y:S01]  /*13510*/  ISETP.GE.OR P2, PT, R8, R163.reuse, P0 ;  /* 0x000000a30800720c */ /* 0x080fe20000746670 */
[----:B------:R-:W-:Y:S01]  /*13520*/  VIADD R0, R130, 0x20 ;  /* 0x0000002082007836 */ /* 0x000fe20000000000 */
[-C--:B------:R-:W-:Y:S02]  /*13530*/  ISETP.GE.OR P1, PT, R6, R163.reuse, P0 ;  /* 0x000000a30600720c */ /* 0x080fe40000726670 */
[----:B------:R-:W-:Y:S02]  /*13540*/  CS2R R110, SRZ ;  /* 0x00000000006e7805 */ /* 0x000fe4000001ff00 */
[----:B------:R-:W-:Y:S02]  /*13550*/  CS2R R108, SRZ ;  /* 0x00000000006c7805 */ /* 0x000fe4000001ff00 */
[----:B------:R-:W-:Y:S02]  /*13560*/  CS2R R118, SRZ ;  /* 0x0000000000767805 */ /* 0x000fe4000001ff00 */
[----:B------:R-:W-:Y:S02]  /*13570*/  CS2R R116, SRZ ;  /* 0x0000000000747805 */ /* 0x000fe4000001ff00 */
[----:B------:R-:W-:Y:S02]  /*13580*/  CS2R R126, SRZ ;  /* 0x00000000007e7805 */ /* 0x000fe4000001ff00 */
[----:B------:R-:W-:Y:S02]  /*13590*/  CS2R R124, SRZ ;  /* 0x00000000007c7805 */ /* 0x000fe4000001ff00 */
[----:B------:R-:W-:Y:S02]  /*135a0*/  CS2R R134, SRZ ;  /* 0x0000000000867805 */ /* 0x000fe4000001ff00 */
[----:B------:R-:W-:Y:S01]  /*135b0*/  CS2R R132, SRZ ;  /* 0x0000000000847805 */ /* 0x000fe2000001ff00 */
[----:B------:R2:W5:Y:S01]  /*135c0*/  @!P4 LDG.E.128 R104, desc[UR40][R4.64+0x10] ;  /* 0x000010280468c981 */ /* 0x000562000c1e1d00 */
[-C--:B------:R-:W-:Y:S01]  /*135d0*/  ISETP.GE.OR P4, PT, R0, R163.reuse, P0 ;  /* 0x000000a30000720c */ /* 0x080fe20000786670 */
[C---:B------:R-:W-:Y:S01]  /*135e0*/  VIADD R8, R130.reuse, 0x28 ;  /* 0x0000002882087836 */ /* 0x040fe20000000000 */
[----:B------:R-:W-:Y:S01]  /*135f0*/  CS2R R142, SRZ ;  /* 0x00000000008e7805 */ /* 0x000fe2000001ff00 */
[----:B------:R2:W5:Y:S01]  /*13600*/  @!P2 LDG.E.128 R108, desc[UR40][R4.64+0x20] ;  /* 0x00002028046ca981 */ /* 0x000562000c1e1d00 */
[C---:B------:R-:W-:Y:S01]  /*13610*/  VIADD R6, R130.reuse, 0x30 ;  /* 0x0000003082067836 */ /* 0x040fe20000000000 */
[----:B------:R-:W-:Y:S01]  /*13620*/  CS2R R140, SRZ ;  /* 0x00000000008c7805 */ /* 0x000fe2000001ff00 */
[----:B------:R-:W-:Y:S01]  /*13630*/  VIADD R0, R130, 0x38 ;  /* 0x0000003882007836 */ /* 0x000fe20000000000 */
[----:B------:R2:W5:Y:S01]  /*13640*/  @!P1 LDG.E.128 R116, desc[UR40][R4.64+0x30] ;  /* 0x0000302804749981 */ /* 0x000562000c1e1d00 */
[-C--:B------:R-:W-:Y:S02]  /*13650*/  ISETP.GE.OR P2, PT, R8, R163.reuse, P0 ;  /* 0x000000a30800720c */ /* 0x080fe40000746670 */
[----:B------:R-:W-:Y:S02]  /*13660*/  CS2R R150, SRZ ;  /* 0x0000000000967805 */ /* 0x000fe4000001ff00 */
[-C--:B------:R-:W-:Y:S02]  /*13670*/  ISETP.GE.OR P1, PT, R6, R163.reuse, P0 ;  /* 0x000000a30600720c */ /* 0x080fe40000726670 */
[----:B------:R-:W-:Y:S02]  /*13680*/  CS2R R148, SRZ ;  /* 0x0000000000947805 */ /* 0x000fe4000001ff00 */
[----:B------:R-:W-:Y:S01]  /*13690*/  ISETP.GE.OR P0, PT, R0, R163, P0 ;  /* 0x000000a30000720c */ /* 0x000fe20000706670 */
[----:B------:R2:W5:Y:S04]  /*136a0*/  @!P4 LDG.E.128 R124, desc[UR40][R4.64+0x40] ;  /* 0x00004028047cc981 */ /* 0x000568000c1e1d00 */
[----:B------:R2:W5:Y:S04]  /*136b0*/  @!P2 LDG.E.128 R132, desc[UR40][R4.64+0x50] ;  /* 0x000050280484a981 */ /* 0x000568000c1e1d00 */
[----:B------:R2:W5:Y:S04]  /*136c0*/  @!P1 LDG.E.128 R140, desc[UR40][R4.64+0x60] ;  /* 0x00006028048c9981 */ /* 0x000568000c1e1d00 */
[----:B------:R2:W5:Y:S02]  /*136d0*/  @!P0 LDG.E.128 R148, desc[UR40][R4.64+0x70] ;  /* 0x0000702804948981 */ /* 0x000564000c1e1d00 */
.L_x_349:
[----:B------:R-:W-:Y:S05]  /*136e0*/  BSYNC.RECONVERGENT B0 ;  /* 0x0000000000007941 */ /* 0x000fea0003800200 */
.L_x_348:
[----:B------:R-:W-:Y:S02]  /*136f0*/  IADD3 R170, PT, PT, R13, 0x1, RZ ;  /* 0x000000010daa7810 */ /* 0x000fe40007ffe0ff */
[----:B------:R-:W-:Y:S01]  /*13700*/  IADD3 R172, PT, PT, R123, R27, RZ ;  /* 0x0000001b7bac7210 */ /* 0x000fe20007ffe0ff */
[----:B------:R-:W-:Y:S06]  /*13710*/  @!P3 BRA `(.L_x_350) ;  /* 0x000000000040b947 */ /* 0x000fec0003800000 */
[----:B------:R-:W1:Y:S01]  /*13720*/  LDCU.64 UR8, c[0x4][0xd8] ;  /* 0x01001b00ff0877ac */ /* 0x000e620008000a00 */
[----:B------:R-:W-:Y:S01]  /*13730*/  MOV R15, 0x0 ;  /* 0x00000000000f7802 */ /* 0x000fe20000000f00 */
[----:B------:R-:W-:Y:S02]  /*13740*/  HFMA2 R12, -RZ, RZ, 0, 5.9604644775390625e-08 ;  /* 0x00000001ff0c7431 */ /* 0x000fe400000001ff */
[----:B------:R-:W-:Y:S02]  /*13750*/  IMAD.MOV.U32 R8, RZ, RZ, 0x192 ;  /* 0x00000192ff087424 */ /* 0x000fe400078e00ff */
[----:B------:R-:W-:Y:S01]  /*13760*/  IMAD.MOV.U32 R13, RZ, RZ, RZ ;  /* 0x000000ffff0d7224 */ /* 0x000fe200078e00ff */
[----:B------:R-:W4:Y:S01]  /*13770*/  LDCU.64 UR6, c[0x4][0xe0] ;  /* 0x01001c00ff0677ac */ /* 0x000f220008000a00 */
[----:B------:R-:W0:Y:S01]  /*13780*/  LDC.64 R14, c[0x4][R15] ;  /* 0x010000000f0e7b82 */ /* 0x000e220000000a00 */
[----:B------:R-:W3:Y:S01]  /*13790*/  LDCU.64 UR4, c[0x4][0x30] ;  /* 0x01000600ff0477ac */ /* 0x000ee20008000a00 */
[----:B-12---:R-:W-:Y:S01]  /*137a0*/  MOV R5, UR9 ;  /* 0x0000000900057c02 */ /* 0x006fe20008000f00 */
[----:B------:R-:W-:Y:S01]  /*137b0*/  IMAD.U32 R4, RZ, RZ, UR8 ;  /* 0x00000008ff047e24 */ /* 0x000fe2000f8e00ff */
[----:B----4-:R-:W-:Y:S01]  /*137c0*/  MOV R7, UR7 ;  /* 0x0000000700077c02 */ /* 0x010fe20008000f00 */
[----:B------:R-:W-:Y:S01]  /*137d0*/  IMAD.U32 R6, RZ, RZ, UR6 ;  /* 0x00000006ff067e24 */ /* 0x000fe2000f8e00ff */
[----:B---3--:R-:W-:Y:S01]  /*137e0*/  MOV R11, UR5 ;  /* 0x00000005000b7c02 */ /* 0x008fe20008000f00 */
[----:B------:R-:W-:Y:S02]  /*137f0*/  IMAD.U32 R10, RZ, RZ, UR4 ;  /* 0x00000004ff0a7e24 */ /* 0x000fe4000f8e00ff */
[----:B------:R-:W-:Y:S07]  /*13800*/  LEPC R20, `(.L_x_350) ;  /* 0x000000001014794e */ /* 0x000fee0000000000 */
[----:B0----5:R-:W-:Y:S05]  /*13810*/  CALL.ABS.NOINC R14 ;  /* 0x000000000e007343 */ /* 0x021fea0003c00000 */
.L_x_350:
[----:B------:R-:W-:Y:S05]  /*13820*/  WARPSYNC.ALL ;  /* 0x0000000000007948 */ /* 0x000fea0003800000 */
[----:B------:R-:W-:Y:S01]  /*13830*/  R2UR UR4, R67 ;  /* 0x00000000430472ca */ /* 0x000fe200000e0000 */
[----:B------:R-:W-:Y:S01]  /*13840*/  BSSY.RECONVERGENT B0, `(.L_x_351) ;  /* 0x000010e000007945 */ /* 0x000fe20003800200 */
[C---:B-----5:R-:W-:Y:S02]  /*13850*/  SHF.L.U32 R98, R112.reuse, 0x10, RZ ;  /* 0x0000001070627819 */ /* 0x060fe400000006ff */
[----:B------:R-:W-:Y:S02]  /*13860*/  LOP3.LUT R100, R112, 0xffff0000, RZ, 0xc0, !PT ;  /* 0xffff000070647812 */ /* 0x000fe400078ec0ff */
[C---:B------:R-:W-:Y:S02]  /*13870*/  SHF.L.U32 R101, R115.reuse, 0x10, RZ ;  /* 0x0000001073657819 */ /* 0x040fe400000006ff */
[----:B------:R-:W-:Y:S02]  /*13880*/  LOP3.LUT R102, R115, 0xffff0000, RZ, 0xc0, !PT ;  /* 0xffff000073667812 */ /* 0x000fe400078ec0ff */
[----:B------:R-:W-:Y:S02]  /*13890*/  LOP3.LUT R103, R107, 0xffff0000, RZ, 0xc0, !PT ;  /* 0xffff00006b677812 */ /* 0x000fe400078ec0ff */
[----:B------:R-:W-:Y:S01]  /*138a0*/  IADD3 R136, P0, PT, R95, R122, RZ ;  /* 0x0000007a5f887210 */ /* 0x000fe20007f1e0ff */
[----:B0-----:R-:W0:Y:S01]  /*138b0*/  LDTM.x64 R16, tmem[UR4] ;  /* 0x00000004001079ee */ /* 0x001e220008340000 */
[----:B------:R-:W-:Y:S01]  /*138c0*/  MOV R95, 0x80 ;  /* 0x00000080005f7802 */ /* 0x000fe20000000f00 */
[----:B------:R-:W-:Y:S01]  /*138d0*/  NOP ;  /* 0x0000000000007918 */ /* 0x000fe20000000000 */
[----:B------:R-:W-:Y:S01]  /*138e0*/  IADD3.X R13, PT, PT, RZ, R172, RZ, P0, !PT ;  /* 0x000000acff0d7210 */ /* 0x000fe200007fe4ff */
[----:B0-----:R0:W-:Y:S01]  /*138f0*/  SYNCS.ARRIVE.TRANS64.RED.A1T0 RZ, [R167+URZ], RZ ;  /* 0x000000ffa7ff79a7 */ /* 0x0011e200081004ff */
[C---:B------:R-:W-:Y:S02]  /*13900*/  LEA R144, P0, R136.reuse, UR42, 0x1 ;  /* 0x0000002a88907c11 */ /* 0x040fe4000f8008ff */
[----:B------:R-:W-:Y:S02]  /*13910*/  ISETP.GE.AND P3, PT, R171, UR62, PT ;  /* 0x0000003eab007c0c */ /* 0x000fe4000bf66270 */
[----:B------:R-:W-:Y:S02]  /*13920*/  LEA.HI.X R145, R136, UR43, R13, 0x1, P0 ;  /* 0x0000002b88917c11 */ /* 0x000fe400080f0c0d */
[----:B------:R-:W-:Y:S04]  /*13930*/  ISETP.NE.AND P0, PT, R93, RZ, PT ;  /* 0x000000ff5d00720c */ /* 0x000fe80003f05270 */
[----:B------:R-:W-:Y:S02]  /*13940*/  SEL R95, R95, 0x40, !P0 ;  /* 0x000000405f5f7807 */ /* 0x000fe40004000000 */
[----:B------:R-:W-:Y:S04]  /*13950*/  ISETP.GE.AND P0, PT, R130, UR39, PT ;  /* 0x0000002782007c0c */ /* 0x000fe8000bf06270 */
[----:B------:R-:W-:Y:S01]  /*13960*/  ISETP.GE.OR P0, PT, R171, UR62, P0 ;  /* 0x0000003eab007c0c */ /* 0x000fe20008706670 */
[C---:B---3--:R-:W-:Y:S03]  /*13970*/  FMUL R0, R92.reuse, R16 ;  /* 0x000000105c007220 */ /* 0x048fe60000400000 */
[----:B------:R-:W-:Y:S01]  /*13980*/  ISETP.GE.OR P0, PT, R169, UR61, P0 ;  /* 0x0000003da9007c0c */ /* 0x000fe20008706670 */
[C---:B------:R-:W-:Y:S01]  /*13990*/  FMUL R3, R92.reuse, R17 ;  /* 0x000000115c037220 */ /* 0x040fe20000400000 */
[C---:B-12---:R-:W-:Y:S01]  /*139a0*/  FMUL R4, R92.reuse, R18 ;  /* 0x000000125c047220 */ /* 0x046fe20000400000 */
[----:B------:R-:W-:Y:S01]  /*139b0*/  FFMA R0, R99, R98, R0 ;  /* 0x0000006263007223 */ /* 0x000fe20000000000 */
[----:B------:R-:W-:Y:S01]  /*139c0*/  SHF.L.U32 R98, R113, 0x10, RZ ;  /* 0x0000001071627819 */ /* 0x000fe200000006ff */
[----:B------:R-:W-:Y:S01]  /*139d0*/  FFMA R3, R99, R100, R3 ;  /* 0x0000006463037223 */ /* 0x000fe20000000003 */
[----:B------:R-:W-:Y:S01]  /*139e0*/  LOP3.LUT R100, R113, 0xffff0000, RZ, 0xc0, !PT ;  /* 0xffff000071647812 */ /* 0x000fe200078ec0ff */
[C---:B------:R-:W-:Y:S01]  /*139f0*/  FMUL R5, R92.reuse, R19 ;  /* 0x000000135c057220 */ /* 0x040fe20000400000 */
[----:B------:R-:W-:Y:S01]  /*13a00*/  FMUL R6, R92, R20 ;  /* 0x000000145c067220 */ /* 0x000fe20000400000 */
[C---:B------:R-:W-:Y:S01]  /*13a10*/  FFMA R4, R99.reuse, R98, R4 ;  /* 0x0000006263047223 */ /* 0x040fe20000000004 */
[C---:B------:R-:W-:Y:S01]  /*13a20*/  SHF.L.U32 R98, R114.reuse, 0x10, RZ ;  /* 0x0000001072627819 */ /* 0x040fe200000006ff */
[----:B------:R-:W-:Y:S01]  /*13a30*/  FFMA R5, R99, R100, R5 ;  /* 0x0000006463057223 */ /* 0x000fe20000000005 */
[----:B------:R-:W-:Y:S01]  /*13a40*/  LOP3.LUT R100, R114, 0xffff0000, RZ, 0xc0, !PT ;  /* 0xffff000072647812 */ /* 0x000fe200078ec0ff */
[----:B------:R-:W-:Y:S01]  /*13a50*/  FMUL R7, R92, R21 ;  /* 0x000000155c077220 */ /* 0x000fe20000400000 */
[----:B------:R-:W-:Y:S01]  /*13a60*/  F2FP.BF16.F32.PACK_AB R136, R3, R0 ;  /* 0x000000000388723e */ /* 0x000fe200000010ff */
[C---:B------:R-:W-:Y:S01]  /*13a70*/  FFMA R6, R99.reuse, R98, R6 ;  /* 0x0000006263067223 */ /* 0x040fe20000000006 */
[C---:B------:R-:W-:Y:S01]  /*13a80*/  SHF.L.U32 R98, R104.reuse, 0x10, RZ ;  /* 0x0000001068627819 */ /* 0x040fe200000006ff */
[----:B------:R-:W-:Y:S01]  /*13a90*/  FFMA R7, R99, R100, R7 ;  /* 0x0000006463077223 */ /* 0x000fe20000000007 */
[----:B------:R-:W-:Y:S01]  /*13aa0*/  LOP3.LUT R100, R104, 0xffff0000, RZ, 0xc0, !PT ;  /* 0xffff000068647812 */ /* 0x000fe200078ec0ff */
[C---:B------:R-:W-:Y:S01]  /*13ab0*/  FMUL R8, R92.reuse, R22 ;  /* 0x000000165c087220 */ /* 0x040fe20000400000 */
[----:B------:R-:W-:Y:S01]  /*13ac0*/  F2FP.BF16.F32.PACK_AB R137, R5, R4 ;  /* 0x000000040589723e */ /* 0x000fe200000010ff */
[C---:B------:R-:W-:Y:S01]  /*13ad0*/  FMUL R9, R92.reuse, R23 ;  /* 0x000000175c097220 */ /* 0x040fe20000400000 */
[----:B------:R-:W-:Y:S01]  /*13ae0*/  F2FP.BF16.F32.PACK_AB R138, R7, R6 ;  /* 0x00000006078a723e */ /* 0x000fe200000010ff */
[----:B------:R-:W-:Y:S01]  /*13af0*/  FFMA R8, R99, R101, R8 ;  /* 0x0000006563087223 */ /* 0x000fe20000000008 */
[----:B------:R-:W-:Y:S01]  /*13b00*/  LOP3.LUT R101, R105, 0xffff0000, RZ, 0xc0, !PT ;  /* 0xffff000069657812 */ /* 0x000fe200078ec0ff */
[----:B------:R-:W-:Y:S01]  /*13b10*/  FFMA R9, R99, R102, R9 ;  /* 0x0000006663097223 */ /* 0x000fe20000000009 */
[----:B------:R-:W-:Y:S01]  /*13b20*/  SHF.L.U32 R102, R149, 0x10, RZ ;  /* 0x0000001095667819 */ /* 0x000fe200000006ff */
[C---:B------:R-:W-:Y:S01]  /*13b30*/  FMUL R10, R92.reuse, R24 ;  /* 0x000000185c0a7220 */ /* 0x040fe20000400000 */
[C---:B------:R-:W-:Y:S01]  /*13b40*/  FMUL R11, R92.reuse, R25 ;  /* 0x000000195c0b7220 */ /* 0x040fe20000400000 */
[C---:B------:R-:W-:Y:S01]  /*13b50*/  FMUL R12, R92.reuse, R26 ;  /* 0x0000001a5c0c7220 */ /* 0x040fe20000400000 */
[----:B------:R-:W-:Y:S01]  /*13b60*/  F2FP.BF16.F32.PACK_AB R139, R9, R8 ;  /* 0x00000008098b723e */ /* 0x000fe200000010ff */
[----:B------:R-:W-:Y:S01]  /*13b70*/  FFMA R10, R99, R98, R10 ;  /* 0x00000062630a7223 */ /* 0x000fe2000000000a */
[----:B------:R-:W-:Y:S01]  /*13b80*/  SHF.L.U32 R98, R105, 0x10, RZ ;  /* 0x0000001069627819 */ /* 0x000fe200000006ff */
[----:B------:R-:W-:Y:S01]  /*13b90*/  FMUL R14, R92, R27 ;  /* 0x0000001b5c0e7220 */ /* 0x000fe20000400000 */
[----:B------:R-:W-:Y:S01]  /*13ba0*/  FFMA R11, R99, R100, R11 ;  /* 0x00000064630b7223 */ /* 0x000fe2000000000b */
[----:B------:R-:W-:Y:S01]  /*13bb0*/  SHF.L.U32 R100, R107, 0x10, RZ ;  /* 0x000000106b647819 */ /* 0x000fe200000006ff */
[----:B------:R1:W-:Y:S01]  /*13bc0*/  @!P0 STG.E.128 desc[UR40][R144.64], R136 ;  /* 0x0000008890008986 */ /* 0x0003e2000c101d28 */
[C---:B------:R-:W-:Y:S01]  /*13bd0*/  FFMA R12, R99.reuse, R98, R12 ;  /* 0x00000062630c7223 */ /* 0x040fe2000000000c */
[C---:B------:R-:W-:Y:S01]  /*13be0*/  SHF.L.U32 R98, R106.reuse, 0x10, RZ ;  /* 0x000000106a627819 */ /* 0x040fe200000006ff */
[----:B------:R-:W-:Y:S01]  /*13bf0*/  FFMA R14, R99, R101, R14 ;  /* 0x00000065630e7223 */ /* 0x000fe2000000000e */
[----:B------:R-:W-:Y:S01]  /*13c00*/  LOP3.LUT R101, R106, 0xffff0000, RZ, 0xc0, !PT ;  /* 0xffff00006a657812 */ /* 0x000fe200078ec0ff */
[C---:B------:R-:W-:Y:S01]  /*13c10*/  FMUL R15, R92.reuse, R28 ;  /* 0x0000001c5c0f7220 */ /* 0x040fe20000400000 */
[----:B------:R-:W-:Y:S01]  /*13c20*/  F2FP.BF16.F32.PACK_AB R146, R11, R10 ;  /* 0x0000000a0b92723e */ /* 0x000fe200000010ff */
[----:B------:R-:W-:Y:S01]  /*13c30*/  FMUL R16, R92, R29 ;  /* 0x0000001d5c107220 */ /* 0x000fe20000400000 */
[----:B------:R-:W-:Y:S01]  /*13c40*/  F2FP.BF16.F32.PACK_AB R147, R14, R12 ;  /* 0x0000000c0e93723e */ /* 0x000fe200000010ff */
[----:B------:R-:W-:Y:S01]  /*13c50*/  FMUL R17, R92, R30 ;  /* 0x0000001e5c117220 */ /* 0x000fe20000400000 */
[----:B------:R-:W-:Y:S01]  /*13c60*/  MOV R188, R146 ;  /* 0x0000009200bc7202 */ /* 0x000fe20000000f00 */
[C---:B------:R-:W-:Y:S01]  /*13c70*/  FFMA R15, R99.reuse, R98, R15 ;  /* 0x00000062630f7223 */ /* 0x040fe2000000000f */
[----:B------:R-:W-:Y:S01]  /*13c80*/  SHF.L.U32 R98, R108, 0x10, RZ ;  /* 0x000000106c627819 */ /* 0x000fe200000006ff */
[----:B------:R-:W-:Y:S01]  /*13c90*/  FMUL R18, R92, R31 ;  /* 0x0000001f5c127220 */ /* 0x000fe20000400000 */
[----:B------:R-:W-:Y:S01]  /*13ca0*/  MOV R189, R147 ;  /* 0x0000009300bd7202 */ /* 0x000fe20000000f00 */
[C---:B------:R-:W-:Y:S01]  /*13cb0*/  FFMA R16, R99.reuse, R101, R16 ;  /* 0x0000006563107223 */ /* 0x040fe20000000010 */
[----:B------:R-:W-:Y:S01]  /*13cc0*/  LOP3.LUT R101, R108, 0xffff0000, RZ, 0xc0, !PT ;  /* 0xffff00006c657812 */ /* 0x000fe200078ec0ff */
[C---:B------:R-:W-:Y:S01]  /*13cd0*/  FMUL R19, R92.reuse, R32 ;  /* 0x000000205c137220 */ /* 0x040fe20000400000 */
[----:B------:R-:W-:Y:S01]  /*13ce0*/  FFMA R17, R99, R100, R17 ;  /* 0x0000006463117223 */ /* 0x000fe20000000011 */
[----:B------:R-:W-:Y:S01]  /*13cf0*/  SHF.L.U32 R100, R109, 0x10, RZ ;  /* 0x000000106d647819 */ /* 0x000fe200000006ff */
[----:B------:R-:W-:Y:S01]  /*13d00*/  FMUL R20, R92, R33 ;  /* 0x000000215c147220 */ /* 0x000fe20000400000 */
[----:B------:R-:W-:Y:S01]  /*13d10*/  F2FP.BF16.F32.PACK_AB R174, R16, R15 ;  /* 0x0000000f10ae723e */ /* 0x000fe200000010ff */
[----:B------:R-:W-:Y:S01]  /*13d20*/  FMUL R21, R92, R34 ;  /* 0x000000225c157220 */ /* 0x000fe20000400000 */
[----:B------:R-:W-:Y:S01]  /*13d30*/  FFMA R18, R99, R103, R18 ;  /* 0x0000006763127223 */ /* 0x000fe20000000012 */
[----:B------:R-:W-:Y:S01]  /*13d40*/  LOP3.LUT R103, R117, 0xffff0000, RZ, 0xc0, !PT ;  /* 0xffff000075677812 */ /* 0x000fe200078ec0ff */
[----:B------:R-:W-:Y:S01]  /*13d50*/  FFMA R19, R99, R98, R19 ;  /* 0x0000006263137223 */ /* 0x000fe20000000013 */
[----:B------:R-:W-:Y:S01]  /*13d60*/  LOP3.LUT R98, R109, 0xffff0000, RZ, 0xc0, !PT ;  /* 0xffff00006d627812 */ /* 0x000fe200078ec0ff */
[C---:B------:R-:W-:Y:S01]  /*13d70*/  FFMA R20, R99.reuse, R101, R20 ;  /* 0x0000006563147223 */ /* 0x040fe20000000014 */
[C---:B------:R-:W-:Y:S01]  /*13d80*/  LOP3.LUT R101, R110.reuse, 0xffff0000, RZ, 0xc0, !PT ;  /* 0xffff00006e657812 */ /* 0x040fe200078ec0ff */
[C---:B------:R-:W-:Y:S01]  /*13d90*/  FFMA R21, R99.reuse, R100, R21 ;  /* 0x0000006463157223 */ /* 0x040fe20000000015 */
[----:B------:R-:W-:Y:S01]  /*13da0*/  SHF.L.U32 R100, R110, 0x10, RZ ;  /* 0x000000106e647819 */ /* 0x000fe200000006ff */
[----:B------:R-:W-:Y:S01]  /*13db0*/  FMUL R22, R92, R35 ;  /* 0x000000235c167220 */ /* 0x000fe20000400000 */
[----:B------:R-:W-:Y:S01]  /*13dc0*/  F2FP.BF16.F32.PACK_AB R175, R18, R17 ;  /* 0x0000001112af723e */ /* 0x000fe200000010ff */
[----:B------:R-:W-:Y:S01]  /*13dd0*/  FMUL R23, R92, R36 ;  /* 0x000000245c177220 */ /* 0x000fe20000400000 */
[----:B------:R-:W-:Y:S01]  /*13de0*/  F2FP.BF16.F32.PACK_AB R176, R20, R19 ;  /* 0x0000001314b0723e */ /* 0x000fe200000010ff */
[C---:B------:R-:W-:Y:S01]  /*13df0*/  FMUL R24, R92.reuse, R37 ;  /* 0x000000255c187220 */ /* 0x040fe20000400000 */
[----:B------:R-:W-:Y:S01]  /*13e00*/  MOV R190, R174 ;  /* 0x000000ae00be7202 */ /* 0x000fe20000000f00 */
[----:B------:R-:W-:Y:S01]  /*13e10*/  FFMA R22, R99, R98, R22 ;  /* 0x0000006263167223 */ /* 0x000fe20000000016 */
[----:B------:R-:W-:Y:S01]  /*13e20*/  SHF.L.U32 R98, R111, 0x10, RZ ;  /* 0x000000106f627819 */ /* 0x000fe200000006ff */
[----:B------:R-:W-:Y:S01]  /*13e30*/  FFMA R23, R99, R100, R23 ;  /* 0x0000006463177223 */ /* 0x000fe20000000017 */
[----:B------:R-:W-:Y:S01]  /*13e40*/  SHF.L.U32 R100, R117, 0x10, RZ ;  /* 0x0000001075647819 */ /* 0x000fe200000006ff */
[----:B------:R-:W-:Y:S01]  /*13e50*/  FFMA R24, R99, R101, R24 ;  /* 0x0000006563187223 */ /* 0x000fe20000000018 */
[----:B------:R-:W-:Y:S01]  /*13e60*/  LOP3.LUT R101, R111, 0xffff0000, RZ, 0xc0, !PT ;  /* 0xffff00006f657812 */ /* 0x000fe200078ec0ff */
[----:B------:R-:W-:Y:S01]  /*13e70*/  FMUL R25, R92, R38 ;  /* 0x000000265c197220 */ /* 0x000fe20000400000 */
[----:B------:R-:W-:Y:S01]  /*13e80*/  F2FP.BF16.F32.PACK_AB R177, R22, R21 ;  /* 0x0000001516b1723e */ /* 0x000fe200000010ff */
[----:B------:R-:W-:Y:S01]  /*13e90*/  FMUL R26, R92, R39 ;  /* 0x000000275c1a7220 */ /* 0x000fe20000400000 */
[----:B------:R-:W-:Y:S01]  /*13ea0*/  F2FP.BF16.F32.PACK_AB R178, R24, R23 ;  /* 0x0000001718b2723e */ /* 0x000fe200000010ff */
[C---:B------:R-:W-:Y:S01]  /*13eb0*/  FFMA R25, R99.reuse, R98, R25 ;  /* 0x0000006263197223 */ /* 0x040fe20000000019 */
[C---:B------:R-:W-:Y:S01]  /*13ec0*/  SHF.L.U32 R98, R116.reuse, 0x10, RZ ;  /* 0x0000001074627819 */ /* 0x040fe200000006ff */
[C---:B------:R-:W-:Y:S01]  /*13ed0*/  FFMA R26, R99.reuse, R101, R26 ;  /* 0x00000065631a7223 */ /* 0x040fe2000000001a */
[----:B------:R-:W-:Y:S01]  /*13ee0*/  LOP3.LUT R101, R116, 0xffff0000, RZ, 0xc0, !PT ;  /* 0xffff000074657812 */ /* 0x000fe200078ec0ff */
[C---:B------:R-:W-:Y:S01]  /*13ef0*/  FMUL R27, R92.reuse, R40 ;  /* 0x000000285c1b7220 */ /* 0x040fe20000400000 */
[----:B------:R-:W-:Y:S01]  /*13f00*/  MOV R191, R175 ;  /* 0x000000af00bf7202 */ /* 0x000fe20000000f00 */
[----:B------:R-:W-:Y:S01]  /*13f10*/  FMUL R28, R92, R41 ;  /* 0x000000295c1c7220 */ /* 0x000fe20000400000 */
[----:B------:R-:W-:Y:S01]  /*13f20*/  F2FP.BF16.F32.PACK_AB R179, R26, R25 ;  /* 0x000000191ab3723e */ /* 0x000fe200000010ff */
[----:B------:R-:W-:Y:S01]  /*13f30*/  FMUL R29, R92, R42 ;  /* 0x0000002a5c1d7220 */ /* 0x000fe20000400000 */
[C---:B------:R-:W-:Y:S01]  /*13f40*/  FFMA R27, R99.reuse, R98, R27 ;  /* 0x00000062631b7223 */ /* 0x040fe2000000001b */
[----:B------:R-:W-:Y:S01]  /*13f50*/  SHF.L.U32 R98, R118, 0x10, RZ ;  /* 0x0000001076627819 */ /* 0x000fe200000006ff */
[----:B------:R-:W-:Y:S01]  /*13f60*/  FMUL R30, R92, R43 ;  /* 0x0000002b5c1e7220 */ /* 0x000fe20000400000 */
        /* <DEDUP_REMOVED lines=36> */
[C---:B------:R-:W-:Y:S01]  /*141b0*/  FMUL R40, R92.reuse, R53 ;  /* 0x000000355c287220 */ /* 0x040fe20000400000 */
[----:B------:R-:W-:Y:S01]  /*141c0*/  FMUL R41, R92, R54 ;  /* 0x000000365c297220 */ /* 0x000fe20000400000 */
[----:B------:R-:W-:Y:S01]  /*141d0*/  F2FP.BF16.F32.PACK_AB R185, R38, R37 ;  /* 0x0000002526b9723e */ /* 0x000fe200000010ff */
        /* <DEDUP_REMOVED lines=45> */
[----:B------:R-:W-:Y:S01]  /*144b0*/  IADD3 R67, PT, PT, R94, R95, RZ ;  /* 0x0000005f5e437210 */ /* 0x000fe20007ffe0ff */
[C---:B------:R-:W-:Y:S01]  /*144c0*/  FFMA R52, R99.reuse, R101, R52 ;  /* 0x0000006563347223 */ /* 0x040fe20000000034 */
[----:B------:R-:W-:Y:S01]  /*144d0*/  LOP3.LUT R101, R142, 0xffff0000, RZ, 0xc0, !PT ;  /* 0xffff00008e657812 */ /* 0x000fe200078ec0ff */
[C---:B------:R-:W-:Y:S01]  /*144e0*/  FMUL R55, R92.reuse, R68 ;  /* 0x000000445c377220 */ /* 0x040fe20000400000 */
[----:B------:R-:W-:Y:S01]  /*144f0*/  SHF.R.U32.HI R13, RZ, 0x15, R67 ;  /* 0x00000015ff0d7819 */ /* 0x000fe20000011643 */
[----:B------:R-:W-:Y:S01]  /*14500*/  FFMA R53, R99, R100, R53 ;  /* 0x0000006463357223 */ /* 0x000fe20000000035 */
[----:B------:R-:W-:Y:S01]  /*14510*/  SHF.L.U32 R100, R143, 0x10, RZ ;  /* 0x000000108f647819 */ /* 0x000fe200000006ff */
[C---:B------:R-:W-:Y:S01]  /*14520*/  FMUL R56, R92.reuse, R69 ;  /* 0x000000455c387220 */ /* 0x040fe20000400000 */
[----:B------:R-:W-:Y:S01]  /*14530*/  LOP3.LUT P4, RZ, R13, 0x3, R158, 0x48, !PT ;  /* 0x000000030dff7812 */ /* 0x000fe2000788489e */
[----:B------:R-:W-:Y:S01]  /*14540*/  FMUL R57, R92, R70 ;  /* 0x000000465c397220 */ /* 0x000fe20000400000 */
[----:B------:R-:W-:Y:S01]  /*14550*/  F2FP.BF16.F32.PACK_AB R192, R52, R51 ;  /* 0x0000003334c0723e */ /* 0x000fe200000010ff */
        /* <DEDUP_REMOVED lines=13> */
[----:B------:R-:W-:Y:S01]  /*14630*/  FMUL R61, R92, R74 ;  /* 0x0000004a5c3d7220 */ /* 0x000fe20000400000 */
[----:B------:R-:W-:Y:S01]  /*14640*/  FFMA R58, R99, R98, R58 ;  /* 0x00000062633a7223 */ /* 0x000fe2000000003a */
[----:B------:R-:W-:Y:S01]  /*14650*/  LOP3.LUT R98, R149, 0xffff0000, RZ, 0xc0, !PT ;  /* 0xffff000095627812 */ /* 0x000fe200078ec0ff */
[C---:B------:R-:W-:Y:S01]  /*14660*/  FFMA R59, R99.reuse, R100, R59 ;  /* 0x00000064633b7223 */ /* 0x040fe2000000003b */
[----:B------:R-:W-:Y:S01]  /*14670*/  SHF.L.U32 R100, R150, 0x10, RZ ;  /* 0x0000001096647819 */ /* 0x000fe200000006ff */
[----:B------:R-:W-:Y:S01]  /*14680*/  FMUL R62, R92, R75 ;  /* 0x0000004b5c3e7220 */ /* 0x000fe20000400000 */
[----:B------:R-:W-:Y:S01]  /*14690*/  F2FP.BF16.F32.PACK_AB R195, R58, R57 ;  /* 0x000000393ac3723e */ /* 0x000fe200000010ff */
[C---:B------:R-:W-:Y:S01]  /*146a0*/  FFMA R60, R99.reuse, R101, R60 ;  /* 0x00000065633c7223 */ /* 0x040fe2000000003c */
[----:B------:R-:W-:Y:S01]  /*146b0*/  LOP3.LUT R101, R150, 0xffff0000, RZ, 0xc0, !PT ;  /* 0xffff000096657812 */ /* 0x000fe200078ec0ff */
[C---:B------:R-:W-:Y:S01]  /*146c0*/  FMUL R63, R92.reuse, R76 ;  /* 0x0000004c5c3f7220 */ /* 0x040fe20000400000 */
[----:B------:R-:W-:Y:S01]  /*146d0*/  FFMA R61, R99, R102, R61 ;  /* 0x00000066633d7223 */ /* 0x000fe2000000003d */
[----:B------:R-:W-:Y:S01]  /*146e0*/  SHF.L.U32 R102, R151, 0x10, RZ ;  /* 0x0000001097667819 */ /* 0x000fe200000006ff */
[----:B------:R-:W-:Y:S01]  /*146f0*/  FMUL R64, R92, R77 ;  /* 0x0000004d5c407220 */ /* 0x000fe20000400000 */
[----:B-1----:R-:W-:Y:S01]  /*14700*/  F2FP.BF16.F32.PACK_AB R136, R60, R59 ;  /* 0x0000003b3c88723e */ /* 0x002fe200000010ff */
[C---:B------:R-:W-:Y:S01]  /*14710*/  FMUL R65, R92.reuse, R78 ;  /* 0x0000004e5c417220 */ /* 0x040fe20000400000 */
[----:B------:R-:W-:Y:S01]  /*14720*/  FMUL R66, R92, R79 ;  /* 0x0000004f5c427220 */ /* 0x000fe20000400000 */
[C---:B------:R-:W-:Y:S01]  /*14730*/  FFMA R62, R99.reuse, R98, R62 ;  /* 0x00000062633e7223 */ /* 0x040fe2000000003e */
[C---:B------:R-:W-:Y:S01]  /*14740*/  FFMA R63, R99.reuse, R100, R63 ;  /* 0x00000064633f7223 */ /* 0x040fe2000000003f */
[C---:B------:R-:W-:Y:S01]  /*14750*/  FFMA R64, R99.reuse, R101, R64 ;  /* 0x0000006563407223 */ /* 0x040fe20000000040 */
[C---:B------:R-:W-:Y:S01]  /*14760*/  FFMA R65, R99.reuse, R102, R65 ;  /* 0x0000006663417223 */ /* 0x040fe20000000041 */
[----:B------:R-:W-:Y:S01]  /*14770*/  FFMA R66, R99, R103, R66 ;  /* 0x0000006763427223 */ /* 0x000fe20000000042 */
[----:B------:R-:W-:Y:S02]  /*14780*/  F2FP.BF16.F32.PACK_AB R137, R62, R61 ;  /* 0x0000003d3e89723e */ /* 0x000fe400000010ff */
[----:B------:R-:W-:Y:S02]  /*14790*/  F2FP.BF16.F32.PACK_AB R138, R64, R63 ;  /* 0x0000003f408a723e */ /* 0x000fe400000010ff */
[----:B------:R-:W-:Y:S01]  /*147a0*/  F2FP.BF16.F32.PACK_AB R139, R66, R65 ;  /* 0x00000041428b723e */ /* 0x000fe200000010ff */
[----:B0-----:R-:W-:Y:S06]  /*147b0*/  @P3 BRA `(.L_x_352) ;  /* 0x0000000000583947 */ /* 0x001fec0003800000 */
[C---:B------:R-:W-:Y:S01]  /*147c0*/  VIADD R0, R130.reuse, 0x8 ;  /* 0x0000000882007836 */ /* 0x040fe20000000000 */
[----:B------:R-:W-:Y:S01]  /*147d0*/  ISETP.GE.AND P0, PT, R169, UR61, PT ;  /* 0x0000003da9007c0c */ /* 0x000fe2000bf06270 */
[----:B------:R-:W-:Y:S03]  /*147e0*/  VIADD R3, R130, 0x30 ;  /* 0x0000003082037836 */ /* 0x000fe60000000000 */
[----:B------:R-:W-:Y:S01]  /*147f0*/  ISETP.GE.OR P2, PT, R0, UR39, P0 ;  /* 0x0000002700007c0c */ /* 0x000fe20008746670 */
[----:B------:R-:W-:Y:S05]  /*14800*/  VIADD R0, R130, 0x10 ;  /* 0x0000001082007836 */ /* 0x000fea0000000000 */
[----:B------:R-:W-:Y:S01]  /*14810*/  ISETP.GE.OR P1, PT, R0, UR39, P0 ;  /* 0x0000002700007c0c */ /* 0x000fe20008726670 */
[----:B------:R-:W-:Y:S06]  /*14820*/  VIADD R0, R130, 0x18 ;  /* 0x0000001882007836 */ /* 0x000fec0000000000 */
[----:B------:R0:W-:Y:S01]  /*14830*/  @!P2 STG.E.128 desc[UR40][R144.64+0x10], R188 ;  /* 0x000010bc9000a986 */ /* 0x0001e2000c101d28 */
[----:B------:R-:W-:Y:S01]  /*14840*/  ISETP.GE.OR P2, PT, R0, UR39, P0 ;  /* 0x0000002700007c0c */ /* 0x000fe20008746670 */
[----:B------:R-:W-:Y:S04]  /*14850*/  VIADD R0, R130, 0x20 ;  /* 0x0000002082007836 */ /* 0x000fe80000000000 */
[----:B------:R0:W-:Y:S01]  /*14860*/  @!P1 STG.E.128 desc[UR40][R144.64+0x20], R176 ;  /* 0x000020b090009986 */ /* 0x0001e2000c101d28 */
[----:B------:R-:W-:Y:S01]  /*14870*/  ISETP.GE.OR P1, PT, R0, UR39, P0 ;  /* 0x0000002700007c0c */ /* 0x000fe20008726670 */
[C---:B------:R-:W-:Y:S02]  /*14880*/  VIADD R0, R130.reuse, 0x28 ;  /* 0x0000002882007836 */ /* 0x040fe40000000000 */
[----:B------:R-:W-:Y:S04]  /*14890*/  VIADD R130, R130, 0x38 ;  /* 0x0000003882827836 */ /* 0x000fe80000000000 */
[----:B------:R0:W-:Y:S01]  /*148a0*/  @!P2 STG.E.128 desc[UR40][R144.64+0x30], R180 ;  /* 0x000030b49000a986 */ /* 0x0001e2000c101d28 */
[----:B------:R-:W-:Y:S05]  /*148b0*/  ISETP.GE.OR P2, PT, R0, UR39, P0 ;  /* 0x0000002700007c0c */ /* 0x000fea0008746670 */
[----:B------:R0:W-:Y:S01]  /*148c0*/  @!P1 STG.E.128 desc[UR40][R144.64+0x40], R184 ;  /* 0x000040b890009986 */ /* 0x0001e2000c101d28 */
[----:B------:R-:W-:Y:S02]  /*148d0*/  ISETP.GE.OR P1, PT, R3, UR39, P0 ;  /* 0x0000002703007c0c */ /* 0x000fe40008726670 */
[----:B------:R-:W-:Y:S05]  /*148e0*/  ISETP.GE.OR P0, PT, R130, UR39, P0 ;  /* 0x0000002782007c0c */ /* 0x000fea0008706670 */
[----:B------:R0:W-:Y:S06]  /*148f0*/  @!P2 STG.E.128 desc[UR40][R144.64+0x50], R196 ;  /* 0x000050c49000a986 */ /* 0x0001ec000c101d28 */
[----:B------:R0:W-:Y:S04]  /*14900*/  @!P1 STG.E.128 desc[UR40][R144.64+0x60], R192 ;  /* 0x000060c090009986 */ /* 0x0001e8000c101d28 */
[----:B------:R0:W-:Y:S02]  /*14910*/  @!P0 STG.E.128 desc[UR40][R144.64+0x70], R136 ;  /* 0x0000708890008986 */ /* 0x0001e4000c101d28 */
.L_x_352:
[----:B------:R-:W-:Y:S05]  /*14920*/  BSYNC.RECONVERGENT B0 ;  /* 0x0000000000007941 */ /* 0x000fea0003800200 */
.L_x_351:
[----:B------:R-:W-:Y:S01]  /*14930*/  ISETP.NE.AND P0, PT, R121, RZ, PT ;  /* 0x000000ff7900720c */ /* 0x000fe20003f05270 */
[----:B------:R-:W-:Y:S01]  /*14940*/  BSSY.RECONVERGENT B0, `(.L_x_353) ;  /* 0x0000022000007945 */ /* 0x000fe20003800200 */
[----:B------:R-:W-:Y:S11]  /*14950*/  IADD3 R101, PT, PT, R120, R95, RZ ;  /* 0x0000005f78657210 */ /* 0x000ff60007ffe0ff */
[----:B------:R-:W-:Y:S05]  /*14960*/  @P0 BRA `(.L_x_354) ;  /* 0x00000000007c0947 */ /* 0x000fea0003800000 */
[----:B------:R-:W-:Y:S02]  /*14970*/  ISETP.GE.AND P1, PT, R101, UR39, PT ;  /* 0x0000002765007c0c */ /* 0x000fe4000bf26270 */
[----:B------:R-:W-:Y:S02]  /*14980*/  IADD3 R3, P0, PT, R95, R96, RZ ;  /* 0x000000605f037210 */ /* 0x000fe40007f1e0ff */
[----:B------:R-:W-:Y:S03]  /*14990*/  ISETP.GE.OR P1, PT, R171, UR62, P1 ;  /* 0x0000003eab007c0c */ /* 0x000fe60008f26670 */
[----:B------:R-:W-:Y:S01]  /*149a0*/  IMAD.X R0, RZ, RZ, R128, P0 ;  /* 0x000000ffff007224 */ /* 0x000fe200000e0680 */
[----:B------:R-:W-:Y:S02]  /*149b0*/  ISETP.GE.OR P1, PT, R169, UR61, P1 ;  /* 0x0000003da9007c0c */ /* 0x000fe40008f26670 */
[C---:B------:R-:W-:Y:S04]  /*149c0*/  LEA R6, P0, R3.reuse, UR44, 0x1 ;  /* 0x0000002c03067c11 */ /* 0x040fe8000f8008ff */
[----:B------:R-:W-:Y:S07]  /*149d0*/  LEA.HI.X R7, R3, UR45, R0, 0x1, P0 ;  /* 0x0000002d03077c11 */ /* 0x000fee00080f0c00 */
[----:B------:R1:W5:Y:S01]  /*149e0*/  @!P1 LDG.E.128 R112, desc[UR40][R6.64] ;  /* 0x0000002806709981 */ /* 0x000362000c1e1d00 */
[----:B------:R-:W-:Y:S05]  /*149f0*/  @P3 BRA `(.L_x_354) ;  /* 0x0000000000583947 */ /* 0x000fea0003800000 */
[----:B------:R-:W-:Y:S01]  /*14a00*/  VIADD R0, R101, 0x8 ;  /* 0x0000000865007836 */ /* 0x000fe20000000000 */
[----:B------:R-:W-:Y:S01]  /*14a10*/  ISETP.GE.AND P0, PT, R169, UR61, PT ;  /* 0x0000003da9007c0c */ /* 0x000fe2000bf06270 */
[C---:B------:R-:W-:Y:S02]  /*14a20*/  VIADD R3, R101.reuse, 0x10 ;  /* 0x0000001065037836 */ /* 0x040fe40000000000 */
[C---:B------:R-:W-:Y:S01]  /*14a30*/  VIADD R4, R101.reuse, 0x28 ;  /* 0x0000002865047836 */ /* 0x040fe20000000000 */
[----:B------:R-:W-:Y:S01]  /*14a40*/  ISETP.GE.OR P3, PT, R0, UR39, P0 ;  /* 0x0000002700007c0c */ /* 0x000fe20008766670 */
[----:B------:R-:W-:Y:S01]  /*14a50*/  VIADD R0, R101, 0x18 ;  /* 0x0000001865007836 */ /* 0x000fe20000000000 */
[----:B------:R-:W-:Y:S01]  /*14a60*/  ISETP.GE.OR P2, PT, R3, UR39, P0 ;  /* 0x0000002703007c0c */ /* 0x000fe20008746670 */
[C---:B------:R-:W-:Y:S03]  /*14a70*/  VIADD R3, R101.reuse, 0x30 ;  /* 0x0000003065037836 */ /* 0x040fe60000000000 */
[----:B------:R-:W-:Y:S01]  /*14a80*/  ISETP.GE.OR P1, PT, R0, UR39, P0 ;  /* 0x0000002700007c0c */ /* 0x000fe20008726670 */
[C---:B------:R-:W-:Y:S06]  /*14a90*/  VIADD R0, R101.reuse, 0x20 ;  /* 0x0000002065007836 */ /* 0x040fec0000000000 */
[----:B------:R2:W5:Y:S01]  /*14aa0*/  @!P3 LDG.E.128 R104, desc[UR40][R6.64+0x10] ;  /* 0x000010280668b981 */ /* 0x000562000c1e1d00 */
[----:B------:R-:W-:Y:S01]  /*14ab0*/  ISETP.GE.OR P3, PT, R0, UR39, P0 ;  /* 0x0000002700007c0c */ /* 0x000fe20008766670 */
[----:B------:R-:W-:Y:S02]  /*14ac0*/  VIADD R0, R101, 0x38 ;  /* 0x0000003865007836 */ /* 0x000fe40000000000 */
[----:B------:R2:W5:Y:S01]  /*14ad0*/  @!P2 LDG.E.128 R108, desc[UR40][R6.64+0x20] ;  /* 0x00002028066ca981 */ /* 0x000562000c1e1d00 */
[----:B------:R-:W-:Y:S03]  /*14ae0*/  ISETP.GE.OR P2, PT, R4, UR39, P0 ;  /* 0x0000002704007c0c */ /* 0x000fe60008746670 */
[----:B------:R2:W5:Y:S01]  /*14af0*/  @!P1 LDG.E.128 R116, desc[UR40][R6.64+0x30] ;  /* 0x0000302806749981 */ /* 0x000562000c1e1d00 */
[----:B------:R-:W-:Y:S02]  /*14b00*/  ISETP.GE.OR P1, PT, R3, UR39, P0 ;  /* 0x0000002703007c0c */ /* 0x000fe40008726670 */
[----:B------:R-:W-:Y:S03]  /*14b10*/  ISETP.GE.OR P0, PT, R0, UR39, P0 ;  /* 0x0000002700007c0c */ /* 0x000fe60008706670 */
[----:B------:R2:W5:Y:S04]  /*14b20*/  @!P3 LDG.E.128 R124, desc[UR40][R6.64+0x40] ;  /* 0x00004028067cb981 */ /* 0x000568000c1e1d00 */
[----:B------:R2:W5:Y:S04]  /*14b30*/  @!P2 LDG.E.128 R132, desc[UR40][R6.64+0x50] ;  /* 0x000050280684a981 */ /* 0x000568000c1e1d00 */
[----:B------:R2:W5:Y:S04]  /*14b40*/  @!P1 LDG.E.128 R140, desc[UR40][R6.64+0x60] ;  /* 0x00006028068c9981 */ /* 0x000568000c1e1d00 */
[----:B------:R2:W5:Y:S02]  /*14b50*/  @!P0 LDG.E.128 R148, desc[UR40][R6.64+0x70] ;  /* 0x0000702806948981 */ /* 0x000564000c1e1d00 */
.L_x_354:
[----:B------:R-:W-:Y:S05]  /*14b60*/  BSYNC.RECONVERGENT B0 ;  /* 0x0000000000007941 */ /* 0x000fea0003800200 */
.L_x_353:
[----:B------:R-:W-:Y:S05]  /*14b70*/  @!P4 BRA `(.L_x_355) ;  /* 0x000000000040c947 */ /* 0x000fea0003800000 */
[----:B------:R-:W3:Y:S01]  /*14b80*/  LDCU.64 UR8, c[0x4][0xd8] ;  /* 0x01001b00ff0877ac */ /* 0x000ee20008000a00 */
[----:B------:R-:W-:Y:S01]  /*14b90*/  MOV R15, 0x0 ;  /* 0x00000000000f7802 */ /* 0x000fe20000000f00 */
[----:B------:R-:W-:Y:S02]  /*14ba0*/  HFMA2 R12, -RZ, RZ, 0, 5.9604644775390625e-08 ;  /* 0x00000001ff0c7431 */ /* 0x000fe400000001ff */
[----:B------:R-:W-:Y:S02]  /*14bb0*/  IMAD.MOV.U32 R8, RZ, RZ, 0x192 ;  /* 0x00000192ff087424 */ /* 0x000fe400078e00ff */
[----:B------:R-:W-:Y:S01]  /*14bc0*/  IMAD.MOV.U32 R13, RZ, RZ, RZ ;  /* 0x000000ffff0d7224 */ /* 0x000fe200078e00ff */
[----:B------:R-:W1:Y:S01]  /*14bd0*/  LDCU.64 UR6, c[0x4][0xe0] ;  /* 0x01001c00ff0677ac */ /* 0x000e620008000a00 */
[----:B------:R-:W4:Y:S01]  /*14be0*/  LDC.64 R14, c[0x4][R15] ;  /* 0x010000000f0e7b82 */ /* 0x000f220000000a00 */
[----:B------:R-:W0:Y:S01]  /*14bf0*/  LDCU.64 UR4, c[0x4][0x30] ;  /* 0x01000600ff0477ac */ /* 0x000e220008000a00 */
[----:B---3--:R-:W-:Y:S01]  /*14c00*/  MOV R5, UR9 ;  /* 0x0000000900057c02 */ /* 0x008fe20008000f00 */
[----:B------:R-:W-:Y:S01]  /*14c10*/  IMAD.U32 R4, RZ, RZ, UR8 ;  /* 0x00000008ff047e24 */ /* 0x000fe2000f8e00ff */
[----:B-12---:R-:W-:Y:S01]  /*14c20*/  MOV R7, UR7 ;  /* 0x0000000700077c02 */ /* 0x006fe20008000f00 */
[----:B------:R-:W-:Y:S01]  /*14c30*/  IMAD.U32 R6, RZ, RZ, UR6 ;  /* 0x00000006ff067e24 */ /* 0x000fe2000f8e00ff */
[----:B0-----:R-:W-:Y:S01]  /*14c40*/  MOV R11, UR5 ;  /* 0x00000005000b7c02 */ /* 0x001fe20008000f00 */
[----:B------:R-:W-:Y:S02]  /*14c50*/  IMAD.U32 R10, RZ, RZ, UR4 ;  /* 0x00000004ff0a7e24 */ /* 0x000fe4000f8e00ff */
[----:B------:R-:W-:Y:S07]  /*14c60*/  LEPC R20, `(.L_x_355) ;  /* 0x000000001014794e */ /* 0x000fee0000000000 */
[----:B----45:R-:W-:Y:S05]  /*14c70*/  CALL.ABS.NOINC R14 ;  /* 0x000000000e007343 */ /* 0x030fea0003c00000 */
.L_x_355:
[----:B------:R-:W-:Y:S05]  /*14c80*/  WARPSYNC.ALL ;  /* 0x0000000000007948 */ /* 0x000fea0003800000 */
[----:B------:R-:W-:Y:S01]  /*14c90*/  R2UR UR4, R67 ;  /* 0x00000000430472ca */ /* 0x000fe200000e0000 */
[----:B------:R-:W-:Y:S01]  /*14ca0*/  BSSY.RECONVERGENT B0, `(.L_x_356) ;  /* 0x0000111000007945 */ /* 0x000fe20003800200 */
[----:B-12---:R-:W-:Y:S02]  /*14cb0*/  IADD3 R6, P0, PT, R95, R122, RZ ;  /* 0x0000007a5f067210 */ /* 0x006fe40007f1e0ff */
[----:B-----5:R-:W-:Y:S02]  /*14cc0*/  SHF.L.U32 R4, R112, 0x10, RZ ;  /* 0x0000001070047819 */ /* 0x020fe400000006ff */
[----:B------:R-:W-:Y:S02]  /*14cd0*/  IADD3.X R3, PT, PT, RZ, R172, RZ, P0, !PT ;  /* 0x000000acff037210 */ /* 0x000fe400007fe4ff */
[C---:B------:R-:W-:Y:S02]  /*14ce0*/  LEA R102, P0, R6.reuse, UR42, 0x1 ;  /* 0x0000002a06667c11 */ /* 0x040fe4000f8008ff */
[----:B------:R-:W-:Y:S02]  /*14cf0*/  SHF.L.U32 R98, R113, 0x10, RZ ;  /* 0x0000001071627819 */ /* 0x000fe400000006ff */
[----:B------:R-:W-:Y:S01]  /*14d00*/  LEA.HI.X R103, R6, UR43, R3, 0x1, P0 ;  /* 0x0000002b06677c11 */ /* 0x000fe200080f0c03 */
[----:B------:R-:W1:Y:S01]  /*14d10*/  LDTM.x64 R16, tmem[UR4] ;  /* 0x00000004001079ee */ /* 0x000e620008340000 */
[----:B------:R-:W-:Y:S02]  /*14d20*/  LOP3.LUT R6, R112, 0xffff0000, RZ, 0xc0, !PT ;  /* 0xffff000070067812 */ /* 0x000fe400078ec0ff */
[----:B------:R-:W-:Y:S02]  /*14d30*/  ISETP.NE.AND P0, PT, R93, RZ, PT ;  /* 0x000000ff5d00720c */ /* 0x000fe40003f05270 */
[----:B------:R-:W-:Y:S02]  /*14d40*/  LOP3.LUT R100, R113, 0xffff0000, RZ, 0xc0, !PT ;  /* 0xffff000071647812 */ /* 0x000fe400078ec0ff */
[----:B------:R-:W-:Y:S01]  /*14d50*/  ISETP.GE.AND P3, PT, R171, UR62, PT ;  /* 0x0000003eab007c0c */ /* 0x000fe2000bf66270 */
[C---:B-1----:R-:W-:Y:S01]  /*14d60*/  FMUL R0, R92.reuse, R16 ;  /* 0x000000105c007220 */ /* 0x042fe20000400000 */
[C---:B------:R-:W-:Y:S01]  /*14d70*/  FMUL R3, R92.reuse, R17 ;  /* 0x000000115c037220 */ /* 0x040fe20000400000 */
[C---:B------:R-:W-:Y:S01]  /*14d80*/  FMUL R5, R92.reuse, R19 ;  /* 0x000000135c057220 */ /* 0x040fe20000400000 */
[C---:B------:R-:W-:Y:S01]  /*14d90*/  FMUL R7, R92.reuse, R21 ;  /* 0x000000155c077220 */ /* 0x040fe20000400000 */
[C---:B------:R-:W-:Y:S01]  /*14da0*/  FFMA R0, R99.reuse, R4, R0 ;  /* 0x0000000463007223 */ /* 0x040fe20000000000 */
[----:B------:R-:W-:Y:S01]  /*14db0*/  MOV R4, 0x40 ;  /* 0x0000004000047802 */ /* 0x000fe20000000f00 */
[----:B------:R-:W-:Y:S01]  /*14dc0*/  FFMA R3, R99, R6, R3 ;  /* 0x0000000663037223 */ /* 0x000fe20000000003 */
[C---:B------:R-:W-:Y:S01]  /*14dd0*/  FMUL R6, R92.reuse, R20 ;  /* 0x000000145c067220 */ /* 0x040fe20000400000 */
[----:B------:R-:W-:Y:S01]  /*14de0*/  FMUL R8, R92, R22 ;  /* 0x000000165c087220 */ /* 0x000fe20000400000 */
[----:B------:R-:W-:Y:S01]  /*14df0*/  SEL R95, R4, 0x80, !P0 ;  /* 0x00000080045f7807 */ /* 0x000fe20004000000 */
[C---:B------:R-:W-:Y:S01]  /*14e00*/  FMUL R4, R92.reuse, R18 ;  /* 0x000000125c047220 */ /* 0x040fe20000400000 */
[----:B0-----:R-:W-:Y:S01]  /*14e10*/  F2FP.BF16.F32.PACK_AB R136, R3, R0 ;  /* 0x000000000388723e */ /* 0x001fe200000010ff */
[----:B------:R-:W-:Y:S01]  /*14e20*/  FMUL R9, R92, R23 ;  /* 0x000000175c097220 */ /* 0x000fe20000400000 */
[C---:B------:R-:W-:Y:S01]  /*14e30*/  SHF.L.U32 R0, R114.reuse, 0x10, RZ ;  /* 0x0000001072007819 */ /* 0x040fe200000006ff */
[C---:B------:R-:W-:Y:S01]  /*14e40*/  FFMA R4, R99.reuse, R98, R4 ;  /* 0x0000006263047223 */ /* 0x040fe20000000004 */
[----:B------:R-:W-:Y:S01]  /*14e50*/  LOP3.LUT R98, R114, 0xffff0000, RZ, 0xc0, !PT ;  /* 0xffff000072627812 */ /* 0x000fe200078ec0ff */
[----:B------:R-:W-:Y:S01]  /*14e60*/  FFMA R5, R99, R100, R5 ;  /* 0x0000006463057223 */ /* 0x000fe20000000005 */
[----:B------:R-:W-:Y:S01]  /*14e70*/  SHF.L.U32 R3, R115, 0x10, RZ ;  /* 0x0000001073037819 */ /* 0x000fe200000006ff */
[----:B------:R-:W-:Y:S01]  /*14e80*/  FFMA R6, R99, R0, R6 ;  /* 0x0000000063067223 */ /* 0x000fe20000000006 */
[----:B------:R-:W-:Y:S01]  /*14e90*/  LOP3.LUT R100, R115, 0xffff0000, RZ, 0xc0, !PT ;  /* 0xffff000073647812 */ /* 0x000fe200078ec0ff */
[C---:B------:R-:W-:Y:S01]  /*14ea0*/  FFMA R7, R99.reuse, R98, R7 ;  /* 0x0000006263077223 */ /* 0x040fe20000000007 */
[C---:B------:R-:W-:Y:S01]  /*14eb0*/  SHF.L.U32 R0, R104.reuse, 0x10, RZ ;  /* 0x0000001068007819 */ /* 0x040fe200000006ff */
[----:B------:R-:W-:Y:S01]  /*14ec0*/  FFMA R8, R99, R3, R8 ;  /* 0x0000000363087223 */ /* 0x000fe20000000008 */
[----:B------:R-:W-:Y:S01]  /*14ed0*/  F2FP.BF16.F32.PACK_AB R137, R5, R4 ;  /* 0x000000040589723e */ /* 0x000fe200000010ff */
[----:B------:R-:W-:Y:S01]  /*14ee0*/  FFMA R9, R99, R100, R9 ;  /* 0x0000006463097223 */ /* 0x000fe20000000009 */
[----:B------:R-:W-:Y:S01]  /*14ef0*/  LOP3.LUT R4, R104, 0xffff0000, RZ, 0xc0, !PT ;  /* 0xffff000068047812 */ /* 0x000fe200078ec0ff */
[C---:B------:R-:W-:Y:S01]  /*14f00*/  FMUL R10, R92.reuse, R24 ;  /* 0x000000185c0a7220 */ /* 0x040fe20000400000 */
[C---:B------:R-:W-:Y:S01]  /*14f10*/  SHF.L.U32 R3, R105.reuse, 0x10, RZ ;  /* 0x0000001069037819 */ /* 0x040fe200000006ff */
[C---:B------:R-:W-:Y:S01]  /*14f20*/  FMUL R11, R92.reuse, R25 ;  /* 0x000000195c0b7220 */ /* 0x040fe20000400000 */
[----:B------:R-:W-:Y:S01]  /*14f30*/  LOP3.LUT R5, R105, 0xffff0000, RZ, 0xc0, !PT ;  /* 0xffff000069057812 */ /* 0x000fe200078ec0ff */
[----:B------:R-:W-:Y:S01]  /*14f40*/  FMUL R12, R92, R26 ;  /* 0x0000001a5c0c7220 */ /* 0x000fe20000400000 */
[----:B------:R-:W-:Y:S01]  /*14f50*/  ISETP.GE.AND P0, PT, R101, UR39, PT ;  /* 0x0000002765007c0c */ /* 0x000fe2000bf06270 */
[C---:B------:R-:W-:Y:S01]  /*14f60*/  FFMA R10, R99.reuse, R0, R10 ;  /* 0x00000000630a7223 */ /* 0x040fe2000000000a */
[----:B------:R-:W-:Y:S01]  /*14f70*/  SHF.L.U32 R0, R106, 0x10, RZ ;  /* 0x000000106a007819 */ /* 0x000fe200000006ff */
[----:B------:R-:W-:Y:S01]  /*14f80*/  FFMA R11, R99, R4, R11 ;  /* 0x00000004630b7223 */ /* 0x000fe2000000000b */
[----:B------:R-:W-:Y:S01]  /*14f90*/  SHF.L.U32 R4, R107, 0x10, RZ ;  /* 0x000000106b047819 */ /* 0x000fe200000006ff */
[----:B------:R-:W-:Y:S01]  /*14fa0*/  FMUL R14, R92, R27 ;  /* 0x0000001b5c0e7220 */ /* 0x000fe20000400000 */
[----:B------:R-:W-:Y:S01]  /*14fb0*/  ISETP.GE.OR P0, PT, R171, UR62, P0 ;  /* 0x0000003eab007c0c */ /* 0x000fe20008706670 */
[----:B------:R-:W-:Y:S01]  /*14fc0*/  FFMA R12, R99, R3, R12 ;  /* 0x00000003630c7223 */ /* 0x000fe2000000000c */
[----:B------:R-:W-:Y:S01]  /*14fd0*/  LOP3.LUT R3, R106, 0xffff0000, RZ, 0xc0, !PT ;  /* 0xffff00006a037812 */ /* 0x000fe200078ec0ff */
[C---:B------:R-:W-:Y:S01]  /*14fe0*/  FMUL R15, R92.reuse, R28 ;  /* 0x0000001c5c0f7220 */ /* 0x040fe20000400000 */
[----:B------:R-:W-:Y:S01]  /*14ff0*/  ISETP.GE.OR P0, PT, R169, UR61, P0 ;  /* 0x0000003da9007c0c */ /* 0x000fe20008706670 */
[C---:B------:R-:W-:Y:S01]  /*15000*/  FMUL R16, R92.reuse, R29 ;  /* 0x0000001d5c107220 */ /* 0x040fe20000400000 */
[----:B------:R-:W-:Y:S01]  /*15010*/  F2FP.BF16.F32.PACK_AB R138, R7, R6 ;  /* 0x00000006078a723e */ /* 0x000fe200000010ff */
[----:B------:R-:W-:Y:S01]  /*15020*/  FMUL R17, R92, R30 ;  /* 0x0000001e5c117220 */ /* 0x000fe20000400000 */
[----:B------:R-:W-:Y:S01]  /*15030*/  F2FP.BF16.F32.PACK_AB R139, R9, R8 ;  /* 0x00000008098b723e */ /* 0x000fe200000010ff */
[----:B------:R-:W-:Y:S01]  /*15040*/  FFMA R14, R99, R5, R14 ;  /* 0x00000005630e7223 */ /* 0x000fe2000000000e */
[----:B------:R-:W-:Y:S01]  /*15050*/  LOP3.LUT R5, R107, 0xffff0000, RZ, 0xc0, !PT ;  /* 0xffff00006b057812 */ /* 0x000fe200078ec0ff */
[----:B------:R-:W-:Y:S01]  /*15060*/  FFMA R15, R99, R0, R15 ;  /* 0x00000000630f7223 */ /* 0x000fe2000000000f */
[----:B------:R-:W-:Y:S01]  /*15070*/  SHF.L.U32 R0, R108, 0x10, RZ ;  /* 0x000000106c007819 */ /* 0x000fe200000006ff */
[----:B------:R-:W-:Y:S01]  /*15080*/  FMUL R18, R92, R31 ;  /* 0x0000001f5c127220 */ /* 0x000fe20000400000 */
[----:B------:R-:W-:Y:S01]  /*15090*/  SHF.L.U32 R6, R149, 0x10, RZ ;  /* 0x0000001095067819 */ /* 0x000fe200000006ff */
[----:B------:R-:W-:Y:S01]  /*150a0*/  FFMA R16, R99, R3, R16 ;  /* 0x0000000363107223 */ /* 0x000fe20000000010 */
[----:B------:R-:W-:Y:S01]  /*150b0*/  LOP3.LUT R3, R108, 0xffff0000, RZ, 0xc0, !PT ;  /* 0xffff00006c037812 */ /* 0x000fe200078ec0ff */
[----:B------:R0:W-:Y:S01]  /*150c0*/  @!P0 STG.E.128 desc[UR40][R102.64], R136 ;  /* 0x0000008866008986 */ /* 0x0001e2000c101d28 */
[----:B------:R-:W-:Y:S01]  /*150d0*/  F2FP.BF16.F32.PACK_AB R10, R11, R10 ;  /* 0x0000000a0b0a723e */ /* 0x000fe200000010ff */
[----:B------:R-:W-:Y:S01]  /*150e0*/  FMUL R19, R92, R32 ;  /* 0x000000205c137220 */ /* 0x000fe20000400000 */
[----:B------:R-:W-:Y:S01]  /*150f0*/  F2FP.BF16.F32.PACK_AB R11, R14, R12 ;  /* 0x0000000c0e0b723e */ /* 0x000fe200000010ff */
        /* <DEDUP_REMOVED lines=24> */
[C---:B------:R-:W-:Y:S01]  /*15280*/  FMUL R25, R92.reuse, R38 ;  /* 0x000000265c197220 */ /* 0x040fe20000400000 */
[C---:B------:R-:W-:Y:S01]  /*15290*/  FMUL R26, R92.reuse, R39 ;  /* 0x000000275c1a7220 */ /* 0x040fe20000400000 */
[----:B------:R-:W-:Y:S01]  /*152a0*/  FMUL R27, R92, R40 ;  /* 0x000000285c1b7220 */ /* 0x000fe20000400000 */
[----:B------:R-:W-:Y:S01]  /*152b0*/  F2FP.BF16.F32.PACK_AB R14, R24, R23 ;  /* 0x00000017180e723e */ /* 0x000fe200000010ff */
[C---:B------:R-:W-:Y:S01]  /*152c0*/  FFMA R25, R99.reuse, R0, R25 ;  /* 0x0000000063197223 */ /* 0x040fe20000000019 */
[C---:B------:R-:W-:Y:S01]  /*152d0*/  SHF.L.U32 R0, R116.reuse, 0x10, RZ ;  /* 0x0000001074007819 */ /* 0x040fe200000006ff */
[C---:B------:R-:W-:Y:S01]  /*152e0*/  FFMA R26, R99.reuse, R3, R26 ;  /* 0x00000003631a7223 */ /* 0x040fe2000000001a */
[----:B------:R-:W-:Y:S01]  /*152f0*/  LOP3.LUT R3, R116, 0xffff0000, RZ, 0xc0, !PT ;  /* 0xffff000074037812 */ /* 0x000fe200078ec0ff */
[C---:B------:R-:W-:Y:S01]  /*15300*/  FMUL R28, R92.reuse, R41 ;  /* 0x000000295c1c7220 */ /* 0x040fe20000400000 */
[----:B0-----:R-:W-:Y:S01]  /*15310*/  MOV R136, R10 ;  /* 0x0000000a00887202 */ /* 0x001fe20000000f00 */
        /* <DEDUP_REMOVED lines=9> */
[----:B------:R-:W-:Y:S01]  /*153b0*/  MOV R139, R9 ;  /* 0x00000009008b7202 */ /* 0x000fe20000000f00 */
[----:B------:R-:W-:Y:S01]  /*153c0*/  FFMA R29, R99, R4, R29 ;  /* 0x00000004631d7223 */ /* 0x000fe2000000001d */
[----:B------:R-:W-:Y:S01]  /*153d0*/  SHF.L.U32 R4, R119, 0x10, RZ ;  /* 0x0000001077047819 */ /* 0x000fe200000006ff */
[----:B------:R-:W-:Y:S01]  /*153e0*/  FMUL R32, R92, R45 ;  /* 0x0000002d5c207220 */ /* 0x000fe20000400000 */
[----:B------:R-:W-:Y:S01]  /*153f0*/  F2FP.BF16.F32.PACK_AB R98, R28, R27 ;  /* 0x0000001b1c62723e */ /* 0x000fe200000010ff */
        /* <DEDUP_REMOVED lines=106> */
[----:B------:R-:W-:Y:S01]  /*15aa0*/  FMUL R60, R92, R73 ;  /* 0x000000495c3c7220 */ /* 0x000fe20000400000 */
[----:B------:R-:W-:Y:S01]  /*15ab0*/  F2FP.BF16.F32.PACK_AB R178, R56, R55 ;  /* 0x0000003738b2723e */ /* 0x000fe200000010ff */
        /* <DEDUP_REMOVED lines=12> */
[C---:B------:R-:W-:Y:S01]  /*15b80*/  FMUL R64, R92.reuse, R77 ;  /* 0x0000004d5c407220 */ /* 0x040fe20000400000 */
[C---:B------:R-:W-:Y:S01]  /*15b90*/  FMUL R65, R92.reuse, R78 ;  /* 0x0000004e5c417220 */ /* 0x040fe20000400000 */
[----:B------:R-:W-:Y:S01]  /*15ba0*/  FMUL R66, R92, R79 ;  /* 0x0000004f5c427220 */ /* 0x000fe20000400000 */
[C---:B------:R-:W-:Y:S01]  /*15bb0*/  FFMA R62, R99.reuse, R0, R62 ;  /* 0x00000000633e7223 */ /* 0x040fe2000000003e */
[C---:B------:R-:W-:Y:S01]  /*15bc0*/  FFMA R63, R99.reuse, R4, R63 ;  /* 0x00000004633f7223 */ /* 0x040fe2000000003f */
[----:B------:R-:W-:Y:S01]  /*15bd0*/  F2FP.BF16.F32.PACK_AB R4, R60, R59 ;  /* 0x0000003b3c04723e */ /* 0x000fe200000010ff */
[C---:B------:R-:W-:Y:S01]  /*15be0*/  FFMA R64, R99.reuse, R3, R64 ;  /* 0x0000000363407223 */ /* 0x040fe20000000040 */
[C---:B------:R-:W-:Y:S01]  /*15bf0*/  FFMA R65, R99.reuse, R6, R65 ;  /* 0x0000000663417223 */ /* 0x040fe20000000041 */
[----:B------:R-:W-:Y:S01]  /*15c00*/  FFMA R66, R99, R5, R66 ;  /* 0x0000000563427223 */ /* 0x000fe20000000042 */
[----:B------:R-:W-:Y:S02]  /*15c10*/  F2FP.BF16.F32.PACK_AB R5, R62, R61 ;  /* 0x0000003d3e05723e */ /* 0x000fe400000010ff */
[----:B------:R-:W-:Y:S02]  /*15c20*/  F2FP.BF16.F32.PACK_AB R6, R64, R63 ;  /* 0x0000003f4006723e */ /* 0x000fe400000010ff */
[----:B------:R-:W-:Y:S01]  /*15c30*/  F2FP.BF16.F32.PACK_AB R7, R66, R65 ;  /* 0x000000414207723e */ /* 0x000fe200000010ff */
[----:B------:R-:W-:Y:S06]  /*15c40*/  @P3 BRA `(.L_x_357) ;  /* 0x0000000000583947 */ /* 0x000fec0003800000 */
[----:B------:R-:W-:Y:S01]  /*15c50*/  VIADD R0, R101, 0x8 ;  /* 0x0000000865007836 */ /* 0x000fe20000000000 */
[----:B------:R-:W-:Y:S01]  /*15c60*/  ISETP.GE.AND P0, PT, R169, UR61, PT ;  /* 0x0000003da9007c0c */ /* 0x000fe2000bf06270 */
[C---:B------:R-:W-:Y:S03]  /*15c70*/  VIADD R3, R101.reuse, 0x30 ;  /* 0x0000003065037836 */ /* 0x040fe60000000000 */
[----:B------:R-:W-:Y:S01]  /*15c80*/  ISETP.GE.OR P2, PT, R0, UR39, P0 ;  /* 0x0000002700007c0c */ /* 0x000fe20008746670 */
[C---:B------:R-:W-:Y:S05]  /*15c90*/  VIADD R0, R101.reuse, 0x10 ;  /* 0x0000001065007836 */ /* 0x040fea0000000000 */
[----:B------:R-:W-:Y:S01]  /*15ca0*/  ISETP.GE.OR P1, PT, R0, UR39, P0 ;  /* 0x0000002700007c0c */ /* 0x000fe20008726670 */
[C---:B------:R-:W-:Y:S06]  /*15cb0*/  VIADD R0, R101.reuse, 0x18 ;  /* 0x0000001865007836 */ /* 0x040fec0000000000 */
[----:B------:R0:W-:Y:S01]  /*15cc0*/  @!P2 STG.E.128 desc[UR40][R102.64+0x10], R136 ;  /* 0x000010886600a986 */ /* 0x0001e2000c101d28 */
[----:B------:R-:W-:Y:S01]  /*15cd0*/  ISETP.GE.OR P2, PT, R0, UR39, P0 ;  /* 0x0000002700007c0c */ /* 0x000fe20008746670 */
[C---:B------:R-:W-:Y:S04]  /*15ce0*/  VIADD R0, R101.reuse, 0x20 ;  /* 0x0000002065007836 */ /* 0x040fe80000000000 */
        /* <DEDUP_REMOVED lines=12> */
.L_x_357:
[----:B------:R-:W-:Y:S05]  /*15db0*/  BSYNC.RECONVERGENT B0 ;  /* 0x0000000000007941 */ /* 0x000fea0003800200 */
.L_x_356:
        /* <DEDUP_REMOVED lines=9> */
[C---:B0-----:R-:W-:Y:S04]  /*15e50*/  LEA R6, P0, R3.reuse, UR44, 0x1 ;  /* 0x0000002c03067c11 */ /* 0x041fe8000f8008ff */
        /* <DEDUP_REMOVED lines=25> */
.L_x_359:
[----:B------:R-:W-:Y:S05]  /*15ff0*/  BSYNC.RECONVERGENT B0 ;  /* 0x0000000000007941 */ /* 0x000fea0003800200 */
.L_x_358:
[----:B------:R-:W-:Y:S05]  /*16000*/  @!P4 BRA `(.L_x_360) ;  /* 0x000000000040c947 */ /* 0x000fea0003800000 */
[----:B------:R-:W3:Y:S01]  /*16010*/  LDCU.64 UR8, c[0x4][0xd8] ;  /* 0x01001b00ff0877ac */ /* 0x000ee20008000a00 */
[----:B0-----:R-:W-:Y:S01]  /*16020*/  MOV R15, 0x0 ;  /* 0x00000000000f7802 */ /* 0x001fe20000000f00 */
[----:B------:R-:W-:Y:S02]  /*16030*/  HFMA2 R12, -RZ, RZ, 0, 5.9604644775390625e-08 ;  /* 0x00000001ff0c7431 */ /* 0x000fe400000001ff */
[----:B------:R-:W-:Y:S02]  /*16040*/  IMAD.MOV.U32 R8, RZ, RZ, 0x192 ;  /* 0x00000192ff087424 */ /* 0x000fe400078e00ff */
[----:B------:R-:W-:Y:S01]  /*16050*/  IMAD.MOV.U32 R13, RZ, RZ, RZ ;  /* 0x000000ffff0d7224 */ /* 0x000fe200078e00ff */
[----:B------:R-:W1:Y:S01]  /*16060*/  LDCU.64 UR6, c[0x4][0xe0] ;  /* 0x01001c00ff0677ac */ /* 0x000e620008000a00 */
[----:B------:R-:W0:Y:S01]  /*16070*/  LDC.64 R14, c[0x4][R15] ;  /* 0x010000000f0e7b82 */ /* 0x000e220000000a00 */
[----:B------:R-:W4:Y:S01]  /*16080*/  LDCU.64 UR4, c[0x4][0x30] ;  /* 0x01000600ff0477ac */ /* 0x000f220008000a00 */
[----:B---3--:R-:W-:Y:S01]  /*16090*/  MOV R5, UR9 ;  /* 0x0000000900057c02 */ /* 0x008fe20008000f00 */
[----:B------:R-:W-:Y:S01]  /*160a0*/  IMAD.U32 R4, RZ, RZ, UR8 ;  /* 0x00000008ff047e24 */ /* 0x000fe2000f8e00ff */
[----:B-12---:R-:W-:Y:S01]  /*160b0*/  MOV R7, UR7 ;  /* 0x0000000700077c02 */ /* 0x006fe20008000f00 */
[----:B------:R-:W-:Y:S01]  /*160c0*/  IMAD.U32 R6, RZ, RZ, UR6 ;  /* 0x00000006ff067e24 */ /* 0x000fe2000f8e00ff */
[----:B----4-:R-:W-:Y:S01]  /*160d0*/  MOV R11, UR5 ;  /* 0x00000005000b7c02 */ /* 0x010fe20008000f00 */
[----:B------:R-:W-:Y:S02]  /*160e0*/  IMAD.U32 R10, RZ, RZ, UR4 ;  /* 0x00000004ff0a7e24 */ /* 0x000fe4000f8e00ff */
[----:B------:R-:W-:Y:S07]  /*160f0*/  LEPC R20, `(.L_x_360) ;  /* 0x000000001014794e */ /* 0x000fee0000000000 */
[----:B0----5:R-:W-:Y:S05]  /*16100*/  CALL.ABS.NOINC R14 ;  /* 0x000000000e007343 */ /* 0x021fea0003c00000 */
.L_x_360:
[----:B------:R-:W-:Y:S05]  /*16110*/  WARPSYNC.ALL ;  /* 0x0000000000007948 */ /* 0x000fea0003800000 */
[----:B------:R-:W-:Y:S01]  /*16120*/  R2UR UR4, R67 ;  /* 0x00000000430472ca */ /* 0x000fe200000e0000 */
[----:B------:R-:W-:Y:S01]  /*16130*/  BSSY.RECONVERGENT B0, `(.L_x_361) ;  /* 0x000010f000007945 */ /* 0x000fe20003800200 */
[----:B0-----:R-:W-:Y:S02]  /*16140*/  IADD3 R8, P1, PT, R95, R122, RZ ;  /* 0x0000007a5f087210 */ /* 0x001fe40007f3e0ff */
[C---:B-----5:R-:W-:Y:S02]  /*16150*/  SHF.L.U32 R4, R112.reuse, 0x10, RZ ;  /* 0x0000001070047819 */ /* 0x060fe400000006ff */
[----:B-12---:R-:W-:Y:S02]  /*16160*/  LOP3.LUT R6, R112, 0xffff0000, RZ, 0xc0, !PT ;  /* 0xffff000070067812 */ /* 0x006fe400078ec0ff */
[----:B------:R-:W-:Y:S02]  /*16170*/  IADD3.X R5, PT, PT, RZ, R172, RZ, P1, !PT ;  /* 0x000000acff057210 */ /* 0x000fe40000ffe4ff */
[C---:B------:R-:W-:Y:S02]  /*16180*/  LEA R102, P1, R8.reuse, UR42, 0x1 ;  /* 0x0000002a08667c11 */ /* 0x040fe4000f8208ff */
[C---:B------:R-:W-:Y:S01]  /*16190*/  SHF.L.U32 R98, R113.reuse, 0x10, RZ ;  /* 0x0000001071627819 */ /* 0x040fe200000006ff */
[----:B------:R-:W0:Y:S01]  /*161a0*/  LDTM.x64 R16, tmem[UR4] ;  /* 0x00000004001079ee */ /* 0x000e220008340000 */
[----:B------:R-:W-:Y:S02]  /*161b0*/  LEA.HI.X R103, R8, UR43, R5, 0x1, P1 ;  /* 0x0000002b08677c11 */ /* 0x000fe400088f0c05 */
[----:B------:R-:W-:Y:S02]  /*161c0*/  LOP3.LUT R100, R113, 0xffff0000, RZ, 0xc0, !PT ;  /* 0xffff000071647812 */ /* 0x000fe400078ec0ff */
[----:B------:R-:W-:Y:S02]  /*161d0*/  ISETP.NE.AND P0, PT, R93, RZ, PT ;  /* 0x000000ff5d00720c */ /* 0x000fe40003f05270 */
[----:B------:R-:W-:Y:S02]  /*161e0*/  ISETP.GE.AND P3, PT, R171, UR62, PT ;  /* 0x0000003eab007c0c */ /* 0x000fe4000bf66270 */
[----:B------:R-:W-:Y:S02]  /*161f0*/  SEL R95, RZ, 0xc0, !P0 ;  /* 0x000000c0ff5f7807 */ /* 0x000fe40004000000 */
[----:B------:R-:W-:Y:S02]  /*16200*/  ISETP.GE.AND P0, PT, R101, UR39, PT ;  /* 0x0000002765007c0c */ /* 0x000fe4000bf06270 */
[----:B------:R-:W-:Y:S02]  /*16210*/  IADD3 R94, PT, PT, R94, R95, RZ ;  /* 0x0000005f5e5e7210 */ /* 0x000fe40007ffe0ff */
[----:B------:R-:W-:Y:S02]  /*16220*/  ISETP.GE.OR P0, PT, R171, UR62, P0 ;  /* 0x0000003eab007c0c */ /* 0x000fe40008706670 */
[----:B------:R-:W-:Y:S02]  /*16230*/  SHF.R.U32.HI R13, RZ, 0x15, R94 ;  /* 0x00000015ff0d7819 */ /* 0x000fe4000001165e */
[----:B------:R-:W-:Y:S02]  /*16240*/  ISETP.GE.OR P0, PT, R169, UR61, P0 ;  /* 0x0000003da9007c0c */ /* 0x000fe40008706670 */
[----:B------:R-:W-:Y:S01]  /*16250*/  LOP3.LUT P4, RZ, R13, 0x3, R158, 0x48, !PT ;  /* 0x000000030dff7812 */ /* 0x000fe2000788489e */
[C---:B0-----:R-:W-:Y:S01]  /*16260*/  FMUL R0, R92.reuse, R16 ;  /* 0x000000105c007220 */ /* 0x041fe20000400000 */
[C---:B------:R-:W-:Y:S01]  /*16270*/  FMUL R3, R92.reuse, R17 ;  /* 0x000000115c037220 */ /* 0x040fe20000400000 */
[C---:B------:R-:W-:Y:S01]  /*16280*/  FMUL R5, R92.reuse, R19 ;  /* 0x000000135c057220 */ /* 0x040fe20000400000 */
[C---:B------:R-:W-:Y:S01]  /*16290*/  FMUL R7, R92.reuse, R21 ;  /* 0x000000155c077220 */ /* 0x040fe20000400000 */
[C---:B------:R-:W-:Y:S01]  /*162a0*/  FFMA R0, R99.reuse, R4, R0 ;  /* 0x0000000463007223 */ /* 0x040fe20000000000 */
[C---:B------:R-:W-:Y:S01]  /*162b0*/  FFMA R3, R99.reuse, R6, R3 ;  /* 0x0000000663037223 */ /* 0x040fe20000000003 */
[C---:B------:R-:W-:Y:S01]  /*162c0*/  FMUL R6, R92.reuse, R20 ;  /* 0x000000145c067220 */ /* 0x040fe20000400000 */
[C---:B------:R-:W-:Y:S01]  /*162d0*/  FMUL R4, R92.reuse, R18 ;  /* 0x000000125c047220 */ /* 0x040fe20000400000 */
[C---:B------:R-:W-:Y:S01]  /*162e0*/  FMUL R8, R92.reuse, R22 ;  /* 0x000000165c087220 */ /* 0x040fe20000400000 */
[C---:B------:R-:W-:Y:S01]  /*162f0*/  FMUL R9, R92.reuse, R23 ;  /* 0x000000175c097220 */ /* 0x040fe20000400000 */
[C---:B------:R-:W-:Y:S01]  /*16300*/  FMUL R20, R92.reuse, R33 ;  /* 0x000000215c147220 */ /* 0x040fe20000400000 */
[C---:B------:R-:W-:Y:S01]  /*16310*/  FFMA R4, R99.reuse, R98, R4 ;  /* 0x0000006263047223 */ /* 0x040fe20000000004 */
[----:B------:R-:W-:Y:S01]  /*16320*/  FFMA R5, R99, R100, R5 ;  /* 0x0000006463057223 */ /* 0x000fe20000000005 */
[C---:B------:R-:W-:Y:S01]  /*16330*/  FMUL R33, R92.reuse, R46 ;  /* 0x0000002e5c217220 */ /* 0x040fe20000400000 */
[C---:B------:R-:W-:Y:S01]  /*16340*/  FMUL R46, R92.reuse, R59 ;  /* 0x0000003b5c2e7220 */ /* 0x040fe20000400000 */
[C---:B------:R-:W-:Y:S01]  /*16350*/  FMUL R59, R92.reuse, R72 ;  /* 0x000000485c3b7220 */ /* 0x040fe20000400000 */
[----:B------:R-:W-:Y:S01]  /*16360*/  F2FP.BF16.F32.PACK_AB R72, R3, R0 ;  /* 0x000000000348723e */ /* 0x000fe200000010ff */
[----:B------:R-:W-:Y:S01]  /*16370*/  FMUL R21, R92, R34 ;  /* 0x000000225c157220 */ /* 0x000fe20000400000 */
[----:B------:R-:W-:Y:S01]  /*16380*/  SHF.L.U32 R0, R114, 0x10, RZ ;  /* 0x0000001072007819 */ /* 0x000fe200000006ff */
[C---:B------:R-:W-:Y:S01]  /*16390*/  FMUL R34, R92.reuse, R47 ;  /* 0x0000002f5c227220 */ /* 0x040fe20000400000 */
[----:B------:R-:W-:Y:S01]  /*163a0*/  SHF.L.U32 R3, R115, 0x10, RZ ;  /* 0x0000001073037819 */ /* 0x000fe200000006ff */
[C---:B------:R-:W-:Y:S01]  /*163b0*/  FMUL R47, R92.reuse, R60 ;  /* 0x0000003c5c2f7220 */ /* 0x040fe20000400000 */
[----:B------:R-:W-:Y:S01]  /*163c0*/  FMUL R60, R92, R73 ;  /* 0x000000495c3c7220 */ /* 0x000fe20000400000 */
[----:B------:R-:W-:Y:S01]  /*163d0*/  F2FP.BF16.F32.PACK_AB R73, R5, R4 ;  /* 0x000000040549723e */ /* 0x000fe200000010ff */
[----:B------:R-:W-:Y:S01]  /*163e0*/  FFMA R6, R99, R0, R6 ;  /* 0x0000000063067223 */ /* 0x000fe20000000006 */
[----:B------:R-:W-:Y:S01]  /*163f0*/  SHF.L.U32 R0, R104, 0x10, RZ ;  /* 0x0000001068007819 */ /* 0x000fe200000006ff */
[----:B------:R-:W-:Y:S01]  /*16400*/  FMUL R22, R92, R35 ;  /* 0x000000235c167220 */ /* 0x000fe20000400000 */
[----:B------:R-:W-:Y:S01]  /*16410*/  LOP3.LUT R4, R104, 0xffff0000, RZ, 0xc0, !PT ;  /* 0xffff000068047812 */ /* 0x000fe200078ec0ff */
[C---:B------:R-:W-:Y:S01]  /*16420*/  FMUL R35, R92.reuse, R48 ;  /* 0x000000305c237220 */ /* 0x040fe20000400000 */
[----:B------:R-:W-:Y:S01]  /*16430*/  LOP3.LUT R5, R105, 0xffff0000, RZ, 0xc0, !PT ;  /* 0xffff000069057812 */ /* 0x000fe200078ec0ff */
[C---:B------:R-:W-:Y:S01]  /*16440*/  FMUL R48, R92.reuse, R61 ;  /* 0x0000003d5c307220 */ /* 0x040fe20000400000 */
        /* <DEDUP_REMOVED lines=8> */
[----:B------:R-:W-:Y:S01]  /*164d0*/  FMUL R55, R92, R68 ;  /* 0x000000445c377220 */ /* 0x000fe20000400000 */
[----:B------:R-:W-:Y:S01]  /*164e0*/  LOP3.LUT R68, R114, 0xffff0000, RZ, 0xc0, !PT ;  /* 0xffff000072447812 */ /* 0x000fe200078ec0ff */
[C---:B------:R-:W-:Y:S01]  /*164f0*/  FMUL R18, R92.reuse, R31 ;  /* 0x0000001f5c127220 */ /* 0x040fe20000400000 */
[C---:B------:R-:W-:Y:S01]  /*16500*/  FMUL R31, R92.reuse, R44 ;  /* 0x0000002c5c1f7220 */ /* 0x040fe20000400000 */
[C---:B------:R-:W-:Y:S01]  /*16510*/  FMUL R44, R92.reuse, R57 ;  /* 0x000000395c2c7220 */ /* 0x040fe20000400000 */
[C---:B------:R-:W-:Y:S01]  /*16520*/  FMUL R57, R92.reuse, R70 ;  /* 0x000000465c397220 */ /* 0x040fe20000400000 */
[----:B------:R-:W-:Y:S01]  /*16530*/  LOP3.LUT R70, R115, 0xffff0000, RZ, 0xc0, !PT ;  /* 0xffff000073467812 */ /* 0x000fe200078ec0ff */
[C---:B------:R-:W-:Y:S01]  /*16540*/  FFMA R7, R99.reuse, R68, R7 ;  /* 0x0000004463077223 */ /* 0x040fe20000000007 */
[----:B------:R-:W-:Y:S01]  /*16550*/  FFMA R8, R99, R3, R8 ;  /* 0x0000000363087223 */ /* 0x000fe20000000008 */
[----:B------:R-:W-:Y:S01]  /*16560*/  SHF.L.U32 R3, R105, 0x10, RZ ;  /* 0x0000001069037819 */ /* 0x000fe200000006ff */
[C---:B------:R-:W-:Y:S01]  /*16570*/  FMUL R10, R92.reuse, R24 ;  /* 0x000000185c0a7220 */ /* 0x040fe20000400000 */
[----:B------:R-:W-:Y:S01]  /*16580*/  FFMA R9, R99, R70, R9 ;  /* 0x0000004663097223 */ /* 0x000fe20000000009 */
[----:B------:R-:W-:Y:S01]  /*16590*/  F2FP.BF16.F32.PACK_AB R74, R7, R6 ;  /* 0x00000006074a723e */ /* 0x000fe200000010ff */
[C---:B------:R-:W-:Y:S01]  /*165a0*/  FMUL R11, R92.reuse, R25 ;  /* 0x000000195c0b7220 */ /* 0x040fe20000400000 */
[----:B------:R-:W-:Y:S01]  /*165b0*/  SHF.L.U32 R6, R149, 0x10, RZ ;  /* 0x0000001095067819 */ /* 0x000fe200000006ff */
[----:B------:R-:W-:Y:S01]  /*165c0*/  FMUL R12, R92, R26 ;  /* 0x0000001a5c0c7220 */ /* 0x000fe20000400000 */
[----:B------:R-:W-:Y:S01]  /*165d0*/  F2FP.BF16.F32.PACK_AB R75, R9, R8 ;  /* 0x00000008094b723e */ /* 0x000fe200000010ff */
[C---:B------:R-:W-:Y:S01]  /*165e0*/  FFMA R10, R99.reuse, R0, R10 ;  /* 0x00000000630a7223 */ /* 0x040fe2000000000a */
[----:B------:R-:W-:Y:S01]  /*165f0*/  SHF.L.U32 R0, R106, 0x10, RZ ;  /* 0x000000106a007819 */ /* 0x000fe200000006ff */
[----:B------:R-:W-:Y:S01]  /*16600*/  FFMA R11, R99, R4, R11 ;  /* 0x00000004630b7223 */ /* 0x000fe2000000000b */
[----:B------:R-:W-:Y:S01]  /*16610*/  SHF.L.U32 R4, R107, 0x10, RZ ;  /* 0x000000106b047819 */ /* 0x000fe200000006ff */
[----:B------:R0:W-:Y:S01]  /*16620*/  @!P0 STG.E.128 desc[UR40][R102.64], R72 ;  /* 0x0000004866008986 */ /* 0x0001e2000c101d28 */
[----:B------:R-:W-:Y:S01]  /*16630*/  FMUL R14, R92, R27 ;  /* 0x0000001b5c0e7220 */ /* 0x000fe20000400000 */
[----:B------:R-:W-:Y:S01]  /*16640*/  FFMA R12, R99, R3, R12 ;  /* 0x00000003630c7223 */ /* 0x000fe2000000000c */
[----:B------:R-:W-:Y:S01]  /*16650*/  LOP3.LUT R3, R106, 0xffff0000, RZ, 0xc0, !PT ;  /* 0xffff00006a037812 */ /* 0x000fe200078ec0ff */
[C---:B------:R-:W-:Y:S01]  /*16660*/  FMUL R15, R92.reuse, R28 ;  /* 0x0000001c5c0f7220 */ /* 0x040fe20000400000 */
[----:B------:R-:W-:Y:S01]  /*16670*/  F2FP.BF16.F32.PACK_AB R10, R11, R10 ;  /* 0x0000000a0b0a723e */ /* 0x000fe200000010ff */
[----:B------:R-:W-:Y:S01]  /*16680*/  FMUL R17, R92, R30 ;  /* 0x0000001e5c117220 */ /* 0x000fe20000400000 */
[----:B------:R-:W-:Y:S01]  /*16690*/  FFMA R14, R99, R5, R14 ;  /* 0x00000005630e7223 */ /* 0x000fe2000000000e */
[----:B------:R-:W-:Y:S01]  /*166a0*/  LOP3.LUT R5, R107, 0xffff0000, RZ, 0xc0, !PT ;  /* 0xffff00006b057812 */ /* 0x000fe200078ec0ff */
[C---:B------:R-:W-:Y:S01]  /*166b0*/  FFMA R15, R99.reuse, R0, R15 ;  /* 0x00000000630f7223 */ /* 0x040fe2000000000f */
[C---:B------:R-:W-:Y:S01]  /*166c0*/  SHF.L.U32 R0, R108.reuse, 0x10, RZ ;  /* 0x000000106c007819 */ /* 0x040fe200000006ff */
[C---:B------:R-:W-:Y:S01]  /*166d0*/  FFMA R16, R99.reuse, R3, R16 ;  /* 0x0000000363107223 */ /* 0x040fe20000000010 */
[----:B------:R-:W-:Y:S01]  /*166e0*/  LOP3.LUT R3, R108, 0xffff0000, RZ, 0xc0, !PT ;  /* 0xffff00006c037812 */ /* 0x000fe200078ec0ff */
[----:B------:R-:W-:Y:S01]  /*166f0*/  FMUL R19, R92, R32 ;  /* 0x000000205c137220 */ /* 0x000fe20000400000 */
[----:B------:R-:W-:Y:S01]  /*16700*/  F2FP.BF16.F32.PACK_AB R11, R14, R12 ;  /* 0x0000000c0e0b723e */ /* 0x000fe200000010ff */
[----:B------:R-:W-:Y:S01]  /*16710*/  FFMA R17, R99, R4, R17 ;  /* 0x0000000463117223 */ /* 0x000fe20000000011 */
[----:B------:R-:W-:Y:S01]  /*16720*/  SHF.L.U32 R4, R109, 0x10, RZ ;  /* 0x000000106d047819 */ /* 0x000fe200000006ff */
        /* <DEDUP_REMOVED lines=24> */
[----:B------:R-:W-:Y:S01]  /*168b0*/  FMUL R27, R92, R40 ;  /* 0x000000285c1b7220 */ /* 0x000fe20000400000 */
[----:B------:R-:W-:Y:S01]  /*168c0*/  F2FP.BF16.F32.PACK_AB R13, R22, R21 ;  /* 0x00000015160d723e */ /* 0x000fe200000010ff */
[----:B------:R-:W-:Y:S01]  /*168d0*/  FMUL R28, R92, R41 ;  /* 0x000000295c1c7220 */ /* 0x000fe20000400000 */
[----:B------:R-:W-:Y:S01]  /*168e0*/  F2FP.BF16.F32.PACK_AB R14, R24, R23 ;  /* 0x00000017180e723e */ /* 0x000fe200000010ff */
[C---:B------:R-:W-:Y:S01]  /*168f0*/  FFMA R27, R99.reuse, R0, R27 ;  /* 0x00000000631b7223 */ /* 0x040fe2000000001b */
[----:B------:R-:W-:Y:S01]  /*16900*/  SHF.L.U32 R0, R118, 0x10, RZ ;  /* 0x0000001076007819 */ /* 0x000fe200000006ff */
[----:B------:R-:W-:Y:S01]  /*16910*/  FMUL R30, R92, R43 ;  /* 0x0000002b5c1e7220 */ /* 0x000fe20000400000 */
[----:B------:R-:W-:Y:S01]  /*16920*/  F2FP.BF16.F32.PACK_AB R15, R26, R25 ;  /* 0x000000191a0f723e */ /* 0x000fe200000010ff */
[C---:B------:R-:W-:Y:S01]  /*16930*/  FFMA R28, R99.reuse, R3, R28 ;  /* 0x00000003631c7223 */ /* 0x040fe2000000001c */
[----:B------:R-:W-:Y:S01]  /*16940*/  LOP3.LUT R3, R118, 0xffff0000, RZ, 0xc0, !PT ;  /* 0xffff000076037812 */ /* 0x000fe200078ec0ff */
[----:B------:R-:W-:Y:S01]  /*16950*/  FFMA R29, R99, R4, R29 ;  /* 0x00000004631d7223 */ /* 0x000fe2000000001d */
[----:B------:R-:W-:Y:S01]  /*16960*/  SHF.L.U32 R4, R119, 0x10, RZ ;  /* 0x0000001077047819 */ /* 0x000fe200000006ff */
        /* <DEDUP_REMOVED lines=10> */
[----:B------:R-:W-:Y:S01]  /*16a10*/  FFMA R34, R99, R0, R34 ;  /* 0x0000000063227223 */ /* 0x000fe20000000022 */
[----:B------:R-:W-:Y:S01]  /*16a20*/  SHF.L.U32 R0, R125, 0x10, RZ ;  /* 0x000000107d007819 */ /* 0x000fe200000006ff */
[C---:B------:R-:W-:Y:S01]  /*16a30*/  FMUL R37, R92.reuse, R50 ;  /* 0x000000325c257220 */ /* 0x040fe20000400000 */
[----:B------:R-:W-:Y:S01]  /*16a40*/  MOV R7, R9 ;  /* 0x0000000900077202 */ /* 0x000fe20000000f00 */
[----:B------:R-:W-:Y:S01]  /*16a50*/  FFMA R35, R99, R4, R35 ;  /* 0x0000000463237223 */ /* 0x000fe20000000023 */
[----:B------:R-:W-:Y:S01]  /*16a60*/  SHF.L.U32 R4, R127, 0x10, RZ ;  /* 0x000000107f047819 */ /* 0x000fe200000006ff */
[----:B------:R-:W-:Y:S01]  /*16a70*/  FFMA R36, R99, R3, R36 ;  /* 0x0000000363247223 */ /* 0x000fe20000000024 */
[----:B------:R-:W-:Y:S01]  /*16a80*/  LOP3.LUT R3, R125, 0xffff0000, RZ, 0xc0, !PT ;  /* 0xffff00007d037812 */ /* 0x000fe200078ec0ff */
        /* <DEDUP_REMOVED lines=32> */
[----:B------:R-:W-:Y:S01]  /*16c90*/  FMUL R50, R92, R63 ;  /* 0x0000003f5c327220 */ /* 0x000fe20000400000 */
[----:B------:R-:W-:Y:S01]  /*16ca0*/  F2FP.BF16.F32.PACK_AB R23, R42, R41 ;  /* 0x000000292a17723e */ /* 0x000fe200000010ff */
[----:B------:R-:W-:Y:S01]  /*16cb0*/  FFMA R47, R99, R4, R47 ;  /* 0x00000004632f7223 */ /* 0x000fe2000000002f */
[----:B------:R-:W-:Y:S01]  /*16cc0*/  SHF.L.U32 R4, R141, 0x10, RZ ;  /* 0x000000108d047819 */ /* 0x000fe200000006ff */
        /* <DEDUP_REMOVED lines=34> */
[----:B------:R-:W-:Y:S01]  /*16ef0*/  FFMA R58, R99, R0, R58 ;  /* 0x00000000633a7223 */ /* 0x000fe2000000003a */
[----:B------:R-:W-:Y:S01]  /*16f00*/  LOP3.LUT R0, R149, 0xffff0000, RZ, 0xc0, !PT ;  /* 0xffff000095007812 */ /* 0x000fe200078ec0ff */
[C---:B------:R-:W-:Y:S01]  /*16f10*/  FFMA R59, R99.reuse, R4, R59 ;  /* 0x00000004633b7223 */ /* 0x040fe2000000003b */
[C---:B------:R-:W-:Y:S01]  /*16f20*/  SHF.L.U32 R4, R150.reuse, 0x10, RZ ;  /* 0x0000001096047819 */ /* 0x040fe200000006ff */
[C---:B------:R-:W-:Y:S01]  /*16f30*/  FFMA R60, R99.reuse, R3, R60 ;  /* 0x00000003633c7223 */ /* 0x040fe2000000003c */
[----:B------:R-:W-:Y:S01]  /*16f40*/  LOP3.LUT R3, R150, 0xffff0000, RZ, 0xc0, !PT ;  /* 0xffff000096037812 */ /* 0x000fe200078ec0ff */
[----:B------:R-:W-:Y:S01]  /*16f50*/  FFMA R61, R99, R6, R61 ;  /* 0x00000006633d7223 */ /* 0x000fe2000000003d */
[----:B------:R-:W-:Y:S01]  /*16f60*/  SHF.L.U32 R6, R151, 0x10, RZ ;  /* 0x0000001097067819 */ /* 0x000fe200000006ff */
[----:B------:R-:W-:Y:S01]  /*16f70*/  FMUL R64, R92, R77 ;  /* 0x0000004d5c407220 */ /* 0x000fe20000400000 */
[----:B------:R-:W-:Y:S01]  /*16f80*/  F2FP.BF16.F32.PACK_AB R58, R58, R57 ;  /* 0x000000393a3a723e */ /* 0x000fe200000010ff */
[----:B------:R-:W-:Y:S01]  /*16f90*/  FMUL R65, R92, R78 ;  /* 0x0000004e5c417220 */ /* 0x000fe20000400000 */
[----:B------:R-:W-:Y:S01]  /*16fa0*/  F2FP.BF16.F32.PACK_AB R60, R60, R59 ;  /* 0x0000003b3c3c723e */ /* 0x000fe200000010ff */
[----:B------:R-:W-:Y:S01]  /*16fb0*/  FMUL R66, R92, R79 ;  /* 0x0000004f5c427220 */ /* 0x000fe20000400000 */
[----:B------:R-:W-:Y:S01]  /*16fc0*/  MOV R9, R54 ;  /* 0x0000003600097202 */ /* 0x000fe20000000f00 */
[C---:B------:R-:W-:Y:S01]  /*16fd0*/  FFMA R62, R99.reuse, R0, R62 ;  /* 0x00000000633e7223 */ /* 0x040fe2000000003e */
[C---:B------:R-:W-:Y:S01]  /*16fe0*/  FFMA R63, R99.reuse, R4, R63 ;  /* 0x00000004633f7223 */ /* 0x040fe2000000003f */
[----:B------:R-:W-:Y:S01]  /*16ff0*/  MOV R4, R10 ;  /* 0x0000000a00047202 */ /* 0x000fe20000000f00 */
[C---:B------:R-:W-:Y:S01]  /*17000*/  FFMA R64, R99.reuse, R3, R64 ;  /* 0x0000000363407223 */ /* 0x040fe20000000040 */
[----:B------:R-:W-:Y:S01]  /*17010*/  MOV R10, R55 ;  /* 0x00000037000a7202 */ /* 0x000fe20000000f00 */
[C---:B------:R-:W-:Y:S01]  /*17020*/  FFMA R65, R99.reuse, R6, R65 ;  /* 0x0000000663417223 */ /* 0x040fe20000000041 */
[----:B------:R-:W-:Y:S01]  /*17030*/  F2FP.BF16.F32.PACK_AB R61, R62, R61 ;  /* 0x0000003d3e3d723e */ /* 0x000fe200000010ff */
[----:B------:R-:W-:Y:S01]  /*17040*/  FFMA R66, R99, R5, R66 ;  /* 0x0000000563427223 */ /* 0x000fe20000000042 */
[----:B------:R-:W-:Y:S02]  /*17050*/  F2FP.BF16.F32.PACK_AB R62, R64, R63 ;  /* 0x0000003f403e723e */ /* 0x000fe400000010ff */
[----:B------:R-:W-:Y:S02]  /*17060*/  MOV R5, R11 ;  /* 0x0000000b00057202 */ /* 0x000fe40000000f00 */
[----:B------:R-:W-:Y:S02]  /*17070*/  MOV R6, R8 ;  /* 0x0000000800067202 */ /* 0x000fe40000000f00 */
[----:B------:R-:W-:Y:S02]  /*17080*/  F2FP.BF16.F32.PACK_AB R63, R66, R65 ;  /* 0x00000041423f723e */ /* 0x000fe400000010ff */
[----:B------:R-:W-:Y:S02]  /*17090*/  MOV R8, R51 ;  /* 0x0000003300087202 */ /* 0x000fe40000000f00 */
[----:B------:R-:W-:Y:S01]  /*170a0*/  MOV R11, R58 ;  /* 0x0000003a000b7202 */ /* 0x000fe20000000f00 */
[----:B0-----:R-:W-:Y:S06]  /*170b0*/  @P3 BRA `(.L_x_362) ;  /* 0x0000000000583947 */ /* 0x001fec0003800000 */
        /* <DEDUP_REMOVED lines=22> */
.L_x_362:
[----:B------:R-:W-:Y:S05]  /*17220*/  BSYNC.RECONVERGENT B0 ;  /* 0x0000000000007941 */ /* 0x000fea0003800200 */
.L_x_361:
        /* <DEDUP_REMOVED lines=16> */
[----:B------:R-:W-:Y:S01]  /*17330*/  VIADD R4, R173, 0x28 ;  /* 0x00000028ad047836 */ /* 0x000fe20000000000 */
[----:B------:R-:W-:Y:S01]  /*17340*/  ISETP.GE.OR P2, PT, R3, UR39, P0 ;  /* 0x0000002703007c0c */ /* 0x000fe20008746670 */
[C---:B------:R-:W-:Y:S01]  /*17350*/  VIADD R3, R173.reuse, 0x18 ;  /* 0x00000018ad037836 */ /* 0x040fe20000000000 */
[----:B------:R-:W-:Y:S01]  /*17360*/  ISETP.GE.OR P1, PT, R0, UR39, P0 ;  /* 0x0000002700007c0c */ /* 0x000fe20008726670 */
[----:B------:R-:W-:Y:S03]  /*17370*/  VIADD R0, R173, 0x20 ;  /* 0x00000020ad007836 */ /* 0x000fe60000000000 */
[----:B------:R-:W-:Y:S01]  /*17380*/  ISETP.GE.OR P5, PT, R3, UR39, P0 ;  /* 0x0000002703007c0c */ /* 0x000fe200087a6670 */
[C---:B------:R-:W-:Y:S01]  /*17390*/  VIADD R3, R173.reuse, 0x30 ;  /* 0x00000030ad037836 */ /* 0x040fe20000000000 */
[----:B------:R-:W-:Y:S01]  /*173a0*/  ISETP.GE.OR P3, PT, R0, UR39, P0 ;  /* 0x0000002700007c0c */ /* 0x000fe20008766670 */
[----:B------:R-:W-:Y:S04]  /*173b0*/  VIADD R0, R173, 0x38 ;  /* 0x00000038ad007836 */ /* 0x000fe80000000000 */
[----:B------:R2:W5:Y:S01]  /*173c0*/  @!P2 LDG.E.128 R104, desc[UR40][R6.64+0x10] ;  /* 0x000010280668a981 */ /* 0x000562000c1e1d00 */
[----:B------:R-:W-:Y:S03]  /*173d0*/  ISETP.GE.OR P2, PT, R4, UR39, P0 ;  /* 0x0000002704007c0c */ /* 0x000fe60008746670 */
[----:B------:R2:W5:Y:S01]  /*173e0*/  @!P1 LDG.E.128 R108, desc[UR40][R6.64+0x20] ;  /* 0x00002028066c9981 */ /* 0x000562000c1e1d00 */
[----:B------:R-:W-:Y:S02]  /*173f0*/  ISETP.GE.OR P1, PT, R3, UR39, P0 ;  /* 0x0000002703007c0c */ /* 0x000fe40008726670 */
[----:B------:R-:W-:Y:S01]  /*17400*/  ISETP.GE.OR P0, PT, R0, UR39, P0 ;  /* 0x0000002700007c0c */ /* 0x000fe20008706670 */
[----:B------:R2:W5:Y:S04]  /*17410*/  @!P5 LDG.E.128 R116, desc[UR40][R6.64+0x30] ;  /* 0x000030280674d981 */ /* 0x000568000c1e1d00 */
[----:B------:R2:W5:Y:S04]  /*17420*/  @!P3 LDG.E.128 R124, desc[UR40][R6.64+0x40] ;  /* 0x00004028067cb981 */ /* 0x000568000c1e1d00 */
[----:B------:R2:W5:Y:S04]  /*17430*/  @!P2 LDG.E.128 R132, desc[UR40][R6.64+0x50] ;  /* 0x000050280684a981 */ /* 0x000568000c1e1d00 */
[----:B------:R2:W5:Y:S04]  /*17440*/  @!P1 LDG.E.128 R140, desc[UR40][R6.64+0x60] ;  /* 0x00006028068c9981 */ /* 0x000568000c1e1d00 */
[----:B------:R2:W5:Y:S02]  /*17450*/  @!P0 LDG.E.128 R148, desc[UR40][R6.64+0x70] ;  /* 0x0000702806948981 */ /* 0x000564000c1e1d00 */
.L_x_364:
[----:B------:R-:W-:Y:S05]  /*17460*/  BSYNC.RECONVERGENT B0 ;  /* 0x0000000000007941 */ /* 0x000fea0003800200 */
.L_x_363:
        /* <DEDUP_REMOVED lines=17> */
.L_x_365:
[----:B------:R-:W-:Y:S05]  /*17580*/  WARPSYNC.ALL ;  /* 0x0000000000007948 */ /* 0x000fea0003800000 */
[----:B------:R-:W-:Y:S01]  /*17590*/  R2UR UR4, R94 ;  /* 0x000000005e0472ca */ /* 0x000fe200000e0000 */
[----:B------:R-:W-:Y:S01]  /*175a0*/  BSSY.RECONVERGENT B0, `(.L_x_366) ;  /* 0x0000118000007945 */ /* 0x000fe20003800200 */
[C---:B-----5:R-:W-:Y:S02]  /*175b0*/  SHF.L.U32 R0, R112.reuse, 0x10, RZ ;  /* 0x0000001070007819 */ /* 0x060fe400000006ff */
[----:B0-----:R-:W-:Y:S02]  /*175c0*/  LOP3.LUT R4, R112, 0xffff0000, RZ, 0xc0, !PT ;  /* 0xffff000070047812 */ /* 0x001fe400078ec0ff */
[C---:B------:R-:W-:Y:S02]  /*175d0*/  SHF.L.U32 R3, R113.reuse, 0x10, RZ ;  /* 0x0000001071037819 */ /* 0x040fe400000006ff */
[----:B-12---:R-:W-:Y:S02]  /*175e0*/  LOP3.LUT R6, R113, 0xffff0000, RZ, 0xc0, !PT ;  /* 0xffff000071067812 */ /* 0x006fe400078ec0ff */
[C---:B------:R-:W-:Y:S02]  /*175f0*/  SHF.L.U32 R5, R114.reuse, 0x10, RZ ;  /* 0x0000001072057819 */ /* 0x040fe400000006ff */
[----:B------:R-:W-:Y:S01]  /*17600*/  LOP3.LUT R8, R114, 0xffff0000, RZ, 0xc0, !PT ;  /* 0xffff000072087812 */ /* 0x000fe200078ec0ff */
[----:B------:R-:W0:Y:S01]  /*17610*/  LDTM.x64 R16, tmem[UR4] ;  /* 0x00000004001079ee */ /* 0x000e220008340000 */
[----:B------:R-:W-:Y:S02]  /*17620*/  SHF.L.U32 R7, R115, 0x10, RZ ;  /* 0x0000001073077819 */ /* 0x000fe400000006ff */
[----:B------:R-:W-:Y:S02]  /*17630*/  IADD3 R9, P0, PT, R95, R122, RZ ;  /* 0x0000007a5f097210 */ /* 0x000fe40007f1e0ff */
[----:B------:R-:W-:Y:S02]  /*17640*/  LOP3.LUT R10, R115, 0xffff0000, RZ, 0xc0, !PT ;  /* 0xffff0000730a7812 */ /* 0x000fe400078ec0ff */
[C---:B------:R-:W-:Y:S02]  /*17650*/  SHF.L.U32 R94, R104.reuse, 0x10, RZ ;  /* 0x00000010685e7819 */ /* 0x040fe400000006ff */
[----:B------:R-:W-:Y:S02]  /*17660*/  LOP3.LUT R96, R104, 0xffff0000, RZ, 0xc0, !PT ;  /* 0xffff000068607812 */ /* 0x000fe400078ec0ff */
[C---:B------:R-:W-:Y:S02]  /*17670*/  SHF.L.U32 R97, R105.reuse, 0x10, RZ ;  /* 0x0000001069617819 */ /* 0x040fe400000006ff */
[----:B------:R-:W-:Y:S02]  /*17680*/  LOP3.LUT R98, R105, 0xffff0000, RZ, 0xc0, !PT ;  /* 0xffff000069627812 */ /* 0x000fe400078ec0ff */
[----:B------:R-:W-:Y:S02]  /*17690*/  ISETP.GE.AND P1, PT, R173, UR39, PT ;  /* 0x00000027ad007c0c */ /* 0x000fe4000bf26270 */
[----:B------:R-:W-:Y:S02]  /*176a0*/  IADD3.X R172, PT, PT, RZ, R172, RZ, P0, !PT ;  /* 0x000000acffac7210 */ /* 0x000fe400007fe4ff */
[----:B------:R-:W-:Y:S02]  /*176b0*/  LEA R174, P2, R9, UR42, 0x1 ;  /* 0x0000002a09ae7c11 */ /* 0x000fe4000f8408ff */
[C---:B------:R-:W-:Y:S02]  /*176c0*/  SHF.L.U32 R101, R106.reuse, 0x10, RZ ;  /* 0x000000106a657819 */ /* 0x040fe400000006ff */
[----:B------:R-:W-:Y:S01]  /*176d0*/  LOP3.LUT R100, R106, 0xffff0000, RZ, 0xc0, !PT ;  /* 0xffff00006a647812 */ /* 0x000fe200078ec0ff */
[C---:B0-----:R-:W-:Y:S01]  /*176e0*/  FMUL R16, R92.reuse, R16 ;  /* 0x000000105c107220 */ /* 0x041fe20000400000 */
[C---:B------:R-:W-:Y:S01]  /*176f0*/  SHF.L.U32 R102, R107.reuse, 0x10, RZ ;  /* 0x000000106b667819 */ /* 0x040fe200000006ff */
[C---:B------:R-:W-:Y:S01]  /*17700*/  FMUL R17, R92.reuse, R17 ;  /* 0x000000115c117220 */ /* 0x040fe20000400000 */
[----:B------:R-:W-:Y:S01]  /*17710*/  LOP3.LUT R104, R107, 0xffff0000, RZ, 0xc0, !PT ;  /* 0xffff00006b687812 */ /* 0x000fe200078ec0ff */
[----:B------:R-:W-:Y:S01]  /*17720*/  FFMA R16, R99, R0, R16 ;  /* 0x0000000063107223 */ /* 0x000fe20000000010 */
[----:B------:R-:W-:Y:S01]  /*17730*/  ISETP.GE.OR P1, PT, R171, UR62, P1 ;  /* 0x0000003eab007c0c */ /* 0x000fe20008f26670 */
[----:B------:R-:W-:Y:S01]  /*17740*/  FFMA R17, R99, R4, R17 ;  /* 0x0000000463117223 */ /* 0x000fe20000000011 */
[----:B------:R-:W-:Y:S01]  /*17750*/  LEA.HI.X R175, R9, UR43, R172, 0x1, P2 ;  /* 0x0000002b09af7c11 */ /* 0x000fe200090f0cac */
[----:B------:R-:W-:Y:S01]  /*17760*/  FMUL R18, R92, R18 ;  /* 0x000000125c127220 */ /* 0x000fe20000400000 */
[----:B------:R-:W-:Y:S01]  /*17770*/  SHF.L.U32 R103, R108, 0x10, RZ ;  /* 0x000000106c677819 */ /* 0x000fe200000006ff */
[----:B------:R-:W-:Y:S01]  /*17780*/  FMUL R19, R92, R19 ;  /* 0x000000135c137220 */ /* 0x000fe20000400000 */
[----:B------:R-:W-:Y:S01]  /*17790*/  LOP3.LUT R106, R108, 0xffff0000, RZ, 0xc0, !PT ;  /* 0xffff00006c6a7812 */ /* 0x000fe200078ec0ff */
[----:B------:R-:W-:Y:S01]  /*177a0*/  FFMA R18, R99, R3, R18 ;  /* 0x0000000363127223 */ /* 0x000fe20000000012 */
[----:B------:R-:W-:Y:S01]  /*177b0*/  SHF.L.U32 R105, R109, 0x10, RZ ;  /* 0x000000106d697819 */ /* 0x000fe200000006ff */
[----:B------:R-:W-:Y:S01]  /*177c0*/  FFMA R19, R99, R6, R19 ;  /* 0x0000000663137223 */ /* 0x000fe20000000013 */
[----:B------:R-:W-:Y:S01]  /*177d0*/  LOP3.LUT R107, R109, 0xffff0000, RZ, 0xc0, !PT ;  /* 0xffff00006d6b7812 */ /* 0x000fe200078ec0ff */
[C---:B------:R-:W-:Y:S01]  /*177e0*/  FMUL R20, R92.reuse, R20 ;  /* 0x000000145c147220 */ /* 0x040fe20000400000 */
[----:B------:R-:W-:Y:S01]  /*177f0*/  ISETP.GE.OR P1, PT, R169, UR61, P1 ;  /* 0x0000003da9007c0c */ /* 0x000fe20008f26670 */
[----:B------:R-:W-:Y:S01]  /*17800*/  FMUL R21, R92, R21 ;  /* 0x000000155c157220 */ /* 0x000fe20000400000 */
[C---:B------:R-:W-:Y:S01]  /*17810*/  SHF.L.U32 R108, R110.reuse, 0x10, RZ ;  /* 0x000000106e6c7819 */ /* 0x040fe200000006ff */
[C---:B------:R-:W-:Y:S01]  /*17820*/  FFMA R20, R99.reuse, R5, R20 ;  /* 0x0000000563147223 */ /* 0x040fe20000000014 */
[----:B------:R-:W-:Y:S01]  /*17830*/  LOP3.LUT R109, R110, 0xffff0000, RZ, 0xc0, !PT ;  /* 0xffff00006e6d7812 */ /* 0x000fe200078ec0ff */
[----:B------:R-:W-:Y:S01]  /*17840*/  FFMA R21, R99, R8, R21 ;  /* 0x0000000863157223 */ /* 0x000fe20000000015 */
[C---:B------:R-:W-:Y:S01]  /*17850*/  SHF.L.U32 R110, R111.reuse, 0x10, RZ ;  /* 0x000000106f6e7819 */ /* 0x040fe200000006ff */
[C---:B------:R-:W-:Y:S01]  /*17860*/  FMUL R22, R92.reuse, R22 ;  /* 0x000000165c167220 */ /* 0x040fe20000400000 */
[----:B------:R-:W-:Y:S01]  /*17870*/  LOP3.LUT R111, R111, 0xffff0000, RZ, 0xc0, !PT ;  /* 0xffff00006f6f7812 */ /* 0x000fe200078ec0ff */
[----:B------:R-:W-:Y:S01]  /*17880*/  FMUL R23, R92, R23 ;  /* 0x000000175c177220 */ /* 0x000fe20000400000 */
[C---:B------:R-:W-:Y:S01]  /*17890*/  SHF.L.U32 R112, R116.reuse, 0x10, RZ ;  /* 0x0000001074707819 */ /* 0x040fe200000006ff */
[C---:B------:R-:W-:Y:S01]  /*178a0*/  FFMA R22, R99.reuse, R7, R22 ;  /* 0x0000000763167223 */ /* 0x040fe20000000016 */
[----:B------:R-:W-:Y:S01]  /*178b0*/  LOP3.LUT R113, R116, 0xffff0000, RZ, 0xc0, !PT ;  /* 0xffff000074717812 */ /* 0x000fe200078ec0ff */
[----:B------:R-:W-:Y:S01]  /*178c0*/  FFMA R23, R99, R10, R23 ;  /* 0x0000000a63177223 */ /* 0x000fe20000000017 */
[----:B------:R-:W-:Y:S01]  /*178d0*/  F2FP.BF16.F32.PACK_AB R16, R17, R16 ;  /* 0x000000101110723e */ /* 0x000fe200000010ff */
[C---:B------:R-:W-:Y:S01]  /*178e0*/  FMUL R0, R92.reuse, R24 ;  /* 0x000000185c007220 */ /* 0x040fe20000400000 */
[----:B------:R-:W-:Y:S01]  /*178f0*/  SHF.L.U32 R114, R117, 0x10, RZ ;  /* 0x0000001075727819 */ /* 0x000fe200000006ff */
[C---:B------:R-:W-:Y:S01]  /*17900*/  FMUL R3, R92.reuse, R25 ;  /* 0x000000195c037220 */ /* 0x040fe20000400000 */
[----:B------:R-:W-:Y:S01]  /*17910*/  F2FP.BF16.F32.PACK_AB R17, R19, R18 ;  /* 0x000000121311723e */ /* 0x000fe200000010ff */
[C---:B------:R-:W-:Y:S01]  /*17920*/  FMUL R4, R92.reuse, R26 ;  /* 0x0000001a5c047220 */ /* 0x040fe20000400000 */
[----:B------:R-:W-:Y:S01]  /*17930*/  LOP3.LUT R115, R117, 0xffff0000, RZ, 0xc0, !PT ;  /* 0xffff000075737812 */ /* 0x000fe200078ec0ff */
[C---:B------:R-:W-:Y:S01]  /*17940*/  FMUL R5, R92.reuse, R27 ;  /* 0x0000001b5c057220 */ /* 0x040fe20000400000 */
[----:B------:R-:W-:Y:S01]  /*17950*/  F2FP.BF16.F32.PACK_AB R18, R21, R20 ;  /* 0x000000141512723e */ /* 0x000fe200000010ff */
[----:B------:R-:W-:Y:S01]  /*17960*/  FMUL R6, R92, R28 ;  /* 0x0000001c5c067220 */ /* 0x000fe20000400000 */
[----:B------:R-:W-:Y:S01]  /*17970*/  F2FP.BF16.F32.PACK_AB R19, R23, R22 ;  /* 0x000000161713723e */ /* 0x000fe200000010ff */
[----:B------:R-:W-:Y:S01]  /*17980*/  FFMA R0, R99, R94, R0 ;  /* 0x0000005e63007223 */ /* 0x000fe20000000000 */
[----:B------:R-:W-:Y:S01]  /*17990*/  SHF.L.U32 R116, R118, 0x10, RZ ;  /* 0x0000001076747819 */ /* 0x000fe200000006ff */
[----:B------:R-:W-:Y:S01]  /*179a0*/  FMUL R7, R92, R29 ;  /* 0x0000001d5c077220 */ /* 0x000fe20000400000 */
[----:B------:R-:W-:Y:S01]  /*179b0*/  LOP3.LUT R117, R118, 0xffff0000, RZ, 0xc0, !PT ;  /* 0xffff000076757812 */ /* 0x000fe200078ec0ff */
[----:B------:R0:W-:Y:S01]  /*179c0*/  @!P1 STG.E.128 desc[UR40][R174.64], R16 ;  /* 0x00000010ae009986 */ /* 0x0001e2000c101d28 */
[----:B------:R-:W-:Y:S01]  /*179d0*/  SHF.L.U32 R118, R119, 0x10, RZ ;  /* 0x0000001077767819 */ /* 0x000fe200000006ff */
[----:B------:R-:W-:Y:S01]  /*179e0*/  FFMA R3, R99, R96, R3 ;  /* 0x0000006063037223 */ /* 0x000fe20000000003 */
[----:B------:R-:W-:Y:S01]  /*179f0*/  LOP3.LUT R119, R119, 0xffff0000, RZ, 0xc0, !PT ;  /* 0xffff000077777812 */ /* 0x000fe200078ec0ff */
[----:B------:R-:W-:Y:S01]  /*17a00*/  FMUL R8, R92, R30 ;  /* 0x0000001e5c087220 */ /* 0x000fe20000400000 */
[C---:B------:R-:W-:Y:S01]  /*17a10*/  SHF.L.U32 R120, R124.reuse, 0x10, RZ ;  /* 0x000000107c787819 */ /* 0x040fe200000006ff */
[----:B------:R-:W-:Y:S01]  /*17a20*/  FFMA R4, R99, R97, R4 ;  /* 0x0000006163047223 */ /* 0x000fe20000000004 */
[----:B------:R-:W-:Y:S01]  /*17a30*/  LOP3.LUT R121, R124, 0xffff0000, RZ, 0xc0, !PT ;  /* 0xffff00007c797812 */ /* 0x000fe200078ec0ff */
[C---:B------:R-:W-:Y:S01]  /*17a40*/  FMUL R9, R92.reuse, R31 ;  /* 0x0000001f5c097220 */ /* 0x040fe20000400000 */
        /* <DEDUP_REMOVED lines=50> */
[----:B------:R-:W-:Y:S01]  /*17d70*/  ISETP.GE.AND P0, PT, R171, UR62, PT ;  /* 0x0000003eab007c0c */ /* 0x000fe2000bf06270 */
[C---:B------:R-:W-:Y:S01]  /*17d80*/  FMUL R31, R92.reuse, R44 ;  /* 0x0000002c5c1f7220 */ /* 0x040fe20000400000 */
[----:B------:R-:W-:Y:S01]  /*17d90*/  LOP3.LUT R147, R149, 0xffff0000, RZ, 0xc0, !PT ;  /* 0xffff000095937812 */ /* 0x000fe200078ec0ff */
[----:B------:R-:W-:Y:S01]  /*17da0*/  FFMA R27, R99, R112, R27 ;  /* 0x00000070631b7223 */ /* 0x000fe2000000001b */
[----:B------:R-:W-:Y:S01]  /*17db0*/  F2FP.BF16.F32.PACK_AB R0, R3, R0 ;  /* 0x000000000300723e */ /* 0x000fe200000010ff */
[----:B------:R-:W-:Y:S01]  /*17dc0*/  FMUL R32, R92, R45 ;  /* 0x0000002d5c207220 */ /* 0x000fe20000400000 */
[----:B------:R-:W-:Y:S01]  /*17dd0*/  F2FP.BF16.F32.PACK_AB R6, R7, R6 ;  /* 0x000000060706723e */ /* 0x000fe200000010ff */
[----:B------:R-:W-:Y:S01]  /*17de0*/  FFMA R28, R99, R113, R28 ;  /* 0x00000071631c7223 */ /* 0x000fe2000000001c */
[----:B------:R-:W-:Y:S01]  /*17df0*/  SHF.L.U32 R148, R150, 0x10, RZ ;  /* 0x0000001096947819 */ /* 0x000fe200000006ff */
[C---:B------:R-:W-:Y:S01]  /*17e00*/  FMUL R33, R92.reuse, R46 ;  /* 0x0000002e5c217220 */ /* 0x040fe20000400000 */
[----:B------:R-:W-:Y:S01]  /*17e10*/  F2FP.BF16.F32.PACK_AB R3, R5, R4 ;  /* 0x000000040503723e */ /* 0x000fe200000010ff */
[----:B------:R-:W-:Y:S01]  /*17e20*/  FFMA R29, R99, R114, R29 ;  /* 0x00000072631d7223 */ /* 0x000fe2000000001d */
[----:B------:R-:W-:Y:S01]  /*17e30*/  F2FP.BF16.F32.PACK_AB R7, R9, R8 ;  /* 0x000000080907723e */ /* 0x000fe200000010ff */
[----:B------:R-:W-:Y:S01]  /*17e40*/  FMUL R34, R92, R47 ;  /* 0x0000002f5c227220 */ /* 0x000fe20000400000 */
[----:B------:R-:W-:Y:S01]  /*17e50*/  LOP3.LUT R149, R150, 0xffff0000, RZ, 0xc0, !PT ;  /* 0xffff000096957812 */ /* 0x000fe200078ec0ff */
[----:B------:R-:W-:Y:S01]  /*17e60*/  FFMA R30, R99, R115, R30 ;  /* 0x00000073631e7223 */ /* 0x000fe2000000001e */
[----:B------:R-:W-:Y:S01]  /*17e70*/  F2FP.BF16.F32.PACK_AB R4, R11, R10 ;  /* 0x0000000a0b04723e */ /* 0x000fe200000010ff */
[----:B------:R-:W-:Y:S01]  /*17e80*/  FMUL R35, R92, R48 ;  /* 0x000000305c237220 */ /* 0x000fe20000400000 */
[----:B------:R-:W-:Y:S01]  /*17e90*/  F2FP.BF16.F32.PACK_AB R8, R24, R15 ;  /* 0x0000000f1808723e */ /* 0x000fe200000010ff */
[----:B------:R-:W-:Y:S01]  /*17ea0*/  FFMA R31, R99, R116, R31 ;  /* 0x00000074631f7223 */ /* 0x000fe2000000001f */
[----:B------:R-:W-:Y:S01]  /*17eb0*/  F2FP.BF16.F32.PACK_AB R9, R26, R25 ;  /* 0x000000191a09723e */ /* 0x000fe200000010ff */
[----:B------:R-:W-:Y:S01]  /*17ec0*/  FMUL R36, R92, R49 ;  /* 0x000000315c247220 */ /* 0x000fe20000400000 */
[----:B------:R-:W-:Y:S01]  /*17ed0*/  SHF.L.U32 R150, R151, 0x10, RZ ;  /* 0x0000001097967819 */ /* 0x000fe200000006ff */
[C---:B------:R-:W-:Y:S01]  /*17ee0*/  FFMA R32, R99.reuse, R117, R32 ;  /* 0x0000007563207223 */ /* 0x040fe20000000020 */
[----:B------:R-:W-:Y:S01]  /*17ef0*/  F2FP.BF16.F32.PACK_AB R5, R14, R12 ;  /* 0x0000000c0e05723e */ /* 0x000fe200000010ff */
[----:B------:R-:W-:Y:S01]  /*17f00*/  FMUL R37, R92, R50 ;  /* 0x000000325c257220 */ /* 0x000fe20000400000 */
[----:B------:R-:W-:Y:S01]  /*17f10*/  F2FP.BF16.F32.PACK_AB R10, R28, R27 ;  /* 0x0000001b1c0a723e */ /* 0x000fe200000010ff */
[----:B------:R-:W-:Y:S01]  /*17f20*/  FFMA R33, R99, R118, R33 ;  /* 0x0000007663217223 */ /* 0x000fe20000000021 */
[----:B------:R-:W-:Y:S01]  /*17f30*/  F2FP.BF16.F32.PACK_AB R11, R30, R29 ;  /* 0x0000001d1e0b723e */ /* 0x000fe200000010ff */
[----:B------:R-:W-:Y:S01]  /*17f40*/  FMUL R38, R92, R51 ;  /* 0x000000335c267220 */ /* 0x000fe20000400000 */
[----:B------:R-:W-:Y:S01]  /*17f50*/  LOP3.LUT R151, R151, 0xffff0000, RZ, 0xc0, !PT ;  /* 0xffff000097977812 */ /* 0x000fe200078ec0ff */
[C---:B------:R-:W-:Y:S01]  /*17f60*/  FFMA R34, R99.reuse, R119, R34 ;  /* 0x0000007763227223 */ /* 0x040fe20000000022 */
[----:B------:R-:W-:Y:S01]  /*17f70*/  F2FP.BF16.F32.PACK_AB R12, R32, R31 ;  /* 0x0000001f200c723e */ /* 0x000fe200000010ff */
[----:B------:R-:W-:Y:S01]  /*17f80*/  FMUL R39, R92, R52 ;  /* 0x000000345c277220 */ /* 0x000fe20000400000 */
[----:B------:R-:W-:Y:S01]  /*17f90*/  MOV R22, R6 ;  /* 0x0000000600167202 */ /* 0x000fe20000000f00 */
[C---:B------:R-:W-:Y:S01]  /*17fa0*/  FFMA R35, R99.reuse, R120, R35 ;  /* 0x0000007863237223 */ /* 0x040fe20000000023 */
[----:B------:R-:W-:Y:S01]  /*17fb0*/  F2FP.BF16.F32.PACK_AB R13, R34, R33 ;  /* 0x00000021220d723e */ /* 0x000fe200000010ff */
[C---:B------:R-:W-:Y:S01]  /*17fc0*/  FMUL R40, R92.reuse, R53 ;  /* 0x000000355c287220 */ /* 0x040fe20000400000 */
[----:B------:R-:W-:Y:S01]  /*17fd0*/  MOV R23, R7 ;  /* 0x0000000700177202 */ /* 0x000fe20000000f00 */
[C---:B------:R-:W-:Y:S01]  /*17fe0*/  FFMA R36, R99.reuse, R121, R36 ;  /* 0x0000007963247223 */ /* 0x040fe20000000024 */
[----:B------:R-:W-:Y:S01]  /*17ff0*/  MOV R6, R8 ;  /* 0x0000000800067202 */ /* 0x000fe20000000f00 */
        /* <DEDUP_REMOVED lines=19> */
[----:B0-----:R-:W-:Y:S01]  /*18130*/  F2FP.BF16.F32.PACK_AB R16, R40, R39 ;  /* 0x000000272810723e */ /* 0x001fe200000010ff */
        /* <DEDUP_REMOVED lines=9> */
[C---:B------:R-:W-:Y:S01]  /*181d0*/  FFMA R44, R99.reuse, R129, R44 ;  /* 0x00000081632c7223 */ /* 0x040fe2000000002c */
[C---:B------:R-:W-:Y:S01]  /*181e0*/  FMUL R49, R92.reuse, R62 ;  /* 0x0000003e5c317220 */ /* 0x040fe20000400000 */
[----:B------:R-:W-:Y:S01]  /*181f0*/  MOV R15, R17 ;  /* 0x00000011000f7202 */ /* 0x000fe20000000f00 */
[C---:B------:R-:W-:Y:S01]  /*18200*/  FFMA R45, R99.reuse, R130, R45 ;  /* 0x00000082632d7223 */ /* 0x040fe2000000002d */
[----:B------:R-:W-:Y:S01]  /*18210*/  FMUL R50, R92, R63 ;  /* 0x0000003f5c327220 */ /* 0x000fe20000400000 */
[----:B------:R-:W-:Y:S01]  /*18220*/  F2FP.BF16.F32.PACK_AB R18, R44, R43 ;  /* 0x0000002b2c12723e */ /* 0x000fe200000010ff */
[C---:B------:R-:W-:Y:S01]  /*18230*/  FFMA R46, R99.reuse, R131, R46 ;  /* 0x00000083632e7223 */ /* 0x040fe2000000002e */
[C---:B------:R-:W-:Y:S01]  /*18240*/  FMUL R51, R92.reuse, R64 ;  /* 0x000000405c337220 */ /* 0x040fe20000400000 */
[C---:B------:R-:W-:Y:S01]  /*18250*/  FFMA R47, R99.reuse, R132, R47 ;  /* 0x00000084632f7223 */ /* 0x040fe2000000002f */
[----:B------:R-:W-:Y:S01]  /*18260*/  MOV R16, R18 ;  /* 0x0000001200107202 */ /* 0x000fe20000000f00 */
        /* <DEDUP_REMOVED lines=55> */
[C---:B------:R-:W-:Y:S02]  /*185e0*/  VIADD R3, R173.reuse, 0x18 ;  /* 0x00000018ad037836 */ /* 0x040fe40000000000 */
[C---:B------:R-:W-:Y:S01]  /*185f0*/  VIADD R28, R173.reuse, 0x10 ;  /* 0x00000010ad1c7836 */ /* 0x040fe20000000000 */
[----:B------:R-:W-:Y:S01]  /*18600*/  ISETP.GE.OR P1, PT, R0, UR39, P0 ;  /* 0x0000002700007c0c */ /* 0x000fe20008726670 */
[----:B------:R-:W-:Y:S01]  /*18610*/  VIADD R0, R173, 0x20 ;  /* 0x00000020ad007836 */ /* 0x000fe20000000000 */
[----:B------:R-:W-:Y:S01]  /*18620*/  ISETP.GE.OR P4, PT, R3, UR39, P0 ;  /* 0x0000002703007c0c */ /* 0x000fe20008786670 */
[C---:B------:R-:W-:Y:S01]  /*18630*/  VIADD R3, R173.reuse, 0x28 ;  /* 0x00000028ad037836 */ /* 0x040fe20000000000 */
[----:B------:R-:W-:Y:S02]  /*18640*/  ISETP.GE.OR P5, PT, R28, UR39, P0 ;  /* 0x000000271c007c0c */ /* 0x000fe400087a6670 */
[----:B------:R-:W-:Y:S01]  /*18650*/  ISETP.GE.OR P3, PT, R0, UR39, P0 ;  /* 0x0000002700007c0c */ /* 0x000fe20008766670 */
[----:B------:R-:W-:Y:S01]  /*18660*/  VIADD R0, R173, 0x30 ;  /* 0x00000030ad007836 */ /* 0x000fe20000000000 */
[----:B------:R-:W-:Y:S01]  /*18670*/  ISETP.GE.OR P2, PT, R3, UR39, P0 ;  /* 0x0000002703007c0c */ /* 0x000fe20008746670 */
[----:B------:R-:W-:Y:S04]  /*18680*/  VIADD R173, R173, 0x38 ;  /* 0x00000038adad7836 */ /* 0x000fe80000000000 */
[----:B------:R0:W-:Y:S01]  /*18690*/  @!P1 STG.E.128 desc[UR40][R174.64+0x10], R20 ;  /* 0x00001014ae009986 */ /* 0x0001e2000c101d28 */
[----:B------:R-:W-:Y:S02]  /*186a0*/  ISETP.GE.OR P1, PT, R0, UR39, P0 ;  /* 0x0000002700007c0c */ /* 0x000fe40008726670 */
[----:B------:R-:W-:Y:S01]  /*186b0*/  ISETP.GE.OR P0, PT, R173, UR39, P0 ;  /* 0x00000027ad007c0c */ /* 0x000fe20008706670 */
[----:B------:R0:W-:Y:S04]  /*186c0*/  @!P5 STG.E.128 desc[UR40][R174.64+0x20], R4 ;  /* 0x00002004ae00d986 */ /* 0x0001e8000c101d28 */
[----:B------:R0:W-:Y:S04]  /*186d0*/  @!P4 STG.E.128 desc[UR40][R174.64+0x30], R8 ;  /* 0x00003008ae00c986 */ /* 0x0001e8000c101d28 */
[----:B------:R0:W-:Y:S04]  /*186e0*/  @!P3 STG.E.128 desc[UR40][R174.64+0x40], R12 ;  /* 0x0000400cae00b986 */ /* 0x0001e8000c101d28 */
[----:B------:R0:W-:Y:S04]  /*186f0*/  @!P2 STG.E.128 desc[UR40][R174.64+0x50], R16 ;  /* 0x00005010ae00a986 */ /* 0x0001e8000c101d28 */
[----:B------:R0:W-:Y:S04]  /*18700*/  @!P1 STG.E.128 desc[UR40][R174.64+0x60], R24 ;  /* 0x00006018ae009986 */ /* 0x0001e8000c101d28 */
[----:B------:R0:W-:Y:S02]  /*18710*/  @!P0 STG.E.128 desc[UR40][R174.64+0x70], R60 ;  /* 0x0000703cae008986 */ /* 0x0001e4000c101d28 */
.L_x_367:
[----:B------:R-:W-:Y:S05]  /*18720*/  BSYNC.RECONVERGENT B0 ;  /* 0x0000000000007941 */ /* 0x000fea0003800200 */
.L_x_366:
[----:B------:R-:W-:Y:S01]  /*18730*/  ISETP.NE.AND P1, PT, R168, RZ, PT ;  /* 0x000000ffa800720c */ /* 0x000fe20003f25270 */
[----:B------:R-:W-:Y:S01]  /*18740*/  VIADD R120, R89, UR58 ;  /* 0x0000003a59787c36 */ /* 0x000fe20008000000 */
[C---:B------:R-:W-:Y:S01]  /*18750*/  ISETP.NE.AND P0, PT, R170.reuse, 0x3, PT ;  /* 0x00000003aa00780c */ /* 0x040fe20003f05270 */
[----:B0-----:R-:W-:Y:S01]  /*18760*/  VIADD R19, R91, UR59 ;  /* 0x0000003b5b137c36 */ /* 0x001fe20008000000 */
[----:B------:R-:W-:Y:S02]  /*18770*/  LOP3.LUT R93, R93, 0x1, RZ, 0x3c, !PT ;  /* 0x000000015d5d7812 */ /* 0x000fe400078e3cff */
[----:B------:R-:W-:Y:S02]  /*18780*/  SEL R3, RZ, 0x1, P0 ;  /* 0x00000001ff037807 */ /* 0x000fe40000000000 */
[----:B------:R-:W-:Y:S02]  /*18790*/  SEL R13, R170, RZ, P0 ;  /* 0x000000ffaa0d7207 */ /* 0x000fe40000000000 */
[----:B------:R-:W-:Y:S03]  /*187a0*/  LOP3.LUT R166, R166, R3, RZ, 0x3c, !PT ;  /* 0x00000003a6a67212 */ /* 0x000fe600078e3cff */
[----:B------:R-:W-:Y:S05]  /*187b0*/  @P1 BRA `(.L_x_368) ;  /* 0xffffff9c00f41947 */ /* 0x000fea000383ffff */
[----:B------:R-:W-:Y:S01]  /*187c0*/  VIADD R0, R160, 0x160 ;  /* 0x00000160a0007836 */ /* 0x000fe20000000000 */
[----:B------:R-:W-:-:S04]  /*187d0*/  LOP3.LUT R161, R161, 0x1, RZ, 0x3c, !PT ;  /* 0x00000001a1a17812 */ /* 0x000fc800078e3cff */
[----:B------:R-:W-:-:S04]  /*187e0*/  PRMT R0, R161, 0x654, R0 ;  /* 0x00000654a1007816 */ /* 0x000fc80000000000 */
[----:B------:R-:W-:Y:S01]  /*187f0*/  SYNCS.ARRIVE.TRANS64.RED.A1T0 RZ, [R0+URZ], RZ ;  /* 0x000000ff00ff79a7 */ /* 0x000fe200081004ff */
[----:B------:R-:W-:Y:S01]  /*18800*/  SYNCS.ARRIVE.TRANS64.A1T0 RZ, [R160+URZ+0x160], RZ ;  /* 0x000160ffa0ff79a7 */ /* 0x000fe200081000ff */
[----:B------:R-:W-:Y:S05]  /*18810*/  EXIT ;  /* 0x000000000000794d */ /* 0x000fea0003800000 */
.L_x_9:
[----:B------:R-:W-:-:S07]  /*18820*/  MOV R15, 0xffffffff ;  /* 0xffffffff000f7802 */ /* 0x000fce0000000f00 */
[----:B01---5:R-:W-:Y:S05]  /*18830*/  WARPSYNC.COLLECTIVE R15, `(.L_x_369) ;  /* 0x000000000f0c7348 */ /* 0x023fea0003c00000 */
[----:B------:R-:W-:Y:S02]  /*18840*/  ELECT P6, UR79, PT ;  /* 0x00000000004f782f */ /* 0x000fe400038c0000 */
[----:B------:R-:W-:Y:S01]  /*18850*/  MOV R14, UR79 ;  /* 0x0000004f000e7c02 */ /* 0x000fe20008000f00 */
[----:B01---5:R-:W-:Y:S10]  /*18860*/  ENDCOLLECTIVE ;  /* 0x000000000000791b */ /* 0x023ff40003800000 */
.L_x_369:
[----:B------:R-:W-:Y:S05]  /*18870*/  BRA `(.L_x_370) ;  /* 0xfffffe80000c7947 */ /* 0x000fea000383ffff */
.L_x_17:
[----:B------:R-:W-:Y:S01]  /*18880*/  HFMA2 R11, -RZ, RZ, 0, 1.847743988037109375e-06 ;  /* 0x0000001fff0b7431 */ /* 0x000fe200000001ff */
[----:B------:R-:W-:Y:S01]  /*18890*/  BSSY B0, `(.L_x_371) ;  /* 0x0000007000007945 */ /* 0x000fe20003800000 */
[----:B------:R-:W-:Y:S01]  /*188a0*/  IMAD.MOV.U32 R13, RZ, RZ, R158 ;  /* 0x000000ffff0d7224 */ /* 0x000fe200078e009e */
[----:B------:R-:W-:Y:S01]  /*188b0*/  MOV R15, 0xffffffff ;  /* 0xffffffff000f7802 */ /* 0x000fe20000000f00 */
[----:B------:R-:W-:-:S07]  /*188c0*/  IMAD.MOV.U32 R12, RZ, RZ, RZ ;  /* 0x000000ffff0c7224 */ /* 0x000fce00078e00ff */
[----:B01-345:R-:W-:Y:S05]  /*188d0*/  WARPSYNC.COLLECTIVE R15, `(.L_x_372) ;  /* 0x000000000f087348 */ /* 0x03bfea0003c00000 */
[----:B------:R2:W0:Y:S02]  /*188e0*/  SHFL.IDX P6, R14, R13, R12, R11 ;  /* 0x0000000c0d0e7389 */ /* 0x00042400000c000b */
[----:B012345:R-:W-:Y:S05]  /*188f0*/  ENDCOLLECTIVE ;  /* 0x000000000000791b */ /* 0x03ffea0003800000 */
.L_x_372:
[----:B------:R-:W-:Y:S05]  /*18900*/  BSYNC B0 ;  /* 0x0000000000007941 */ /* 0x000fea0003800000 */
.L_x_371:
[----:B------:R-:W-:Y:S05]  /*18910*/  BRA `(.L_x_373) ;  /* 0xfffffe8800e87947 */ /* 0x000fea000383ffff */
.L_x_18:
[----:B------:R-:W-:Y:S01]  /*18920*/  BSSY B0, `(.L_x_374) ;  /* 0x0000006000007945 */ /* 0x000fe20003800000 */
[----:B------:R-:W-:-:S07]  /*18930*/  MOV R15, 0xffffffff ;  /* 0xffffffff000f7802 */ /* 0x000fce0000000f00 */
[----:B01-345:R-:W-:Y:S05]  /*18940*/  WARPSYNC.COLLECTIVE R15, `(.L_x_375) ;  /* 0x000000000f0c7348 */ /* 0x03bfea0003c00000 */
[----:B------:R-:W-:Y:S02]  /*18950*/  ELECT P6, UR79, PT ;  /* 0x00000000004f782f */ /* 0x000fe400038c0000 */
[----:B------:R-:W-:Y:S01]  /*18960*/  MOV R14, UR79 ;  /* 0x0000004f000e7c02 */ /* 0x000fe20008000f00 */
[----:B01-345:R-:W-:Y:S10]  /*18970*/  ENDCOLLECTIVE ;  /* 0x000000000000791b */ /* 0x03bff40003800000 */
.L_x_375:
[----:B------:R-:W-:Y:S05]  /*18980*/  BSYNC B0 ;  /* 0x0000000000007941 */ /* 0x000fea0003800000 */
.L_x_374:
[----:B------:R-:W-:Y:S05]  /*18990*/  BRA `(.L_x_376) ;  /* 0xfffffe8800d07947 */ /* 0x000fea000383ffff */
.L_x_19:
        /* <DEDUP_REMOVED lines=8> */
.L_x_378:
[----:B------:R-:W-:Y:S05]  /*18a20*/  BSYNC B0 ;  /* 0x0000000000007941 */ /* 0x000fea0003800000 */
.L_x_377:
[----:B------:R-:W-:Y:S05]  /*18a30*/  BRA `(.L_x_379) ;  /* 0xfffffe8800bc7947 */ /* 0x000fea000383ffff */
.L_x_22:
[----:B------:R-:W-:Y:S01]  /*18a40*/  BSSY B0, `(.L_x_380) ;  /* 0x0000006000007945 */ /* 0x000fe20003800000 */
[----:B------:R-:W-:-:S07]  /*18a50*/  MOV R15, 0xffffffff ;  /* 0xffffffff000f7802 */ /* 0x000fce0000000f00 */
[----:B-12345:R-:W-:Y:S05]  /*18a60*/  WARPSYNC.COLLECTIVE R15, `(.L_x_381) ;  /* 0x000000000f0c7348 */ /* 0x03efea0003c00000 */
[----:B------:R-:W-:Y:S02]  /*18a70*/  ELECT P6, UR79, PT ;  /* 0x00000000004f782f */ /* 0x000fe400038c0000 */
[----:B------:R-:W-:Y:S01]  /*18a80*/  MOV R14, UR79 ;  /* 0x0000004f000e7c02 */ /* 0x000fe20008000f00 */
[----:B-12345:R-:W-:Y:S10]  /*18a90*/  ENDCOLLECTIVE ;  /* 0x000000000000791b */ /* 0x03eff40003800000 */
.L_x_381:
[----:B------:R-:W-:Y:S05]  /*18aa0*/  BSYNC B0 ;  /* 0x0000000000007941 */ /* 0x000fea0003800000 */
.L_x_380:
[----:B------:R-:W-:Y:S05]  /*18ab0*/  BRA `(.L_x_382) ;  /* 0xfffffe8c00087947 */ /* 0x000fea000383ffff */
.L_x_31:
[----:B------:R-:W-:Y:S01]  /*18ac0*/  HFMA2 R11, -RZ, RZ, 0, 1.847743988037109375e-06 ;  /* 0x0000001fff0b7431 */ /* 0x000fe200000001ff */
[----:B------:R-:W-:Y:S01]  /*18ad0*/  BSSY B0, `(.L_x_383) ;  /* 0x0000007000007945 */ /* 0x000fe20003800000 */
[----:B------:R-:W-:Y:S01]  /*18ae0*/  IMAD.MOV.U32 R13, RZ, RZ, R158 ;  /* 0x000000ffff0d7224 */ /* 0x000fe200078e009e */
[----:B------:R-:W-:Y:S01]  /*18af0*/  MOV R15, 0xffffffff ;  /* 0xffffffff000f7802 */ /* 0x000fe20000000f00 */
[----:B------:R-:W-:-:S07]  /*18b00*/  IMAD.MOV.U32 R12, RZ, RZ, RZ ;  /* 0x000000ffff0c7224 */ /* 0x000fce00078e00ff */
[----:B-12345:R-:W-:Y:S05]  /*18b10*/  WARPSYNC.COLLECTIVE R15, `(.L_x_384) ;  /* 0x000000000f087348 */ /* 0x03efea0003c00000 */
[----:B------:R0:W0:Y:S02]  /*18b20*/  SHFL.IDX P6, R14, R13, R12, R11 ;  /* 0x0000000c0d0e7389 */ /* 0x00002400000c000b */
[----:B012345:R-:W-:Y:S05]  /*18b30*/  ENDCOLLECTIVE ;  /* 0x000000000000791b */ /* 0x03ffea0003800000 */
.L_x_384:
[----:B------:R-:W-:Y:S05]  /*18b40*/  BSYNC B0 ;  /* 0x0000000000007941 */ /* 0x000fea0003800000 */
.L_x_383:
[----:B------:R-:W-:Y:S05]  /*18b50*/  BRA `(.L_x_385) ;  /* 0xfffffe98005c7947 */ /* 0x000fea000383ffff */
.L_x_32:
[----:B------:R-:W-:Y:S01]  /*18b60*/  BSSY B0, `(.L_x_386) ;  /* 0x0000006000007945 */ /* 0x000fe20003800000 */
[----:B------:R-:W-:-:S07]  /*18b70*/  MOV R15, 0xffffffff ;  /* 0xffffffff000f7802 */ /* 0x000fce0000000f00 */
[----:B-12345:R-:W-:Y:S05]  /*18b80*/  WARPSYNC.COLLECTIVE R15, `(.L_x_387) ;  /* 0x000000000f0c7348 */ /* 0x03efea0003c00000 */
[----:B------:R-:W-:Y:S02]  /*18b90*/  ELECT P6, UR79, PT ;  /* 0x00000000004f782f */ /* 0x000fe400038c0000 */
[----:B------:R-:W-:Y:S01]  /*18ba0*/  MOV R14, UR79 ;  /* 0x0000004f000e7c02 */ /* 0x000fe20008000f00 */
[----:B-12345:R-:W-:Y:S10]  /*18bb0*/  ENDCOLLECTIVE ;  /* 0x000000000000791b */ /* 0x03eff40003800000 */
.L_x_387:
[----:B------:R-:W-:Y:S05]  /*18bc0*/  BSYNC B0 ;  /* 0x0000000000007941 */ /* 0x000fea0003800000 */
.L_x_386:
[----:B------:R-:W-:Y:S05]  /*18bd0*/  BRA `(.L_x_388) ;  /* 0xfffffe9800447947 */ /* 0x000fea000383ffff */
.L_x_33:
        /* <DEDUP_REMOVED lines=8> */
.L_x_390:
[----:B------:R-:W-:Y:S05]  /*18c60*/  BSYNC B0 ;  /* 0x0000000000007941 */ /* 0x000fea0003800000 */
.L_x_389:
[----:B------:R-:W-:Y:S05]  /*18c70*/  BRA `(.L_x_391) ;  /* 0xfffffe9800287947 */ /* 0x000fea000383ffff */
.L_x_36:
[----:B------:R-:W-:Y:S01]  /*18c80*/  BSSY B0, `(.L_x_392) ;  /* 0x0000006000007945 */ /* 0x000fe20003800000 */
[----:B------:R-:W-:-:S07]  /*18c90*/  MOV R15, 0xffffffff ;  /* 0xffffffff000f7802 */ /* 0x000fce0000000f00 */
[----:B------:R-:W-:Y:S05]  /*18ca0*/  WARPSYNC.COLLECTIVE R15, `(.L_x_393) ;  /* 0x000000000f0c7348 */ /* 0x000fea0003c00000 */
[----:B------:R-:W-:Y:S02]  /*18cb0*/  ELECT P6, UR79, PT ;  /* 0x00000000004f782f */ /* 0x000fe400038c0000 */
[----:B------:R-:W-:Y:S01]  /*18cc0*/  MOV R14, UR79 ;  /* 0x0000004f000e7c02 */ /* 0x000fe20008000f00 */
[----:B------:R-:W-:Y:S10]  /*18cd0*/  ENDCOLLECTIVE ;  /* 0x000000000000791b */ /* 0x000ff40003800000 */
.L_x_393:
[----:B------:R-:W-:Y:S05]  /*18ce0*/  BSYNC B0 ;  /* 0x0000000000007941 */ /* 0x000fea0003800000 */
.L_x_392:
[----:B------:R-:W-:Y:S05]  /*18cf0*/  BRA `(.L_x_34) ;  /* 0xfffffe9800587947 */ /* 0x000fea000383ffff */
.L_x_37:
        /* <DEDUP_REMOVED lines=8> */
.L_x_395:
[----:B------:R-:W-:Y:S05]  /*18d80*/  BSYNC B0 ;  /* 0x0000000000007941 */ /* 0x000fea0003800000 */
.L_x_394:
[----:B------:R-:W-:Y:S05]  /*18d90*/  BRA `(.L_x_396) ;  /* 0xfffffe9800407947 */ /* 0x000fea000383ffff */
.L_x_39:
[----:B------:R-:W-:Y:S01]  /*18da0*/  BSSY B0, `(.L_x_397) ;  /* 0x0000006000007945 */ /* 0x000fe20003800000 */
[----:B------:R-:W-:-:S07]  /*18db0*/  MOV R15, 0xffffffff ;  /* 0xffffffff000f7802 */ /* 0x000fce0000000f00 */
[----:B-12345:R-:W-:Y:S05]  /*18dc0*/  WARPSYNC.COLLECTIVE R15, `(.L_x_398) ;  /* 0x000000000f0c7348 */ /* 0x03efea0003c00000 */
[----:B------:R-:W-:Y:S02]  /*18dd0*/  ELECT P6, UR79, PT ;  /* 0x00000000004f782f */ /* 0x000fe400038c0000 */
[----:B------:R-:W-:Y:S01]  /*18de0*/  MOV R14, UR79 ;  /* 0x0000004f000e7c02 */ /* 0x000fe20008000f00 */
[----:B-12345:R-:W-:Y:S10]  /*18df0*/  ENDCOLLECTIVE ;  /* 0x000000000000791b */ /* 0x03eff40003800000 */
.L_x_398:
[----:B------:R-:W-:Y:S05]  /*18e00*/  BSYNC B0 ;  /* 0x0000000000007941 */ /* 0x000fea0003800000 */
.L_x_397:
[----:B------:R-:W-:Y:S05]  /*18e10*/  BRA `(.L_x_399) ;  /* 0xfffffe9800347947 */ /* 0x000fea000383ffff */
.L_x_40:
        /* <DEDUP_REMOVED lines=8> */
.L_x_401:
[----:B------:R-:W-:Y:S05]  /*18ea0*/  BSYNC B0 ;  /* 0x0000000000007941 */ /* 0x000fea0003800000 */
.L_x_400:
[----:B------:R-:W-:Y:S05]  /*18eb0*/  BRA `(.L_x_402) ;  /* 0xfffffe98004c7947 */ /* 0x000fea000383ffff */
.L_x_43:
[----:B------:R-:W-:Y:S01]  /*18ec0*/  BSSY B0, `(.L_x_403) ;  /* 0x0000006000007945 */ /* 0x000fe20003800000 */
[----:B------:R-:W-:-:S07]  /*18ed0*/  MOV R15, 0xffffffff ;  /* 0xffffffff000f7802 */ /* 0x000fce0000000f00 */
[----:B-12345:R-:W-:Y:S05]  /*18ee0*/  WARPSYNC.COLLECTIVE R15, `(.L_x_404) ;  /* 0x000000000f0c7348 */ /* 0x03efea0003c00000 */
[----:B------:R-:W-:Y:S02]  /*18ef0*/  ELECT P6, UR79, PT ;  /* 0x00000000004f782f */ /* 0x000fe400038c0000 */
[----:B------:R-:W-:Y:S01]  /*18f00*/  MOV R14, UR79 ;  /* 0x0000004f000e7c02 */ /* 0x000fe20008000f00 */
[----:B-12345:R-:W-:Y:S10]  /*18f10*/  ENDCOLLECTIVE ;  /* 0x000000000000791b */ /* 0x03eff40003800000 */
.L_x_404:
[----:B------:R-:W-:Y:S05]  /*18f20*/  BSYNC B0 ;  /* 0x0000000000007941 */ /* 0x000fea0003800000 */
.L_x_403:
[----:B------:R-:W-:Y:S05]  /*18f30*/  BRA `(.L_x_405) ;  /* 0xfffffe9800947947 */ /* 0x000fea000383ffff */
.L_x_48:
        /* <DEDUP_REMOVED lines=8> */
.L_x_407:
[----:B------:R-:W-:Y:S05]  /*18fc0*/  BSYNC B0 ;  /* 0x0000000000007941 */ /* 0x000fea0003800000 */
.L_x_406:
[----:B------:R-:W-:Y:S05]  /*18fd0*/  BRA `(.L_x_408) ;  /* 0xfffffea0000c7947 */ /* 0x000fea000383ffff */
.L_x_50:
[----:B------:R-:W-:Y:S01]  /*18fe0*/  BSSY B0, `(.L_x_409) ;  /* 0x0000006000007945 */ /* 0x000fe20003800000 */
[----:B------:R-:W-:-:S07]  /*18ff0*/  MOV R15, 0xffffffff ;  /* 0xffffffff000f7802 */ /* 0x000fce0000000f00 */
[----:B-12345:R-:W-:Y:S05]  /*19000*/  WARPSYNC.COLLECTIVE R15, `(.L_x_410) ;  /* 0x000000000f0c7348 */ /* 0x03efea0003c00000 */
[----:B------:R-:W-:Y:S02]  /*19010*/  ELECT P6, UR79, PT ;  /* 0x00000000004f782f */ /* 0x000fe400038c0000 */
[----:B------:R-:W-:Y:S01]  /*19020*/  MOV R14, UR79 ;  /* 0x0000004f000e7c02 */ /* 0x000fe20008000f00 */
[----:B-12345:R-:W-:Y:S10]  /*19030*/  ENDCOLLECTIVE ;  /* 0x000000000000791b */ /* 0x03eff40003800000 */
.L_x_410:
[----:B------:R-:W-:Y:S05]  /*19040*/  BSYNC B0 ;  /* 0x0000000000007941 */ /* 0x000fea0003800000 */
.L_x_409:
[----:B------:R-:W-:Y:S05]  /*19050*/  BRA `(.L_x_411) ;  /* 0xfffffea000007947 */ /* 0x000fea000383ffff */
.L_x_51:
        /* <DEDUP_REMOVED lines=8> */
.L_x_413:
[----:B------:R-:W-:Y:S05]  /*190e0*/  BSYNC B0 ;  /* 0x0000000000007941 */ /* 0x000fea0003800000 */
.L_x_412:
[----:B------:R-:W-:Y:S05]  /*190f0*/  BRA `(.L_x_414) ;  /* 0xfffffea0002c7947 */ /* 0x000fea000383ffff */
.L_x_53:
[----:B------:R-:W-:Y:S01]  /*19100*/  BSSY B0, `(.L_x_415) ;  /* 0x0000006000007945 */ /* 0x000fe20003800000 */
[----:B------:R-:W-:-:S07]  /*19110*/  MOV R15, 0xffffffff ;  /* 0xffffffff000f7802 */ /* 0x000fce0000000f00 */
[----:B-12345:R-:W-:Y:S05]  /*19120*/  WARPSYNC.COLLECTIVE R15, `(.L_x_416) ;  /* 0x000000000f0c7348 */ /* 0x03efea0003c00000 */
[----:B------:R-:W-:Y:S02]  /*19130*/  ELECT P6, UR79, PT ;  /* 0x00000000004f782f */ /* 0x000fe400038c0000 */
[----:B------:R-:W-:Y:S01]  /*19140*/  MOV R14, UR79 ;  /* 0x0000004f000e7c02 */ /* 0x000fe20008000f00 */
[----:B-12345:R-:W-:Y:S10]  /*19150*/  ENDCOLLECTIVE ;  /* 0x000000000000791b */ /* 0x03eff40003800000 */
.L_x_416:
[----:B------:R-:W-:Y:S05]  /*19160*/  BSYNC B0 ;  /* 0x0000000000007941 */ /* 0x000fea0003800000 */
.L_x_415:
[----:B------:R-:W-:Y:S05]  /*19170*/  BRA `(.L_x_417) ;  /* 0xfffffea000207947 */ /* 0x000fea000383ffff */
.L_x_76:
[----:B------:R-:W-:Y:S07]  /*19180*/  MOV R2, UR17 ;  /* 0x0000001100027c02 */ /* 0x000fee0008000f00 */
.L_x_418:
[----:B0-----:R0:W1:Y:S02]  /*19190*/  SYNCS.PHASECHK.TRANS64.TRYWAIT P0, [R2+URZ+0x30], R5 ;  /* 0x00003005020075a7 */ /* 0x00106400080011ff */
[----:B-1----:R-:W-:Y:S05]  /*191a0*/  @!P0 NANOSLEEP.SYNCS 0x989680 ;  /* 0x009896800000895d */ /* 0x002fea0003900000 */
[----:B------:R-:W1:Y:S02]  /*191b0*/  @!P0 SYNCS.PHASECHK.TRANS64 P0, [R2+URZ+0x30], R5 ;  /* 0x00003005020085a7 */ /* 0x000e6400080010ff */
[----:B-1----:R-:W-:Y:S05]  /*191c0*/  @!P0 BRA `(.L_x_418) ;  /* 0xfffffffc00f08947 */ /* 0x002fea000383ffff */
[----:B------:R-:W-:Y:S05]  /*191d0*/  BRA `(.L_x_75) ;  /* 0xfffffec400dc7947 */ /* 0x000fea000383ffff */
.L_x_82:
[----:B------:R-:W-:Y:S07]  /*191e0*/  MOV R2, UR9 ;  /* 0x0000000900027c02 */ /* 0x000fee0008000f00 */
.L_x_419:
[----:B-1----:R1:W2:Y:S02]  /*191f0*/  SYNCS.PHASECHK.TRANS64.TRYWAIT P0, [R2+URZ+0x30], R5 ;  /* 0x00003005020075a7 */ /* 0x0022a400080011ff */
[----:B--2---:R-:W-:Y:S05]  /*19200*/  @!P0 NANOSLEEP.SYNCS 0x989680 ;  /* 0x009896800000895d */ /* 0x004fea0003900000 */
[----:B------:R-:W2:Y:S02]  /*19210*/  @!P0 SYNCS.PHASECHK.TRANS64 P0, [R2+URZ+0x30], R5 ;  /* 0x00003005020085a7 */ /* 0x000ea400080010ff */
[----:B--2---:R-:W-:Y:S05]  /*19220*/  @!P0 BRA `(.L_x_419) ;  /* 0xfffffffc00f08947 */ /* 0x004fea000383ffff */
[----:B------:R-:W-:Y:S05]  /*19230*/  BRA `(.L_x_81) ;  /* 0xfffffec800c07947 */ /* 0x000fea000383ffff */
.L_x_88:
[----:B------:R-:W-:Y:S07]  /*19240*/  MOV R2, UR7 ;  /* 0x0000000700027c02 */ /* 0x000fee0008000f00 */
.L_x_420:
[----:B-1----:R1:W2:Y:S02]  /*19250*/  SYNCS.PHASECHK.TRANS64.TRYWAIT P0, [R2+URZ+0x30], R5 ;  /* 0x00003005020075a7 */ /* 0x0022a400080011ff */
[----:B--2---:R-:W-:Y:S05]  /*19260*/  @!P0 NANOSLEEP.SYNCS 0x989680 ;  /* 0x009896800000895d */ /* 0x004fea0003900000 */
[----:B------:R-:W2:Y:S02]  /*19270*/  @!P0 SYNCS.PHASECHK.TRANS64 P0, [R2+URZ+0x30], R5 ;  /* 0x00003005020085a7 */ /* 0x000ea400080010ff */
[----:B--2---:R-:W-:Y:S05]  /*19280*/  @!P0 BRA `(.L_x_420) ;  /* 0xfffffffc00f08947 */ /* 0x004fea000383ffff */
[----:B------:R-:W-:Y:S05]  /*19290*/  BRA `(.L_x_87) ;  /* 0xfffffecc00987947 */ /* 0x000fea000383ffff */
.L_x_96:
[----:B0-----:R-:W-:Y:S07]  /*192a0*/  MOV R2, UR9 ;  /* 0x0000000900027c02 */ /* 0x001fee0008000f00 */
.L_x_421:
[----:B0-----:R0:W1:Y:S02]  /*192b0*/  SYNCS.PHASECHK.TRANS64.TRYWAIT P0, [R2+URZ+0x30], R5 ;  /* 0x00003005020075a7 */ /* 0x00106400080011ff */
[----:B-1----:R-:W-:Y:S05]  /*192c0*/  @!P0 NANOSLEEP.SYNCS 0x989680 ;  /* 0x009896800000895d */ /* 0x002fea0003900000 */
[----:B------:R-:W1:Y:S02]  /*192d0*/  @!P0 SYNCS.PHASECHK.TRANS64 P0, [R2+URZ+0x30], R5 ;  /* 0x00003005020085a7 */ /* 0x000e6400080010ff */
[----:B-1----:R-:W-:Y:S05]  /*192e0*/  @!P0 BRA `(.L_x_421) ;  /* 0xfffffffc00f08947 */ /* 0x002fea000383ffff */
[----:B------:R-:W-:Y:S05]  /*192f0*/  BRA `(.L_x_95) ;  /* 0xfffffed000c07947 */ /* 0x000fea000383ffff */
.L_x_102:
[----:B------:R-:W-:Y:S07]  /*19300*/  MOV R2, UR16 ;  /* 0x0000001000027c02 */ /* 0x000fee0008000f00 */
.L_x_422:
[----:B0-----:R0:W1:Y:S02]  /*19310*/  SYNCS.PHASECHK.TRANS64.TRYWAIT P0, [R2+URZ+0x30], R5 ;  /* 0x00003005020075a7 */ /* 0x00106400080011ff */
[----:B-1----:R-:W-:Y:S05]  /*19320*/  @!P0 NANOSLEEP.SYNCS 0x989680 ;  /* 0x009896800000895d */ /* 0x002fea0003900000 */
[----:B------:R-:W1:Y:S02]  /*19330*/  @!P0 SYNCS.PHASECHK.TRANS64 P0, [R2+URZ+0x30], R5 ;  /* 0x00003005020085a7 */ /* 0x000e6400080010ff */
[----:B-1----:R-:W-:Y:S05]  /*19340*/  @!P0 BRA `(.L_x_422) ;  /* 0xfffffffc00f08947 */ /* 0x002fea000383ffff */
[----:B------:R-:W-:Y:S05]  /*19350*/  BRA `(.L_x_101) ;  /* 0xfffffed400a07947 */ /* 0x000fea000383ffff */
.L_x_108:
[----:B------:R-:W-:Y:S07]  /*19360*/  MOV R2, UR15 ;  /* 0x0000000f00027c02 */ /* 0x000fee0008000f00 */
.L_x_423:
[----:B0-----:R0:W1:Y:S02]  /*19370*/  SYNCS.PHASECHK.TRANS64.TRYWAIT P0, [R2+URZ+0x30], R5 ;  /* 0x00003005020075a7 */ /* 0x00106400080011ff */
[----:B-1----:R-:W-:Y:S05]  /*19380*/  @!P0 NANOSLEEP.SYNCS 0x989680 ;  /* 0x009896800000895d */ /* 0x002fea0003900000 */
[----:B------:R-:W1:Y:S02]  /*19390*/  @!P0 SYNCS.PHASECHK.TRANS64 P0, [R2+URZ+0x30], R5 ;  /* 0x00003005020085a7 */ /* 0x000e6400080010ff */
[----:B-1----:R-:W-:Y:S05]  /*193a0*/  @!P0 BRA `(.L_x_423) ;  /* 0xfffffffc00f08947 */ /* 0x002fea000383ffff */
[----:B------:R-:W-:Y:S05]  /*193b0*/  BRA `(.L_x_107) ;  /* 0xfffffed800787947 */ /* 0x000fea000383ffff */
.L_x_114:
[----:B0-----:R0:W1:Y:S02]  /*193c0*/  SYNCS.PHASECHK.TRANS64.TRYWAIT P0, [R2+URZ+0xf0], R3 ;  /* 0x0000f003020075a7 */ /* 0x00106400080011ff */
[----:B-1----:R-:W-:Y:S05]  /*193d0*/  @!P0 NANOSLEEP.SYNCS 0x989680 ;  /* 0x009896800000895d */ /* 0x002fea0003900000 */
[----:B------:R-:W1:Y:S02]  /*193e0*/  @!P0 SYNCS.PHASECHK.TRANS64 P0, [R2+URZ+0xf0], R3 ;  /* 0x0000f003020085a7 */ /* 0x000e6400080010ff */
[----:B-1----:R-:W-:Y:S05]  /*193f0*/  @!P0 BRA `(.L_x_114) ;  /* 0xfffffffc00f08947 */ /* 0x002fea000383ffff */
[----:B------:R-:W-:Y:S05]  /*19400*/  BRA `(.L_x_424) ;  /* 0xfffffedc00747947 */ /* 0x000fea000383ffff */
.L_x_118:
[----:B------:R-:W-:-:S07]  /*19410*/  MOV R0, UR4 ;  /* 0x0000000400007c02 */ /* 0x000fce0008000f00 */
.L_x_425:
[----:B0-----:R0:W1:Y:S02]  /*19420*/  SYNCS.PHASECHK.TRANS64.TRYWAIT P0, [R0+URZ], R3 ;  /* 0x00000003000075a7 */ /* 0x00106400080011ff */
[----:B-1----:R-:W-:Y:S05]  /*19430*/  @!P0 NANOSLEEP.SYNCS 0x989680 ;  /* 0x009896800000895d */ /* 0x002fea0003900000 */
[----:B------:R-:W1:Y:S02]  /*19440*/  @!P0 SYNCS.PHASECHK.TRANS64 P0, [R0+URZ], R3 ;  /* 0x00000003000085a7 */ /* 0x000e6400080010ff */
[----:B-1----:R-:W-:Y:S05]  /*19450*/  @!P0 BRA `(.L_x_425) ;  /* 0xfffffffc00f08947 */ /* 0x002fea000383ffff */
[----:B------:R-:W-:Y:S05]  /*19460*/  BRA `(.L_x_426) ;  /* 0xfffffee000d47947 */ /* 0x000fea000383ffff */
.L_x_119:
[----:B------:R-:W-:-:S07]  /*19470*/  MOV R0, UR5 ;  /* 0x0000000500007c02 */ /* 0x000fce0008000f00 */
.L_x_427:
[----:B0-----:R0:W1:Y:S02]  /*19480*/  SYNCS.PHASECHK.TRANS64.TRYWAIT P0, [R0+URZ], R3 ;  /* 0x00000003000075a7 */ /* 0x00106400080011ff */
[----:B-1----:R-:W-:Y:S05]  /*19490*/  @!P0 NANOSLEEP.SYNCS 0x989680 ;  /* 0x009896800000895d */ /* 0x002fea0003900000 */
[----:B------:R-:W1:Y:S02]  /*194a0*/  @!P0 SYNCS.PHASECHK.TRANS64 P0, [R0+URZ], R3 ;  /* 0x00000003000085a7 */ /* 0x000e6400080010ff */
[----:B-1----:R-:W-:Y:S05]  /*194b0*/  @!P0 BRA `(.L_x_427) ;  /* 0xfffffffc00f08947 */ /* 0x002fea000383ffff */
[----:B------:R-:W-:Y:S05]  /*194c0*/  BRA `(.L_x_428) ;  /* 0xfffffee000e07947 */ /* 0x000fea000383ffff */
.L_x_120:
[----:B------:R-:W-:-:S07]  /*194d0*/  MOV R0, UR5 ;  /* 0x0000000500007c02 */ /* 0x000fce0008000f00 */
.L_x_429:
[----:B0-----:R0:W1:Y:S02]  /*194e0*/  SYNCS.PHASECHK.TRANS64.TRYWAIT P0, [R0+URZ], R3 ;  /* 0x00000003000075a7 */ /* 0x00106400080011ff */
[----:B-1----:R-:W-:Y:S05]  /*194f0*/  @!P0 NANOSLEEP.SYNCS 0x989680 ;  /* 0x009896800000895d */ /* 0x002fea0003900000 */
[----:B------:R-:W1:Y:S02]  /*19500*/  @!P0 SYNCS.PHASECHK.TRANS64 P0, [R0+URZ], R3 ;  /* 0x00000003000085a7 */ /* 0x000e6400080010ff */
[----:B-1----:R-:W-:Y:S05]  /*19510*/  @!P0 BRA `(.L_x_429) ;  /* 0xfffffffc00f08947 */ /* 0x002fea000383ffff */
[----:B------:R-:W-:Y:S05]  /*19520*/  BRA `(.L_x_430) ;  /* 0xfffffee000ec7947 */ /* 0x000fea000383ffff */
.L_x_121:
[----:B------:R-:W-:-:S07]  /*19530*/  MOV R0, UR5 ;  /* 0x0000000500007c02 */ /* 0x000fce0008000f00 */
.L_x_431:
[----:B0-----:R0:W1:Y:S02]  /*19540*/  SYNCS.PHASECHK.TRANS64.TRYWAIT P0, [R0+URZ], R3 ;  /* 0x00000003000075a7 */ /* 0x00106400080011ff */
[----:B-1----:R-:W-:Y:S05]  /*19550*/  @!P0 NANOSLEEP.SYNCS 0x989680 ;  /* 0x009896800000895d */ /* 0x002fea0003900000 */
[----:B------:R-:W1:Y:S02]  /*19560*/  @!P0 SYNCS.PHASECHK.TRANS64 P0, [R0+URZ], R3 ;  /* 0x00000003000085a7 */ /* 0x000e6400080010ff */
[----:B-1----:R-:W-:Y:S05]  /*19570*/  @!P0 BRA `(.L_x_431) ;  /* 0xfffffffc00f08947 */ /* 0x002fea000383ffff */
[----:B------:R-:W-:Y:S05]  /*19580*/  BRA `(.L_x_432) ;  /* 0xfffffee000f87947 */ /* 0x000fea000383ffff */
.L_x_122:
[----:B------:R-:W-:-:S07]  /*19590*/  MOV R0, UR5 ;  /* 0x0000000500007c02 */ /* 0x000fce0008000f00 */
.L_x_433:
[----:B0-----:R0:W1:Y:S02]  /*195a0*/  SYNCS.PHASECHK.TRANS64.TRYWAIT P0, [R0+URZ], R3 ;  /* 0x00000003000075a7 */ /* 0x00106400080011ff */
[----:B-1----:R-:W-:Y:S05]  /*195b0*/  @!P0 NANOSLEEP.SYNCS 0x989680 ;  /* 0x009896800000895d */ /* 0x002fea0003900000 */
[----:B------:R-:W1:Y:S02]  /*195c0*/  @!P0 SYNCS.PHASECHK.TRANS64 P0, [R0+URZ], R3 ;  /* 0x00000003000085a7 */ /* 0x000e6400080010ff */
[----:B-1----:R-:W-:Y:S05]  /*195d0*/  @!P0 BRA `(.L_x_433) ;  /* 0xfffffffc00f08947 */ /* 0x002fea000383ffff */
[----:B------:R-:W-:Y:S05]  /*195e0*/  BRA `(.L_x_434) ;  /* 0xfffffee400047947 */ /* 0x000fea000383ffff */
.L_x_125:
[----:B-1----:R1:W0:Y:S02]  /*195f0*/  SYNCS.PHASECHK.TRANS64.TRYWAIT P0, [R4+URZ+0x130], R15 ;  /* 0x0001300f040075a7 */ /* 0x00222400080011ff */
[----:B0-----:R-:W-:Y:S05]  /*19600*/  @!P0 NANOSLEEP.SYNCS 0x989680 ;  /* 0x009896800000895d */ /* 0x001fea0003900000 */
[----:B------:R-:W0:Y:S02]  /*19610*/  @!P0 SYNCS.PHASECHK.TRANS64 P0, [R4+URZ+0x130], R15 ;  /* 0x0001300f040085a7 */ /* 0x000e2400080010ff */
[----:B0-----:R-:W-:Y:S05]  /*19620*/  @!P0 BRA `(.L_x_125) ;  /* 0xfffffffc00f08947 */ /* 0x001fea000383ffff */
[----:B------:R-:W-:Y:S05]  /*19630*/  BRA `(.L_x_435) ;  /* 0xfffffee400a47947 */ /* 0x000fea000383ffff */
.L_x_126:
[----:B0-----:R0:W1:Y:S02]  /*19640*/  SYNCS.PHASECHK.TRANS64.TRYWAIT P0, [R2+URZ+0x108], R7 ;  /* 0x00010807020075a7 */ /* 0x00106400080011ff */
[----:B-1----:R-:W-:Y:S05]  /*19650*/  @!P0 NANOSLEEP.SYNCS 0x989680 ;  /* 0x009896800000895d */ /* 0x002fea0003900000 */
[----:B------:R-:W1:Y:S02]  /*19660*/  @!P0 SYNCS.PHASECHK.TRANS64 P0, [R2+URZ+0x108], R7 ;  /* 0x00010807020085a7 */ /* 0x000e6400080010ff */
[----:B-1----:R-:W-:Y:S05]  /*19670*/  @!P0 BRA `(.L_x_126) ;  /* 0xfffffffc00f08947 */ /* 0x002fea000383ffff */
[----:B------:R-:W-:Y:S05]  /*19680*/  BRA `(.L_x_436) ;  /* 0xfffffee400a47947 */ /* 0x000fea000383ffff */
.L_x_128:
[----:B0-----:R0:W1:Y:S02]  /*19690*/  SYNCS.PHASECHK.TRANS64.TRYWAIT P1, [R2+URZ+0xf0], R5 ;  /* 0x0000f005020075a7 */ /* 0x00106400080211ff */
[----:B-1----:R-:W-:Y:S05]  /*196a0*/  @!P1 NANOSLEEP.SYNCS 0x989680 ;  /* 0x009896800000995d */ /* 0x002fea0003900000 */
[----:B------:R-:W1:Y:S02]  /*196b0*/  @!P1 SYNCS.PHASECHK.TRANS64 P1, [R2+URZ+0xf0], R5 ;  /* 0x0000f005020095a7 */ /* 0x000e6400080210ff */
[----:B-1----:R-:W-:Y:S05]  /*196c0*/  @!P1 BRA `(.L_x_128) ;  /* 0xfffffffc00f09947 */ /* 0x002fea000383ffff */
[----:B------:R-:W-:Y:S05]  /*196d0*/  BRA `(.L_x_437) ;  /* 0xfffffee800047947 */ /* 0x000fea000383ffff */
.L_x_131:
[----:B0-----:R0:W1:Y:S02]  /*196e0*/  SYNCS.PHASECHK.TRANS64.TRYWAIT P0, [R2+URZ+0x108], R3 ;  /* 0x00010803020075a7 */ /* 0x00106400080011ff */
[----:B-1----:R-:W-:Y:S05]  /*196f0*/  @!P0 NANOSLEEP.SYNCS 0x989680 ;  /* 0x009896800000895d */ /* 0x002fea0003900000 */
[----:B------:R-:W1:Y:S02]  /*19700*/  @!P0 SYNCS.PHASECHK.TRANS64 P0, [R2+URZ+0x108], R3 ;  /* 0x00010803020085a7 */ /* 0x000e6400080010ff */
[----:B-1----:R-:W-:Y:S05]  /*19710*/  @!P0 BRA `(.L_x_131) ;  /* 0xfffffffc00f08947 */ /* 0x002fea000383ffff */
[----:B------:R-:W-:Y:S05]  /*19720*/  BRA `(.L_x_130) ;  /* 0xfffffee800787947 */ /* 0x000fea000383ffff */
.L_x_133:
[----:B0-----:R0:W1:Y:S02]  /*19730*/  SYNCS.PHASECHK.TRANS64.TRYWAIT P0, [R4+URZ+0x108], R7 ;  /* 0x00010807040075a7 */ /* 0x00106400080011ff */
[----:B-1----:R-:W-:Y:S05]  /*19740*/  @!P0 NANOSLEEP.SYNCS 0x989680 ;  /* 0x009896800000895d */ /* 0x002fea0003900000 */
[----:B------:R-:W1:Y:S02]  /*19750*/  @!P0 SYNCS.PHASECHK.TRANS64 P0, [R4+URZ+0x108], R7 ;  /* 0x00010807040085a7 */ /* 0x000e6400080010ff */
[----:B-1----:R-:W-:Y:S05]  /*19760*/  @!P0 BRA `(.L_x_133) ;  /* 0xfffffffc00f08947 */ /* 0x002fea000383ffff */
[----:B------:R-:W-:Y:S05]  /*19770*/  BRA `(.L_x_132) ;  /* 0xfffffee800907947 */ /* 0x000fea000383ffff */
.L_x_138:
[----:B0-----:R0:W1:Y:S02]  /*19780*/  SYNCS.PHASECHK.TRANS64.TRYWAIT P2, [R8+URZ+0x148], R9 ;  /* 0x00014809080075a7 */ /* 0x00106400080411ff */
[----:B-1----:R-:W-:Y:S05]  /*19790*/  @!P2 NANOSLEEP.SYNCS 0x989680 ;  /* 0x009896800000a95d */ /* 0x002fea0003900000 */
[----:B------:R-:W1:Y:S02]  /*197a0*/  @!P2 SYNCS.PHASECHK.TRANS64 P2, [R8+URZ+0x148], R9 ;  /* 0x000148090800a5a7 */ /* 0x000e6400080410ff */
[----:B-1----:R-:W-:Y:S05]  /*197b0*/  @!P2 BRA `(.L_x_138) ;  /* 0xfffffffc00f0a947 */ /* 0x002fea000383ffff */
[----:B------:R-:W-:Y:S05]  /*197c0*/  BRA `(.L_x_438) ;  /* 0xfffffef8007c7947 */ /* 0x000fea000383ffff */
.L_x_142:
[----:B0-----:R0:W1:Y:S02]  /*197d0*/  SYNCS.PHASECHK.TRANS64.TRYWAIT P0, [R8+URZ+0x98], R13 ;  /* 0x0000980d080075a7 */ /* 0x00106400080011ff */
[----:B-1----:R-:W-:Y:S05]  /*197e0*/  @!P0 NANOSLEEP.SYNCS 0x989680 ;  /* 0x009896800000895d */ /* 0x002fea0003900000 */
[----:B------:R-:W1:Y:S02]  /*197f0*/  @!P0 SYNCS.PHASECHK.TRANS64 P0, [R8+URZ+0x98], R13 ;  /* 0x0000980d080085a7 */ /* 0x000e6400080010ff */
[----:B-1----:R-:W-:Y:S05]  /*19800*/  @!P0 BRA `(.L_x_142) ;  /* 0xfffffffc00f08947 */ /* 0x002fea000383ffff */
[----:B------:R-:W-:Y:S05]  /*19810*/  BRA `(.L_x_141) ;  /* 0xfffffef800d07947 */ /* 0x000fea000383ffff */
.L_x_152:
[----:B-1----:R1:W2:Y:S02]  /*19820*/  SYNCS.PHASECHK.TRANS64.TRYWAIT P0, [R41+URZ+0x98], R46 ;  /* 0x0000982e290075a7 */ /* 0x0022a400080011ff */
[----:B--2---:R-:W-:Y:S05]  /*19830*/  @!P0 NANOSLEEP.SYNCS 0x989680 ;  /* 0x009896800000895d */ /* 0x004fea0003900000 */
[----:B------:R-:W2:Y:S02]  /*19840*/  @!P0 SYNCS.PHASECHK.TRANS64 P0, [R41+URZ+0x98], R46 ;  /* 0x0000982e290085a7 */ /* 0x000ea400080010ff */
[----:B--2---:R-:W-:Y:S05]  /*19850*/  @!P0 BRA `(.L_x_152) ;  /* 0xfffffffc00f08947 */ /* 0x004fea000383ffff */
[----:B------:R-:W-:Y:S05]  /*19860*/  BRA `(.L_x_151) ;  /* 0xffffff0000a47947 */ /* 0x000fea000383ffff */
.L_x_162:
[----:B-1----:R1:W2:Y:S02]  /*19870*/  SYNCS.PHASECHK.TRANS64.TRYWAIT P0, [R12+URZ+0x98], R45 ;  /* 0x0000982d0c0075a7 */ /* 0x0022a400080011ff */
[----:B--2---:R-:W-:Y:S05]  /*19880*/  @!P0 NANOSLEEP.SYNCS 0x989680 ;  /* 0x009896800000895d */ /* 0x004fea0003900000 */
[----:B------:R-:W2:Y:S02]  /*19890*/  @!P0 SYNCS.PHASECHK.TRANS64 P0, [R12+URZ+0x98], R45 ;  /* 0x0000982d0c0085a7 */ /* 0x000ea400080010ff */
[----:B--2---:R-:W-:Y:S05]  /*198a0*/  @!P0 BRA `(.L_x_162) ;  /* 0xfffffffc00f08947 */ /* 0x004fea000383ffff */
[----:B------:R-:W-:Y:S05]  /*198b0*/  BRA `(.L_x_161) ;  /* 0xffffff0800687947 */ /* 0x000fea000383ffff */
.L_x_172:
[----:B-1----:R1:W2:Y:S02]  /*198c0*/  SYNCS.PHASECHK.TRANS64.TRYWAIT P0, [R10+URZ+0x98], R45 ;  /* 0x0000982d0a0075a7 */ /* 0x0022a400080011ff */
[----:B--2---:R-:W-:Y:S05]  /*198d0*/  @!P0 NANOSLEEP.SYNCS 0x989680 ;  /* 0x009896800000895d */ /* 0x004fea0003900000 */
[----:B------:R-:W2:Y:S02]  /*198e0*/  @!P0 SYNCS.PHASECHK.TRANS64 P0, [R10+URZ+0x98], R45 ;  /* 0x0000982d0a0085a7 */ /* 0x000ea400080010ff */
[----:B--2---:R-:W-:Y:S05]  /*198f0*/  @!P0 BRA `(.L_x_172) ;  /* 0xfffffffc00f08947 */ /* 0x004fea000383ffff */
[----:B------:R-:W-:Y:S05]  /*19900*/  BRA `(.L_x_171) ;  /* 0xffffff10002c7947 */ /* 0x000fea000383ffff */
.L_x_184:
[----:B0-----:R0:W1:Y:S02]  /*19910*/  SYNCS.PHASECHK.TRANS64.TRYWAIT P0, [R8+URZ+0x98], R43 ;  /* 0x0000982b080075a7 */ /* 0x00106400080011ff */
[----:B-1----:R-:W-:Y:S05]  /*19920*/  @!P0 NANOSLEEP.SYNCS 0x989680 ;  /* 0x009896800000895d */ /* 0x002fea0003900000 */
[----:B------:R-:W1:Y:S02]  /*19930*/  @!P0 SYNCS.PHASECHK.TRANS64 P0, [R8+URZ+0x98], R43 ;  /* 0x0000982b080085a7 */ /* 0x000e6400080010ff */
[----:B-1----:R-:W-:Y:S05]  /*19940*/  @!P0 BRA `(.L_x_184) ;  /* 0xfffffffc00f08947 */ /* 0x002fea000383ffff */
[----:B------:R-:W-:Y:S05]  /*19950*/  BRA `(.L_x_183) ;  /* 0xffffff1800287947 */ /* 0x000fea000383ffff */
.L_x_194:
[----:B-1----:R1:W2:Y:S02]  /*19960*/  SYNCS.PHASECHK.TRANS64.TRYWAIT P0, [R41+URZ+0x98], R46 ;  /* 0x0000982e290075a7 */ /* 0x0022a400080011ff */
[----:B--2---:R-:W-:Y:S05]  /*19970*/  @!P0 NANOSLEEP.SYNCS 0x989680 ;  /* 0x009896800000895d */ /* 0x004fea0003900000 */
[----:B------:R-:W2:Y:S02]  /*19980*/  @!P0 SYNCS.PHASECHK.TRANS64 P0, [R41+URZ+0x98], R46 ;  /* 0x0000982e290085a7 */ /* 0x000ea400080010ff */
[----:B--2---:R-:W-:Y:S05]  /*19990*/  @!P0 BRA `(.L_x_194) ;  /* 0xfffffffc00f08947 */ /* 0x004fea000383ffff */
[----:B------:R-:W-:Y:S05]  /*199a0*/  BRA `(.L_x_193) ;  /* 0xffffff1c00f87947 */ /* 0x000fea000383ffff */
.L_x_204:
[----:B-1----:R1:W2:Y:S02]  /*199b0*/  SYNCS.PHASECHK.TRANS64.TRYWAIT P0, [R12+URZ+0x98], R45 ;  /* 0x0000982d0c0075a7 */ /* 0x0022a400080011ff */
[----:B--2---:R-:W-:Y:S05]  /*199c0*/  @!P0 NANOSLEEP.SYNCS 0x989680 ;  /* 0x009896800000895d */ /* 0x004fea0003900000 */
[----:B------:R-:W2:Y:S02]  /*199d0*/  @!P0 SYNCS.PHASECHK.TRANS64 P0, [R12+URZ+0x98], R45 ;  /* 0x0000982d0c0085a7 */ /* 0x000ea400080010ff */
[----:B--2---:R-:W-:Y:S05]  /*199e0*/  @!P0 BRA `(.L_x_204) ;  /* 0xfffffffc00f08947 */ /* 0x004fea000383ffff */
[----:B------:R-:W-:Y:S05]  /*199f0*/  BRA `(.L_x_203) ;  /* 0xffffff2400b47947 */ /* 0x000fea000383ffff */
.L_x_214:
[----:B-1----:R1:W2:Y:S02]  /*19a00*/  SYNCS.PHASECHK.TRANS64.TRYWAIT P0, [R16+URZ+0x98], R45 ;  /* 0x0000982d100075a7 */ /* 0x0022a400080011ff */
[----:B--2---:R-:W-:Y:S05]  /*19a10*/  @!P0 NANOSLEEP.SYNCS 0x989680 ;  /* 0x009896800000895d */ /* 0x004fea0003900000 */
[----:B------:R-:W2:Y:S02]  /*19a20*/  @!P0 SYNCS.PHASECHK.TRANS64 P0, [R16+URZ+0x98], R45 ;  /* 0x0000982d100085a7 */ /* 0x000ea400080010ff */
[----:B--2---:R-:W-:Y:S05]  /*19a30*/  @!P0 BRA `(.L_x_214) ;  /* 0xfffffffc00f08947 */ /* 0x004fea000383ffff */
[----:B------:R-:W-:Y:S05]  /*19a40*/  BRA `(.L_x_213) ;  /* 0xffffff2c00707947 */ /* 0x000fea000383ffff */
.L_x_224:
[----:B0-----:R0:W2:Y:S02]  /*19a50*/  SYNCS.PHASECHK.TRANS64.TRYWAIT P0, [R8+URZ+0xf0], R9 ;  /* 0x0000f009080075a7 */ /* 0x0010a400080011ff */
[----:B--2---:R-:W-:Y:S05]  /*19a60*/  @!P0 NANOSLEEP.SYNCS 0x989680 ;  /* 0x009896800000895d */ /* 0x004fea0003900000 */
[----:B------:R-:W2:Y:S02]  /*19a70*/  @!P0 SYNCS.PHASECHK.TRANS64 P0, [R8+URZ+0xf0], R9 ;  /* 0x0000f009080085a7 */ /* 0x000ea400080010ff */
[----:B--2---:R-:W-:Y:S05]  /*19a80*/  @!P0 BRA `(.L_x_224) ;  /* 0xfffffffc00f08947 */ /* 0x004fea000383ffff */
[----:B------:R-:W-:Y:S05]  /*19a90*/  BRA `(.L_x_439) ;  /* 0xffffff34003c7947 */ /* 0x000fea000383ffff */
.L_x_228:
[----:B0-----:R0:W1:Y:S02]  /*19aa0*/  SYNCS.PHASECHK.TRANS64.TRYWAIT P0, [R3+URZ], R0 ;  /* 0x00000000030075a7 */ /* 0x00106400080011ff */
[----:B-1----:R-:W-:Y:S05]  /*19ab0*/  @!P0 NANOSLEEP.SYNCS 0x989680 ;  /* 0x009896800000895d */ /* 0x002fea0003900000 */
[----:B------:R-:W1:Y:S02]  /*19ac0*/  @!P0 SYNCS.PHASECHK.TRANS64 P0, [R3+URZ], R0 ;  /* 0x00000000030085a7 */ /* 0x000e6400080010ff */
[----:B-1----:R-:W-:Y:S05]  /*19ad0*/  @!P0 BRA `(.L_x_228) ;  /* 0xfffffffc00f08947 */ /* 0x002fea000383ffff */
[----:B------:R-:W-:Y:S05]  /*19ae0*/  BRA `(.L_x_440) ;  /* 0xffffff3800bc7947 */ /* 0x000fea000383ffff */
.L_x_229:
[----:B0-----:R0:W1:Y:S02]  /*19af0*/  SYNCS.PHASECHK.TRANS64.TRYWAIT P0, [R4+URZ], R7 ;  /* 0x00000007040075a7 */ /* 0x00106400080011ff */
[----:B-1----:R-:W-:Y:S05]  /*19b00*/  @!P0 NANOSLEEP.SYNCS 0x989680 ;  /* 0x009896800000895d */ /* 0x002fea0003900000 */
[----:B------:R-:W1:Y:S02]  /*19b10*/  @!P0 SYNCS.PHASECHK.TRANS64 P0, [R4+URZ], R7 ;  /* 0x00000007040085a7 */ /* 0x000e6400080010ff */
[----:B-1----:R-:W-:Y:S05]  /*19b20*/  @!P0 BRA `(.L_x_229) ;  /* 0xfffffffc00f08947 */ /* 0x002fea000383ffff */
[----:B------:R-:W-:Y:S05]  /*19b30*/  BRA `(.L_x_441) ;  /* 0xffffff3800cc7947 */ /* 0x000fea000383ffff */
.L_x_230:
[----:B0-----:R0:W1:Y:S02]  /*19b40*/  SYNCS.PHASECHK.TRANS64.TRYWAIT P0, [R2+URZ], R3 ;  /* 0x00000003020075a7 */ /* 0x00106400080011ff */
[----:B-1----:R-:W-:Y:S05]  /*19b50*/  @!P0 NANOSLEEP.SYNCS 0x989680 ;  /* 0x009896800000895d */ /* 0x002fea0003900000 */
[----:B------:R-:W1:Y:S02]  /*19b60*/  @!P0 SYNCS.PHASECHK.TRANS64 P0, [R2+URZ], R3 ;  /* 0x00000003020085a7 */ /* 0x000e6400080010ff */
[----:B-1----:R-:W-:Y:S05]  /*19b70*/  @!P0 BRA `(.L_x_230) ;  /* 0xfffffffc00f08947 */ /* 0x002fea000383ffff */
[----:B------:R-:W-:Y:S05]  /*19b80*/  BRA `(.L_x_442) ;  /* 0xffffff3800dc7947 */ /* 0x000fea000383ffff */
.L_x_231:
[----:B0-----:R0:W1:Y:S02]  /*19b90*/  SYNCS.PHASECHK.TRANS64.TRYWAIT P0, [R4+URZ], R7 ;  /* 0x00000007040075a7 */ /* 0x00106400080011ff */
[----:B-1----:R-:W-:Y:S05]  /*19ba0*/  @!P0 NANOSLEEP.SYNCS 0x989680 ;  /* 0x009896800000895d */ /* 0x002fea0003900000 */
[----:B------:R-:W1:Y:S02]  /*19bb0*/  @!P0 SYNCS.PHASECHK.TRANS64 P0, [R4+URZ], R7 ;  /* 0x00000007040085a7 */ /* 0x000e6400080010ff */
[----:B-1----:R-:W-:Y:S05]  /*19bc0*/  @!P0 BRA `(.L_x_231) ;  /* 0xfffffffc00f08947 */ /* 0x002fea000383ffff */
[----:B------:R-:W-:Y:S05]  /*19bd0*/  BRA `(.L_x_443) ;  /* 0xffffff3800ec7947 */ /* 0x000fea000383ffff */
.L_x_232:
[----:B0-----:R0:W1:Y:S02]  /*19be0*/  SYNCS.PHASECHK.TRANS64.TRYWAIT P0, [R2+URZ], R3 ;  /* 0x00000003020075a7 */ /* 0x00106400080011ff */
[----:B-1----:R-:W-:Y:S05]  /*19bf0*/  @!P0 NANOSLEEP.SYNCS 0x989680 ;  /* 0x009896800000895d */ /* 0x002fea0003900000 */
[----:B------:R-:W1:Y:S02]  /*19c00*/  @!P0 SYNCS.PHASECHK.TRANS64 P0, [R2+URZ], R3 ;  /* 0x00000003020085a7 */ /* 0x000e6400080010ff */
[----:B-1----:R-:W-:Y:S05]  /*19c10*/  @!P0 BRA `(.L_x_232) ;  /* 0xfffffffc00f08947 */ /* 0x002fea000383ffff */
[----:B------:R-:W-:Y:S05]  /*19c20*/  BRA `(.L_x_444) ;  /* 0xffffff3800fc7947 */ /* 0x000fea000383ffff */
.L_x_233:
[----:B0-----:R0:W1:Y:S02]  /*19c30*/  SYNCS.PHASECHK.TRANS64.TRYWAIT P0, [R4+URZ], R7 ;  /* 0x00000007040075a7 */ /* 0x00106400080011ff */
[----:B-1----:R-:W-:Y:S05]  /*19c40*/  @!P0 NANOSLEEP.SYNCS 0x989680 ;  /* 0x009896800000895d */ /* 0x002fea0003900000 */
[----:B------:R-:W1:Y:S02]  /*19c50*/  @!P0 SYNCS.PHASECHK.TRANS64 P0, [R4+URZ], R7 ;  /* 0x00000007040085a7 */ /* 0x000e6400080010ff */
[----:B-1----:R-:W-:Y:S05]  /*19c60*/  @!P0 BRA `(.L_x_233) ;  /* 0xfffffffc00f08947 */ /* 0x002fea000383ffff */
[----:B------:R-:W-:Y:S05]  /*19c70*/  BRA `(.L_x_445) ;  /* 0xffffff3c00047947 */ /* 0x000fea000383ffff */
.L_x_243:
[----:B0-----:R0:W1:Y:S02]  /*19c80*/  SYNCS.PHASECHK.TRANS64.TRYWAIT P0, [R7+URZ+0x8], R10 ;  /* 0x0000080a070075a7 */ /* 0x00106400080011ff */
[----:B-1----:R-:W-:Y:S05]  /*19c90*/  @!P0 NANOSLEEP.SYNCS 0x989680 ;  /* 0x009896800000895d */ /* 0x002fea0003900000 */
[----:B------:R-:W1:Y:S02]  /*19ca0*/  @!P0 SYNCS.PHASECHK.TRANS64 P0, [R7+URZ+0x8], R10 ;  /* 0x0000080a070085a7 */ /* 0x000e6400080010ff */
[----:B-1----:R-:W-:Y:S05]  /*19cb0*/  @!P0 BRA `(.L_x_243) ;  /* 0xfffffffc00f08947 */ /* 0x002fea000383ffff */
[----:B------:R-:W-:Y:S05]  /*19cc0*/  BRA `(.L_x_242) ;  /* 0xffffff3c00c47947 */ /* 0x000fea000383ffff */
.L_x_245:
[----:B------:R-:W-:Y:S01]  /*19cd0*/  BSSY B0, `(.L_x_446) ;  /* 0x0000006000007945 */ /* 0x000fe20003800000 */
[----:B------:R-:W-:-:S07]  /*19ce0*/  MOV R15, 0xffffffff ;  /* 0xffffffff000f7802 */ /* 0x000fce0000000f00 */
[----:B0----5:R-:W-:Y:S05]  /*19cf0*/  WARPSYNC.COLLECTIVE R15, `(.L_x_447) ;  /* 0x000000000f0c7348 */ /* 0x021fea0003c00000 */
[----:B------:R-:W-:Y:S02]  /*19d00*/  ELECT P6, UR79, PT ;  /* 0x00000000004f782f */ /* 0x000fe400038c0000 */
[----:B0-----:R-:W-:Y:S01]  /*19d10*/  MOV R14, UR79 ;  /* 0x0000004f000e7c02 */ /* 0x001fe20008000f00 */
[----:B-----5:R-:W-:Y:S10]  /*19d20*/  ENDCOLLECTIVE ;  /* 0x000000000000791b */ /* 0x020ff40003800000 */
.L_x_447:
[----:B------:R-:W-:Y:S05]  /*19d30*/  BSYNC B0 ;  /* 0x0000000000007941 */ /* 0x000fea0003800000 */
.L_x_446:
[----:B------:R-:W-:Y:S05]  /*19d40*/  BRA `(.L_x_448) ;  /* 0xffffff3c00e87947 */ /* 0x000fea000383ffff */
.L_x_247:
[----:B0-----:R0:W1:Y:S02]  /*19d50*/  SYNCS.PHASECHK.TRANS64.TRYWAIT P0, [R7+URZ+0x8], R2 ;  /* 0x00000802070075a7 */ /* 0x00106400080011ff */
[----:B-1----:R-:W-:Y:S05]  /*19d60*/  @!P0 NANOSLEEP.SYNCS 0x989680 ;  /* 0x009896800000895d */ /* 0x002fea0003900000 */
[----:B------:R-:W1:Y:S02]  /*19d70*/  @!P0 SYNCS.PHASECHK.TRANS64 P0, [R7+URZ+0x8], R2 ;  /* 0x00000802070085a7 */ /* 0x000e6400080010ff */
[----:B-1----:R-:W-:Y:S05]  /*19d80*/  @!P0 BRA `(.L_x_247) ;  /* 0xfffffffc00f08947 */ /* 0x002fea000383ffff */
[----:B------:R-:W-:Y:S05]  /*19d90*/  BRA `(.L_x_246) ;  /* 0xffffff3c00f07947 */ /* 0x000fea000383ffff */
.L_x_250:
[----:B0-----:R0:W1:Y:S02]  /*19da0*/  SYNCS.PHASECHK.TRANS64.TRYWAIT P0, [R0+URZ+0xf0], R3 ;  /* 0x0000f003000075a7 */ /* 0x00106400080011ff */
[----:B-1----:R-:W-:Y:S05]  /*19db0*/  @!P0 NANOSLEEP.SYNCS 0x989680 ;  /* 0x009896800000895d */ /* 0x002fea0003900000 */
[----:B------:R-:W1:Y:S02]  /*19dc0*/  @!P0 SYNCS.PHASECHK.TRANS64 P0, [R0+URZ+0xf0], R3 ;  /* 0x0000f003000085a7 */ /* 0x000e6400080010ff */
[----:B-1----:R-:W-:Y:S05]  /*19dd0*/  @!P0 BRA `(.L_x_250) ;  /* 0xfffffffc00f08947 */ /* 0x002fea000383ffff */
[----:B------:R-:W-:Y:S05]  /*19de0*/  BRA `(.L_x_449) ;  /* 0xffffff4400147947 */ /* 0x000fea000383ffff */
.L_x_256:
[----:B0-----:R0:W1:Y:S02]  /*19df0*/  SYNCS.PHASECHK.TRANS64.TRYWAIT P0, [R17+URZ+0x60], R0 ;  /* 0x00006000110075a7 */ /* 0x00106400080011ff */
[----:B-1----:R-:W-:Y:S05]  /*19e00*/  @!P0 NANOSLEEP.SYNCS 0x989680 ;  /* 0x009896800000895d */ /* 0x002fea0003900000 */
[----:B------:R-:W1:Y:S02]  /*19e10*/  @!P0 SYNCS.PHASECHK.TRANS64 P0, [R17+URZ+0x60], R0 ;  /* 0x00006000110085a7 */ /* 0x000e6400080010ff */
[----:B-1----:R-:W-:Y:S05]  /*19e20*/  @!P0 BRA `(.L_x_256) ;  /* 0xfffffffc00f08947 */ /* 0x002fea000383ffff */
[----:B------:R-:W-:Y:S05]  /*19e30*/  BRA `(.L_x_255) ;  /* 0xffffff4400a07947 */ /* 0x000fea000383ffff */
.L_x_269:
[----:B--2---:R2:W4:Y:S02]  /*19e40*/  SYNCS.PHASECHK.TRANS64.TRYWAIT P0, [R22+URZ], R5 ;  /* 0x00000005160075a7 */ /* 0x00452400080011ff */
[----:B----4-:R-:W-:Y:S05]  /*19e50*/  @!P0 NANOSLEEP.SYNCS 0x989680 ;  /* 0x009896800000895d */ /* 0x010fea0003900000 */
[----:B------:R-:W4:Y:S02]  /*19e60*/  @!P0 SYNCS.PHASECHK.TRANS64 P0, [R22+URZ], R5 ;  /* 0x00000005160085a7 */ /* 0x000f2400080010ff */
[----:B----4-:R-:W-:Y:S05]  /*19e70*/  @!P0 BRA `(.L_x_269) ;  /* 0xfffffffc00f08947 */ /* 0x010fea000383ffff */
[----:B------:R-:W-:Y:S05]  /*19e80*/  BRA `(.L_x_268) ;  /* 0xffffff5000187947 */ /* 0x000fea000383ffff */
.L_x_273:
[----:B-12---:R-:W-:Y:S04]  /*19e90*/  MOV R5, UR18 ;  /* 0x0000001200057c02 */ /* 0x006fe80008000f00 */
[----:B------:R1:W2:Y:S03]  /*19ea0*/  SYNCS.PHASECHK.TRANS64.TRYWAIT P0, [R5+URZ+0x128], R18 ;  /* 0x00012812050075a7 */ /* 0x0002a600080011ff */
[----:B--2---:R-:W-:Y:S05]  /*19eb0*/  @!P0 NANOSLEEP.SYNCS 0x989680 ;  /* 0x009896800000895d */ /* 0x004fea0003900000 */
[----:B------:R-:W2:Y:S02]  /*19ec0*/  @!P0 SYNCS.PHASECHK.TRANS64 P0, [R5+URZ+0x128], R18 ;  /* 0x00012812050085a7 */ /* 0x000ea400080010ff */
[----:B--2---:R-:W-:Y:S05]  /*19ed0*/  @!P0 BRA `(.L_x_273) ;  /* 0xfffffffc00ec8947 */ /* 0x004fea000383ffff */
[----:B------:R-:W-:Y:S05]  /*19ee0*/  BRA `(.L_x_271) ;  /* 0xffffff5000287947 */ /* 0x000fea000383ffff */
.L_x_278:
[----:B--2---:R2:W3:Y:S02]  /*19ef0*/  SYNCS.PHASECHK.TRANS64.TRYWAIT P0, [R21+URZ+0x60], R4 ;  /* 0x00006004150075a7 */ /* 0x0044e400080011ff */
[----:B---3--:R-:W-:Y:S05]  /*19f00*/  @!P0 NANOSLEEP.SYNCS 0x989680 ;  /* 0x009896800000895d */ /* 0x008fea0003900000 */
[----:B------:R-:W3:Y:S02]  /*19f10*/  @!P0 SYNCS.PHASECHK.TRANS64 P0, [R21+URZ+0x60], R4 ;  /* 0x00006004150085a7 */ /* 0x000ee400080010ff */
[----:B---3--:R-:W-:Y:S05]  /*19f20*/  @!P0 BRA `(.L_x_278) ;  /* 0xfffffffc00f08947 */ /* 0x008fea000383ffff */
[----:B------:R-:W-:Y:S05]  /*19f30*/  BRA `(.L_x_277) ;  /* 0xffffff5400247947 */ /* 0x000fea000383ffff */
.L_x_291:
[----:B----4-:R4:W0:Y:S02]  /*19f40*/  SYNCS.PHASECHK.TRANS64.TRYWAIT P2, [R15+URZ], R20 ;  /* 0x000000140f0075a7 */ /* 0x01082400080411ff */
[----:B0-----:R-:W-:Y:S05]  /*19f50*/  @!P2 NANOSLEEP.SYNCS 0x989680 ;  /* 0x009896800000a95d */ /* 0x001fea0003900000 */
[----:B------:R-:W0:Y:S02]  /*19f60*/  @!P2 SYNCS.PHASECHK.TRANS64 P2, [R15+URZ], R20 ;  /* 0x000000140f00a5a7 */ /* 0x000e2400080410ff */
[----:B0-----:R-:W-:Y:S05]  /*19f70*/  @!P2 BRA `(.L_x_291) ;  /* 0xfffffffc00f0a947 */ /* 0x001fea000383ffff */
[----:B------:R-:W-:Y:S05]  /*19f80*/  BRA `(.L_x_290) ;  /* 0xffffff5c008c7947 */ /* 0x000fea000383ffff */
.L_x_297:
[----:B0-----:R0:W3:Y:S02]  /*19f90*/  SYNCS.PHASECHK.TRANS64.TRYWAIT P0, [R19+URZ+0x60], R4 ;  /* 0x00006004130075a7 */ /* 0x0010e400080011ff */
[----:B---3--:R-:W-:Y:S05]  /*19fa0*/  @!P0 NANOSLEEP.SYNCS 0x989680 ;  /* 0x009896800000895d */ /* 0x008fea0003900000 */
[----:B------:R-:W3:Y:S02]  /*19fb0*/  @!P0 SYNCS.PHASECHK.TRANS64 P0, [R19+URZ+0x60], R4 ;  /* 0x00006004130085a7 */ /* 0x000ee400080010ff */
[----:B---3--:R-:W-:Y:S05]  /*19fc0*/  @!P0 BRA `(.L_x_297) ;  /* 0xfffffffc00f08947 */ /* 0x008fea000383ffff */
[----:B------:R-:W-:Y:S05]  /*19fd0*/  BRA `(.L_x_296) ;  /* 0xffffff6000cc7947 */ /* 0x000fea000383ffff */
.L_x_311:
[----:B0-----:R0:W1:Y:S02]  /*19fe0*/  SYNCS.PHASECHK.TRANS64.TRYWAIT P0, [R17+URZ], R24 ;  /* 0x00000018110075a7 */ /* 0x00106400080011ff */
[----:B-1----:R-:W-:Y:S05]  /*19ff0*/  @!P0 NANOSLEEP.SYNCS 0x989680 ;  /* 0x009896800000895d */ /* 0x002fea0003900000 */
[----:B------:R-:W1:Y:S02]  /*1a000*/  @!P0 SYNCS.PHASECHK.TRANS64 P0, [R17+URZ], R24 ;  /* 0x00000018110085a7 */ /* 0x000e6400080010ff */
[----:B-1----:R-:W-:Y:S05]  /*1a010*/  @!P0 BRA `(.L_x_311) ;  /* 0xfffffffc00f08947 */ /* 0x002fea000383ffff */
[----:B------:R-:W-:Y:S05]  /*1a020*/  BRA `(.L_x_310) ;  /* 0xffffff6c00b07947 */ /* 0x000fea000383ffff */
.L_x_316:
[----:B---3--:R3:W4:Y:S02]  /*1a030*/  SYNCS.PHASECHK.TRANS64.TRYWAIT P0, [R22+URZ+0x60], R5 ;  /* 0x00006005160075a7 */ /* 0x00872400080011ff */
[----:B----4-:R-:W-:Y:S05]  /*1a040*/  @!P0 NANOSLEEP.SYNCS 0x989680 ;  /* 0x009896800000895d */ /* 0x010fea0003900000 */
[----:B------:R-:W4:Y:S02]  /*1a050*/  @!P0 SYNCS.PHASECHK.TRANS64 P0, [R22+URZ+0x60], R5 ;  /* 0x00006005160085a7 */ /* 0x000f2400080010ff */
[----:B----4-:R-:W-:Y:S05]  /*1a060*/  @!P0 BRA `(.L_x_316) ;  /* 0xfffffffc00f08947 */ /* 0x010fea000383ffff */
[----:B------:R-:W-:Y:S05]  /*1a070*/  BRA `(.L_x_315) ;  /* 0xffffff70007c7947 */ /* 0x000fea000383ffff */
.L_x_335:
[----:B0-----:R-:W-:-:S04]  /*1a080*/  MOV R0, UR18 ;  /* 0x0000001200007c02 */ /* 0x001fc80008000f00 */
[----:B------:R0:W1:Y:S03]  /*1a090*/  SYNCS.PHASECHK.TRANS64.TRYWAIT P0, [R0+URZ+0x160], R3 ;  /* 0x00016003000075a7 */ /* 0x00006600080011ff */
[----:B-1----:R-:W-:Y:S05]  /*1a0a0*/  @!P0 NANOSLEEP.SYNCS 0x989680 ;  /* 0x009896800000895d */ /* 0x002fea0003900000 */
[----:B------:R-:W1:Y:S02]  /*1a0b0*/  @!P0 SYNCS.PHASECHK.TRANS64 P0, [R0+URZ+0x160], R3 ;  /* 0x00016003000085a7 */ /* 0x000e6400080010ff */
[----:B-1----:R-:W-:Y:S05]  /*1a0c0*/  @!P0 BRA `(.L_x_335) ;  /* 0xfffffffc00ec8947 */ /* 0x002fea000383ffff */
[----:B------:R-:W-:Y:S05]  /*1a0d0*/  BRA `(.L_x_450) ;  /* 0xffffff8000987947 */ /* 0x000fea000383ffff */
.L_x_341:
[----:B-1----:R1:W0:Y:S02]  /*1a0e0*/  SYNCS.PHASECHK.TRANS64.TRYWAIT P0, [R0+URZ+0xf0], R3 ;  /* 0x0000f003000075a7 */ /* 0x00222400080011ff */
[----:B0-----:R-:W-:Y:S05]  /*1a0f0*/  @!P0 NANOSLEEP.SYNCS 0x989680 ;  /* 0x009896800000895d */ /* 0x001fea0003900000 */
[----:B------:R-:W0:Y:S02]  /*1a100*/  @!P0 SYNCS.PHASECHK.TRANS64 P0, [R0+URZ+0xf0], R3 ;  /* 0x0000f003000085a7 */ /* 0x000e2400080010ff */
[----:B0-----:R-:W-:Y:S05]  /*1a110*/  @!P0 BRA `(.L_x_341) ;  /* 0xfffffffc00f08947 */ /* 0x001fea000383ffff */
[----:B------:R-:W-:Y:S05]  /*1a120*/  BRA `(.L_x_451) ;  /* 0xffffff8400b07947 */ /* 0x000fea000383ffff */
.L_x_344:
[----:B0-----:R0:W1:Y:S02]  /*1a130*/  SYNCS.PHASECHK.TRANS64.TRYWAIT P2, [R160+URZ+0x120], R25 ;  /* 0x00012019a00075a7 */ /* 0x00106400080411ff */
[----:B-1----:R-:W-:Y:S05]  /*1a140*/  @!P2 NANOSLEEP.SYNCS 0x989680 ;  /* 0x009896800000a95d */ /* 0x002fea0003900000 */
[----:B------:R-:W1:Y:S02]  /*1a150*/  @!P2 SYNCS.PHASECHK.TRANS64 P2, [R160+URZ+0x120], R25 ;  /* 0x00012019a000a5a7 */ /* 0x000e6400080410ff */
[----:B-1----:R-:W-:Y:S05]  /*1a160*/  @!P2 BRA `(.L_x_344) ;  /* 0xfffffffc00f0a947 */ /* 0x002fea000383ffff */
[----:B------:R-:W-:Y:S05]  /*1a170*/  BRA `(.L_x_452) ;  /* 0xffffff8c009c7947 */ /* 0x000fea000383ffff */
        .weak           $__internal_0_$__cuda_sm10x_tcgen05_guardrail_trap_col_being_dealloced_not_returned_by_alloc
        .type           $__internal_0_$__cuda_sm10x_tcgen05_guardrail_trap_col_being_dealloced_not_returned_by_alloc,@function
        .size           $__internal_0_$__cuda_sm10x_tcgen05_guardrail_trap_col_being_dealloced_not_returned_by_alloc,($__internal_1_$__cuda_sm10x_tcgen05_guardrail_trap_phase_invalid_during_alloc - $__internal_0_$__cuda_sm10x_tcgen05_guardrail_trap_col_being_dealloced_not_returned_by_alloc)
$__internal_0_$__cuda_sm10x_tcgen05_guardrail_trap_col_being_dealloced_not_returned_by_alloc:
[----:B------:R-:W-:Y:S05]  /*1a180*/  BPT.TRAP 0x1 ;  /* 0x000000040000795c */ /* 0x000fea0000300000 */
[----:B------:R-:W-:-:S04]  /*1a190*/  HFMA2 R3, -RZ, RZ, 0, 0 ;  /* 0x00000000ff037431 */ /* 0x000fc800000001ff */
[----:B------:R-:W-:Y:S05]  /*1a1a0*/  RET.REL.NODEC R2 `(_ZN7cutlass13device_kernelINS_4gemm6kernel13GemmUniversalIN4cute5tupleIJiiiiEEENS1_10collective13CollectiveMmaINS1_46MainloopSm103TmaUmmaWarpSpecializedBlockScaledILi6ELi7ELi3ELi1ENS5_IJiiNS4_1CILi1EEEEEELNS_5sm1036detail18KernelPrefetchTypeE0EEENS5_IJNSA_ILi256EEESH_NSA_ILi768EEEEEENS5_IJNS_12float_e2m1_tENS_13float_ue4m3_tEEEENS5_IJNS5_IJlSB_lEEENS4_6LayoutINS5_IJNS5_IJNS5_IJNSA_ILi8EEENSA_ILi4EEESQ_EEEiEEENS5_IJNS5_IJNSA_ILi16EEESQ_EEEiEEENS5_IJSB_iEEEEEENS5_IJNS5_IJNS5_IJST_NSA_ILi128EEESQ_EEEiEEENS5_IJNS5_IJNSA_ILi0EEESB_EEENSA_ILi512EEEEEENS5_IJS11_iEEEEEEEEEEESM_S18_NS4_8TiledMMAINS4_8MMA_AtomIJNS4_5SM10328SM103_MXF4_ULTRA_2x1SM_SS_VSISK_SK_fSL_Li256ELi256ELi16ELNS4_4UMMA5MajorE0ELS1E_0ELNS1D_7ScaleInE0ELS1F_0EEEEEENSO_INS5_IJSB_SB_SB_EEENS5_IJS11_S11_S11_EEEEENS5_IJNS4_10UnderscoreES1L_S1L_EEEEENS5_IJNS4_28SM100_TMA_2SM_LOAD_MULTICASTES1O_EEENS5_IJNS4_14ComposedLayoutINS4_7SwizzleILi3ELi4ELi3EEENS4_18smem_ptr_flag_bitsILi8EEENSO_INS5_IJSP_SY_EEENS5_IJSY_SB_EEEEEEENSO_INS5_IJNS5_IJSR_SU_EEESB_NSA_ILi3EEEEEENS5_IJNS5_IJSZ_S12_EEES11_S13_EEEEEEEEvNS4_8identityES1P_NS5_IJS1Y_NSO_INS5_IJNS5_IJNS5_IJNSA_ILi32EEESQ_NSA_ILi2EEEEEESU_EEESB_S20_EEENS5_IJNS5_IJNS5_IJST_SQ_NSA_ILi1536EEEEEES12_EEES11_S13_EEEEEEEEvS26_EENS_8epilogue10collective18CollectiveEpilogueINS2J_26Sm100NoSmemWarpSpecializedEJNS5_IJSY_NSA_ILi64EEEEEENS_10bfloat16_tESN_S2P_SN_NS2J_6fusion15FusionCallbacksIS2M_NS2Q_17LinearCombinationIS2P_fS2P_fLNS_15FloatRoundStyleE2EEENS5_IJSY_SH_SI_EEES2O_JEEENS4_5SM1004TMEM4LOAD26SM100_TMEM_LOAD_32dp32b64xESP_SP_EEEvvEEEEvNT_6ParamsE) ;  /* 0xfffffe5c02947950 */ /* 0x000fea0003c3ffff */
        .weak           $__internal_1_$__cuda_sm10x_tcgen05_guardrail_trap_phase_invalid_during_alloc
        .type           $__internal_1_$__cuda_sm10x_tcgen05_guardrail_trap_phase_invalid_during_alloc,@function
        .size           $__internal_1_$__cuda_sm10x_tcgen05_guardrail_trap_phase_invalid_during_alloc,($__internal_2_$__cuda_sm10x_tcgen05_guardrail_trap_unallocated_columns_being_dealloced - $__internal_1_$__cuda_sm10x_tcgen05_guardrail_trap_phase_invalid_during_alloc)
$__internal_1_$__cuda_sm10x_tcgen05_guardrail_trap_phase_invalid_during_alloc:
[----:B------:R-:W-:Y:S05]  /*1a1b0*/  BPT.TRAP 0x1 ;  /* 0x000000040000795c */ /* 0x000fea0000300000 */
[----:B------:R-:W-:-:S04]  /*1a1c0*/  MOV R3, 0x0 ;  /* 0x0000000000037802 */ /* 0x000fc80000000f00 */
[----:B------:R-:W-:Y:S05]  /*1a1d0*/  RET.REL.NODEC R2 `(_ZN7cutlass13device_kernelINS_4gemm6kernel13GemmUniversalIN4cute5tupleIJiiiiEEENS1_10collective13CollectiveMmaINS1_46MainloopSm103TmaUmmaWarpSpecializedBlockScaledILi6ELi7ELi3ELi1ENS5_IJiiNS4_1CILi1EEEEEELNS_5sm1036detail18KernelPrefetchTypeE0EEENS5_IJNSA_ILi256EEESH_NSA_ILi768EEEEEENS5_IJNS_12float_e2m1_tENS_13float_ue4m3_tEEEENS5_IJNS5_IJlSB_lEEENS4_6LayoutINS5_IJNS5_IJNS5_IJNSA_ILi8EEENSA_ILi4EEESQ_EEEiEEENS5_IJNS5_IJNSA_ILi16EEESQ_EEEiEEENS5_IJSB_iEEEEEENS5_IJNS5_IJNS5_IJST_NSA_ILi128EEESQ_EEEiEEENS5_IJNS5_IJNSA_ILi0EEESB_EEENSA_ILi512EEEEEENS5_IJS11_iEEEEEEEEEEESM_S18_NS4_8TiledMMAINS4_8MMA_AtomIJNS4_5SM10328SM103_MXF4_ULTRA_2x1SM_SS_VSISK_SK_fSL_Li256ELi256ELi16ELNS4_4UMMA5MajorE0ELS1E_0ELNS1D_7ScaleInE0ELS1F_0EEEEEENSO_INS5_IJSB_SB_SB_EEENS5_IJS11_S11_S11_EEEEENS5_IJNS4_10UnderscoreES1L_S1L_EEEEENS5_IJNS4_28SM100_TMA_2SM_LOAD_MULTICASTES1O_EEENS5_IJNS4_14ComposedLayoutINS4_7SwizzleILi3ELi4ELi3EEENS4_18smem_ptr_flag_bitsILi8EEENSO_INS5_IJSP_SY_EEENS5_IJSY_SB_EEEEEEENSO_INS5_IJNS5_IJSR_SU_EEESB_NSA_ILi3EEEEEENS5_IJNS5_IJSZ_S12_EEES11_S13_EEEEEEEEvNS4_8identityES1P_NS5_IJS1Y_NSO_INS5_IJNS5_IJNS5_IJNSA_ILi32EEESQ_NSA_ILi2EEEEEESU_EEESB_S20_EEENS5_IJNS5_IJNS5_IJST_SQ_NSA_ILi1536EEEEEES12_EEES11_S13_EEEEEEEEvS26_EENS_8epilogue10collective18CollectiveEpilogueINS2J_26Sm100NoSmemWarpSpecializedEJNS5_IJSY_NSA_ILi64EEEEEENS_10bfloat16_tESN_S2P_SN_NS2J_6fusion15FusionCallbacksIS2M_NS2Q_17LinearCombinationIS2P_fS2P_fLNS_15FloatRoundStyleE2EEENS5_IJSY_SH_SI_EEES2O_JEEENS4_5SM1004TMEM4LOAD26SM100_TMEM_LOAD_32dp32b64xESP_SP_EEEvvEEEEvNT_6ParamsE) ;  /* 0xfffffe5c02887950 */ /* 0x000fea0003c3ffff */
        .weak           $__internal_2_$__cuda_sm10x_tcgen05_guardrail_trap_unallocated_columns_being_dealloced
        .type           $__internal_2_$__cuda_sm10x_tcgen05_guardrail_trap_unallocated_columns_being_dealloced,@function
        .size           $__internal_2_$__cuda_sm10x_tcgen05_guardrail_trap_unallocated_columns_being_dealloced,(.L_x_814 - $__internal_2_$__cuda_sm10x_tcgen05_guardrail_trap_unallocated_columns_being_dealloced)
$__internal_2_$__cuda_sm10x_tcgen05_guardrail_trap_unallocated_columns_being_dealloced:
[----:B------:R-:W-:Y:S05]  /*1a1e0*/  BPT.TRAP 0x1 ;  /* 0x000000040000795c */ /* 0x000fea0000300000 */
[----:B------:R-:W-:-:S04]  /*1a1f0*/  HFMA2 R3, -RZ, RZ, 0, 0 ;  /* 0x00000000ff037431 */ /* 0x000fc800000001ff */
[----:B------:R-:W-:Y:S05]  /*1a200*/  RET.REL.NODEC R2 `(_ZN7cutlass13device_kernelINS_4gemm6kernel13GemmUniversalIN4cute5tupleIJiiiiEEENS1_10collective13CollectiveMmaINS1_46MainloopSm103TmaUmmaWarpSpecializedBlockScaledILi6ELi7ELi3ELi1ENS5_IJiiNS4_1CILi1EEEEEELNS_5sm1036detail18KernelPrefetchTypeE0EEENS5_IJNSA_ILi256EEESH_NSA_ILi768EEEEEENS5_IJNS_12float_e2m1_tENS_13float_ue4m3_tEEEENS5_IJNS5_IJlSB_lEEENS4_6LayoutINS5_IJNS5_IJNS5_IJNSA_ILi8EEENSA_ILi4EEESQ_EEEiEEENS5_IJNS5_IJNSA_ILi16EEESQ_EEEiEEENS5_IJSB_iEEEEEENS5_IJNS5_IJNS5_IJST_NSA_ILi128EEESQ_EEEiEEENS5_IJNS5_IJNSA_ILi0EEESB_EEENSA_ILi512EEEEEENS5_IJS11_iEEEEEEEEEEESM_S18_NS4_8TiledMMAINS4_8MMA_AtomIJNS4_5SM10328SM103_MXF4_ULTRA_2x1SM_SS_VSISK_SK_fSL_Li256ELi256ELi16ELNS4_4UMMA5MajorE0ELS1E_0ELNS1D_7ScaleInE0ELS1F_0EEEEEENSO_INS5_IJSB_SB_SB_EEENS5_IJS11_S11_S11_EEEEENS5_IJNS4_10UnderscoreES1L_S1L_EEEEENS5_IJNS4_28SM100_TMA_2SM_LOAD_MULTICASTES1O_EEENS5_IJNS4_14ComposedLayoutINS4_7SwizzleILi3ELi4ELi3EEENS4_18smem_ptr_flag_bitsILi8EEENSO_INS5_IJSP_SY_EEENS5_IJSY_SB_EEEEEEENSO_INS5_IJNS5_IJSR_SU_EEESB_NSA_ILi3EEEEEENS5_IJNS5_IJSZ_S12_EEES11_S13_EEEEEEEEvNS4_8identityES1P_NS5_IJS1Y_NSO_INS5_IJNS5_IJNS5_IJNSA_ILi32EEESQ_NSA_ILi2EEEEEESU_EEESB_S20_EEENS5_IJNS5_IJNS5_IJST_SQ_NSA_ILi1536EEEEEES12_EEES11_S13_EEEEEEEEvS26_EENS_8epilogue10collective18CollectiveEpilogueINS2J_26Sm100NoSmemWarpSpecializedEJNS5_IJSY_NSA_ILi64EEEEEENS_10bfloat16_tESN_S2P_SN_NS2J_6fusion15FusionCallbacksIS2M_NS2Q_17LinearCombinationIS2P_fS2P_fLNS_15FloatRoundStyleE2EEENS5_IJSY_SH_SI_EEES2O_JEEENS4_5SM1004TMEM4LOAD26SM100_TMEM_LOAD_32dp32b64xESP_SP_EEEvvEEEEvNT_6ParamsE) ;  /* 0xfffffe5c027c7950 */ /* 0x000fea0003c3ffff */
.L_x_453:
[----:B------:R-:W-:-:S00]  /*1a210*/  BRA `(.L_x_453) ;  /* 0xfffffffc00fc7947 */ /* 0x000fc0000383ffff */
[----:B------:R-:W-:-:S00]  /*1a220*/  NOP ;  /* 0x0000000000007918 */ /* 0x000fc00000000000 */
        /* <DEDUP_REMOVED lines=13> */
.L_x_814:


//--------------------- .text._ZN7cutlass13device_kernelINS_4gemm6kernel13GemmUniversalIN4cute5tupleIJiiiiEEENS1_10collective13CollectiveMmaINS1_46MainloopSm103TmaUmmaWarpSpecializedBlockScaledILi4ELi7ELi3ELi1ENS5_IJiiNS4_1CILi1EEEEEELNS_5sm1036detail18KernelPrefetchTypeE0EEENS5_IJNSA_ILi128EEENSA_ILi256EEENSA_ILi768EEEEEENS5_IJNS_12float_e2m1_tENS_13float_ue4m3_tEEEENS5_IJNS5_IJlSB_lEEENS4_6LayoutINS5_IJNS5_IJNS5_IJNSA_ILi8EEENSA_ILi4EEESR_EEEiEEENS5_IJNS5_IJNSA_ILi16EEESR_EEEiEEENS5_IJSB_iEEEEEENS5_IJNS5_IJNS5_IJSU_SH_SR_EEEiEEENS5_IJNS5_IJNSA_ILi0EEESB_EEENSA_ILi512EEEEEENS5_IJS11_iEEEEEEEEEEESN_S18_NS4_8TiledMMAINS4_8MMA_AtomIJNS4_5SM10322SM103_MXF4_ULTRA_SS_VSISL_SL_fSM_Li128ELi256ELi16ELNS4_4UMMA5MajorE0ELS1E_0ELNS1D_7ScaleInE0ELS1F_0EEEEEENSP_INS5_IJSB_SB_SB_EEENS5_IJS11_S11_S11_EEEEENS5_IJNS4_10UnderscoreES1L_S1L_EEEEENS5_IJNS4_23SM90_TMA_LOAD_MULTICASTES1O_EEENS5_IJNS4_14ComposedLayoutINS4_7SwizzleILi3ELi4ELi3EEENS4_18smem_ptr_flag_bitsILi8EEENSP_INS5_IJSQ_SH_EEENS5_IJSH_SB_EEEEEEENSP_INS5_IJNS5_IJSS_SV_EEESB_NSA_ILi3EEEEEENS5_IJNS5_IJSZ_S12_EEES11_S13_EEEEEEEEvNS4_8identityES1P_NS5_IJS1Y_NSP_INS5_IJNS5_IJNS5_IJNSA_ILi32EEESR_NSA_ILi2EEEEEESV_EEESB_S20_EEENS5_IJNS5_IJNS5_IJSU_SR_NSA_ILi1536EEEEEES12_EEES11_S13_EEEEEEEEvS26_EENS_8epilogue10collective18CollectiveEpilogueINS2J_26Sm100NoSmemWarpSpecializedEJNS5_IJSH_NSA_ILi64EEEEEENS_10bfloat16_tESO_S2P_SO_NS2J_6fusion15FusionCallbacksIS2M_NS2Q_17LinearCombinationIS2P_fS2P_fLNS_15FloatRoundStyleE2EEESK_S2O_JEEENS4_5SM1004TMEM4LOAD26SM100_TMEM_LOAD_32dp32b64xESQ_SQ_EEEvvEEEEvNT_6ParamsE --------------------------
	.section	.text._ZN7cutlass13device_kernelINS_4gemm6kernel13GemmUniversalIN4cute5tupleIJiiiiEEENS1_10collective13CollectiveMmaINS1_46MainloopSm103TmaUmmaWarpSpecializedBlockScaledILi4ELi7ELi3ELi1ENS5_IJiiNS4_1CILi1EEEEEELNS_5sm1036detail18KernelPrefetchTypeE0EEENS5_IJNSA_ILi128EEENSA_ILi256EEENSA_ILi768EEEEEENS5_IJNS_12float_e2m1_tENS_13float_ue4m3_tEEEENS5_IJNS5_IJlSB_lEEENS4_6LayoutINS5_IJNS5_IJNS5_IJNSA_ILi8EEENSA_ILi4EEESR_EEEiEEENS5_IJNS5_IJNSA_ILi16EEESR_EEEiEEENS5_IJSB_iEEEEEENS5_IJNS5_IJNS5_IJSU_SH_SR_EEEiEEENS5_IJNS5_IJNSA_ILi0EEESB_EEENSA_ILi512EEEEEENS5_IJS11_iEEEEEEEEEEESN_S18_NS4_8TiledMMAINS4_8MMA_AtomIJNS4_5SM10322SM103_MXF4_ULTRA_SS_VSISL_SL_fSM_Li128ELi256ELi16ELNS4_4UMMA5MajorE0ELS1E_0ELNS1D_7ScaleInE0ELS1F_0EEEEEENSP_INS5_IJSB_SB_SB_EEENS5_IJS11_S11_S11_EEEEENS5_IJNS4_10UnderscoreES1L_S1L_EEEEENS5_IJNS4_23SM90_TMA_LOAD_MULTICASTES1O_EEENS5_IJNS4_14ComposedLayoutINS4_7SwizzleILi3ELi4ELi3EEENS4_18smem_ptr_flag_bitsILi8EEENSP_INS5_IJSQ_SH_EEENS5_IJSH_SB_EEEEEEENSP_INS5_IJNS5_IJSS_SV_EEESB_NSA_ILi3EEEEEENS5_IJNS5_IJSZ_S12_EEES11_S13_EEEEEEEEvNS4_8identityES1P_NS5_IJS1Y_NSP_INS5_IJNS5_IJNS5_IJNSA_ILi32EEESR_NSA_ILi2EEEEEESV_EEESB_S20_EEENS5_IJNS5_IJNS5_IJSU_SR_NSA_ILi1536EEEEEES12_EEES11_S13_EEEEEEEEvS26_EENS_8epilogue10collective18CollectiveEpilogueINS2J_26Sm100NoSmemWarpSpecializedEJNS5_IJSH_NSA_ILi64EEEEEENS_10bfloat16_tESO_S2P_SO_NS2J_6fusion15FusionCallbacksIS2M_NS2Q_17LinearCombinationIS2P_fS2P_fLNS_15FloatRoundStyleE2EEESK_S2O_JEEENS4_5SM1004TMEM4LOAD26SM100_TMEM_LOAD_32dp32b64xESQ_SQ_EEEvvEEEEvNT_6ParamsE,"ax",@progbits
	.align	128
.text._ZN7cutlass13device_kernelINS_4gemm6kernel13GemmUniversalIN4cute5tupleIJiiiiEEENS1_10collective13CollectiveMmaINS1_46MainloopSm103TmaUmmaWarpSpecializedBlockScaledILi4ELi7ELi3ELi1ENS5_IJiiNS4_1CILi1EEEEEELNS_5sm1036detail18KernelPrefetchTypeE0EEENS5_IJNSA_ILi128EEENSA_ILi256EEENSA_ILi768EEEEEENS5_IJNS_12float_e2m1_tENS_13float_ue4m3_tEEEENS5_IJNS5_IJlSB_lEEENS4_6LayoutINS5_IJNS5_IJNS5_IJNSA_ILi8EEENSA_ILi4EEESR_EEEiEEENS5_IJNS5_IJNSA_ILi16EEESR_EEEiEEENS5_IJSB_iEEEEEENS5_IJNS5_IJNS5_IJSU_SH_SR_EEEiEEENS5_IJNS5_IJNSA_ILi0EEESB_EEENSA_ILi512EEEEEENS5_IJS11_iEEEEEEEEEEESN_S18_NS4_8TiledMMAINS4_8MMA_AtomIJNS4_5SM10322SM103_MXF4_ULTRA_SS_VSISL_SL_fSM_Li128ELi256ELi16ELNS4_4UMMA5MajorE0ELS1E_0ELNS1D_7ScaleInE0ELS1F_0EEEEEENSP_INS5_IJSB_SB_SB_EEENS5_IJS11_S11_S11_EEEEENS5_IJNS4_10UnderscoreES1L_S1L_EEEEENS5_IJNS4_23SM90_TMA_LOAD_MULTICASTES1O_EEENS5_IJNS4_14ComposedLayoutINS4_7SwizzleILi3ELi4ELi3EEENS4_18smem_ptr_flag_bitsILi8EEENSP_INS5_IJSQ_SH_EEENS5_IJSH_SB_EEEEEEENSP_INS5_IJNS5_IJSS_SV_EEESB_NSA_ILi3EEEEEENS5_IJNS5_IJSZ_S12_EEES11_S13_EEEEEEEEvNS4_8identityES1P_NS5_IJS1Y_NSP_INS5_IJNS5_IJNS5_IJNSA_ILi32EEESR_NSA_ILi2EEEEEESV_EEESB_S20_EEENS5_IJNS5_IJNS5_IJSU_SR_NSA_ILi1536EEEEEES12_EEES11_S13_EEEEEEEEvS26_EENS_8epilogue10collective18CollectiveEpilogueINS2J_26Sm100NoSmemWarpSpecializedEJNS5_IJSH_NSA_ILi64EEEEEENS_10bfloat16_tESO_S2P_SO_NS2J_6fusion15FusionCallbacksIS2M_NS2Q_17LinearCombinationIS2P_fS2P_fLNS_15FloatRoundStyleE2EEESK_S2O_JEEENS4_5SM1004TMEM4LOAD26SM100_TMEM_LOAD_32dp32b64xESQ_SQ_EEEvvEEEEvNT_6ParamsE:
        .type           _ZN7cutlass13device_kernelINS_4gemm6kernel13GemmUniversalIN4cute5tupleIJiiiiEEENS1_10collective13CollectiveMmaINS1_46MainloopSm103TmaUmmaWarpSpecializedBlockScaledILi4ELi7ELi3ELi1ENS5_IJiiNS4_1CILi1EEEEEELNS_5sm1036detail18KernelPrefetchTypeE0EEENS5_IJNSA_ILi128EEENSA_ILi256EEENSA_ILi768EEEEEENS5_IJNS_12float_e2m1_tENS_13float_ue4m3_tEEEENS5_IJNS5_IJlSB_lEEENS4_6LayoutINS5_IJNS5_IJNS5_IJNSA_ILi8EEENSA_ILi4EEESR_EEEiEEENS5_IJNS5_IJNSA_ILi16EEESR_EEEiEEENS5_IJSB_iEEEEEENS5_IJNS5_IJNS5_IJSU_SH_SR_EEEiEEENS5_IJNS5_IJNSA_ILi0EEESB_EEENSA_ILi512EEEEEENS5_IJS11_iEEEEEEEEEEESN_S18_NS4_8TiledMMAINS4_8MMA_AtomIJNS4_5SM10322SM103_MXF4_ULTRA_SS_VSISL_SL_fSM_Li128ELi256ELi16ELNS4_4UMMA5MajorE0ELS1E_0ELNS1D_7ScaleInE0ELS1F_0EEEEEENSP_INS5_IJSB_SB_SB_EEENS5_IJS11_S11_S11_EEEEENS5_IJNS4_10UnderscoreES1L_S1L_EEEEENS5_IJNS4_23SM90_TMA_LOAD_MULTICASTES1O_EEENS5_IJNS4_14ComposedLayoutINS4_7SwizzleILi3ELi4ELi3EEENS4_18smem_ptr_flag_bitsILi8EEENSP_INS5_IJSQ_SH_EEENS5_IJSH_SB_EEEEEEENSP_INS5_IJNS5_IJSS_SV_EEESB_NSA_ILi3EEEEEENS5_IJNS5_IJSZ_S12_EEES11_S13_EEEEEEEEvNS4_8identityES1P_NS5_IJS1Y_NSP_INS5_IJNS5_IJNS5_IJNSA_ILi32EEESR_NSA_ILi2EEEEEESV_EEESB_S20_EEENS5_IJNS5_IJNS5_IJSU_SR_NSA_ILi1536EEEEEES12_EEES11_S13_EEEEEEEEvS26_EENS_8epilogue10collective18CollectiveEpilogueINS2J_26Sm100NoSmemWarpSpecializedEJNS5_IJSH_NSA_ILi64EEEEEENS_10bfloat16_tESO_S2P_SO_NS2J_6fusion15FusionCallbacksIS2M_NS2Q_17LinearCombinationIS2P_fS2P_fLNS_15FloatRoundStyleE2EEESK_S2O_JEEENS4_5SM1004TMEM4LOAD26SM100_TMEM_LOAD_32dp32b64xESQ_SQ_EEEvvEEEEvNT_6ParamsE,@function
        .size           _ZN7cutlass13device_kernelINS_4gemm6kernel13GemmUniversalIN4cute5tupleIJiiiiEEENS1_10collective13CollectiveMmaINS1_46MainloopSm103TmaUmmaWarpSpecializedBlockScaledILi4ELi7ELi3ELi1ENS5_IJiiNS4_1CILi1EEEEEELNS_5sm1036detail18KernelPrefetchTypeE0EEENS5_IJNSA_ILi128EEENSA_ILi256EEENSA_ILi768EEEEEENS5_IJNS_12float_e2m1_tENS_13float_ue4m3_tEEEENS5_IJNS5_IJlSB_lEEENS4_6LayoutINS5_IJNS5_IJNS5_IJNSA_ILi8EEENSA_ILi4EEESR_EEEiEEENS5_IJNS5_IJNSA_ILi16EEESR_EEEiEEENS5_IJSB_iEEEEEENS5_IJNS5_IJNS5_IJSU_SH_SR_EEEiEEENS5_IJNS5_IJNSA_ILi0EEESB_EEENSA_ILi512EEEEEENS5_IJS11_iEEEEEEEEEEESN_S18_NS4_8TiledMMAINS4_8MMA_AtomIJNS4_5SM10322SM103_MXF4_ULTRA_SS_VSISL_SL_fSM_Li128ELi256ELi16ELNS4_4UMMA5MajorE0ELS1E_0ELNS1D_7ScaleInE0ELS1F_0EEEEEENSP_INS5_IJSB_SB_SB_EEENS5_IJS11_S11_S11_EEEEENS5_IJNS4_10UnderscoreES1L_S1L_EEEEENS5_IJNS4_23SM90_TMA_LOAD_MULTICASTES1O_EEENS5_IJNS4_14ComposedLayoutINS4_7SwizzleILi3ELi4ELi3EEENS4_18smem_ptr_flag_bitsILi8EEENSP_INS5_IJSQ_SH_EEENS5_IJSH_SB_EEEEEEENSP_INS5_IJNS5_IJSS_SV_EEESB_NSA_ILi3EEEEEENS5_IJNS5_IJSZ_S12_EEES11_S13_EEEEEEEEvNS4_8identityES1P_NS5_IJS1Y_NSP_INS5_IJNS5_IJNS5_IJNSA_ILi32EEESR_NSA_ILi2EEEEEESV_EEESB_S20_EEENS5_IJNS5_IJNS5_IJSU_SR_NSA_ILi1536EEEEEES12_EEES11_S13_EEEEEEEEvS26_EENS_8epilogue10collective18CollectiveEpilogueINS2J_26Sm100NoSmemWarpSpecializedEJNS5_IJSH_NSA_ILi64EEEEEENS_10bfloat16_tESO_S2P_SO_NS2J_6fusion15FusionCallbacksIS2M_NS2Q_17LinearCombinationIS2P_fS2P_fLNS_15FloatRoundStyleE2EEESK_S2O_JEEENS4_5SM1004TMEM4LOAD26SM100_TMEM_LOAD_32dp32b64xESQ_SQ_EEEvvEEEEvNT_6ParamsE,(.L_x_818 - _ZN7cutlass13device_kernelINS_4gemm6kernel13GemmUniversalIN4cute5tupleIJiiiiEEENS1_10collective13CollectiveMmaINS1_46MainloopSm103TmaUmmaWarpSpecializedBlockScaledILi4ELi7ELi3ELi1ENS5_IJiiNS4_1CILi1EEEEEELNS_5sm1036detail18KernelPrefetchTypeE0EEENS5_IJNSA_ILi128EEENSA_ILi256EEENSA_ILi768EEEEEENS5_IJNS_12float_e2m1_tENS_13float_ue4m3_tEEEENS5_IJNS5_IJlSB_lEEENS4_6LayoutINS5_IJNS5_IJNS5_IJNSA_ILi8EEENSA_ILi4EEESR_EEEiEEENS5_IJNS5_IJNSA_ILi16EEESR_EEEiEEENS5_IJSB_iEEEEEENS5_IJNS5_IJNS5_IJSU_SH_SR_EEEiEEENS5_IJNS5_IJNSA_ILi0EEESB_EEENSA_ILi512EEEEEENS5_IJS11_iEEEEEEEEEEESN_S18_NS4_8TiledMMAINS4_8MMA_AtomIJNS4_5SM10322SM103_MXF4_ULTRA_SS_VSISL_SL_fSM_Li128ELi256ELi16ELNS4_4UMMA5MajorE0ELS1E_0ELNS1D_7ScaleInE0ELS1F_0EEEEEENSP_INS5_IJSB_SB_SB_EEENS5_IJS11_S11_S11_EEEEENS5_IJNS4_10UnderscoreES1L_S1L_EEEEENS5_IJNS4_23SM90_TMA_LOAD_MULTICASTES1O_EEENS5_IJNS4_14ComposedLayoutINS4_7SwizzleILi3ELi4ELi3EEENS4_18smem_ptr_flag_bitsILi8EEENSP_INS5_IJSQ_SH_EEENS5_IJSH_SB_EEEEEEENSP_INS5_IJNS5_IJSS_SV_EEESB_NSA_ILi3EEEEEENS5_IJNS5_IJSZ_S12_EEES11_S13_EEEEEEEEvNS4_8identityES1P_NS5_IJS1Y_NSP_INS5_IJNS5_IJNS5_IJNSA_ILi32EEESR_NSA_ILi2EEEEEESV_EEESB_S20_EEENS5_IJNS5_IJNS5_IJSU_SR_NSA_ILi1536EEEEEES12_EEES11_S13_EEEEEEEEvS26_EENS_8epilogue10collective18CollectiveEpilogueINS2J_26Sm100NoSmemWarpSpecializedEJNS5_IJSH_NSA_ILi64EEEEEENS_10bfloat16_tESO_S2P_SO_NS2J_6fusion15FusionCallbacksIS2M_NS2Q_17LinearCombinationIS2P_fS2P_fLNS_15FloatRoundStyleE2EEESK_S2O_JEEENS4_5SM1004TMEM4LOAD26SM100_TMEM_LOAD_32dp32b64xESQ_SQ_EEEvvEEEEvNT_6ParamsE)
        .other          _ZN7cutlass13device_kernelINS_4gemm6kernel13GemmUniversalIN4cute5tupleIJiiiiEEENS1_10collective13CollectiveMmaINS1_46MainloopSm103TmaUmmaWarpSpecializedBlockScaledILi4ELi7ELi3ELi1ENS5_IJiiNS4_1CILi1EEEEEELNS_5sm1036detail18KernelPrefetchTypeE0EEENS5_IJNSA_ILi128EEENSA_ILi256EEENSA_ILi768EEEEEENS5_IJNS_12float_e2m1_tENS_13float_ue4m3_tEEEENS5_IJNS5_IJlSB_lEEENS4_6LayoutINS5_IJNS5_IJNS5_IJNSA_ILi8EEENSA_ILi4EEESR_EEEiEEENS5_IJNS5_IJNSA_ILi16EEESR_EEEiEEENS5_IJSB_iEEEEEENS5_IJNS5_IJNS5_IJSU_SH_SR_EEEiEEENS5_IJNS5_IJNSA_ILi0EEESB_EEENSA_ILi512EEEEEENS5_IJS11_iEEEEEEEEEEESN_S18_NS4_8TiledMMAINS4_8MMA_AtomIJNS4_5SM10322SM103_MXF4_ULTRA_SS_VSISL_SL_fSM_Li128ELi256ELi16ELNS4_4UMMA5MajorE0ELS1E_0ELNS1D_7ScaleInE0ELS1F_0EEEEEENSP_INS5_IJSB_SB_SB_EEENS5_IJS11_S11_S11_EEEEENS5_IJNS4_10UnderscoreES1L_S1L_EEEEENS5_IJNS4_23SM90_TMA_LOAD_MULTICASTES1O_EEENS5_IJNS4_14ComposedLayoutINS4_7SwizzleILi3ELi4ELi3EEENS4_18smem_ptr_flag_bitsILi8EEENSP_INS5_IJSQ_SH_EEENS5_IJSH_SB_EEEEEEENSP_INS5_IJNS5_IJSS_SV_EEESB_NSA_ILi3EEEEEENS5_IJNS5_IJSZ_S12_EEES11_S13_EEEEEEEEvNS4_8identityES1P_NS5_IJS1Y_NSP_INS5_IJNS5_IJNS5_IJNSA_ILi32EEESR_NSA_ILi2EEEEEESV_EEESB_S20_EEENS5_IJNS5_IJNS5_IJSU_SR_NSA_ILi1536EEEEEES12_EEES11_S13_EEEEEEEEvS26_EENS_8epilogue10collective18CollectiveEpilogueINS2J_26Sm100NoSmemWarpSpecializedEJNS5_IJSH_NSA_ILi64EEEEEENS_10bfloat16_tESO_S2P_SO_NS2J_6fusion15FusionCallbacksIS2M_NS2Q_17LinearCombinationIS2P_fS2P_fLNS_15FloatRoundStyleE2EEESK_S2O_JEEENS4_5SM1004TMEM4LOAD26SM100_TMEM_LOAD_32dp32b64xESQ_SQ_EEEvvEEEEvNT_6ParamsE,@"STO_CUDA_ENTRY STV_DEFAULT"
_ZN7cutlass13device_kernelINS_4gemm6kernel13GemmUniversalIN4cute5tupleIJiiiiEEENS1_10collective13CollectiveMmaINS1_46MainloopSm103TmaUmmaWarpSpecializedBlockScaledILi4ELi7ELi3ELi1ENS5_IJiiNS4_1CILi1EEEEEELNS_5sm1036detail18KernelPrefetchTypeE0EEENS5_IJNSA_ILi128EEENSA_ILi256EEENSA_ILi768EEEEEENS5_IJNS_12float_e2m1_tENS_13float_ue4m3_tEEEENS5_IJNS5_IJlSB_lEEENS4_6LayoutINS5_IJNS5_IJNS5_IJNSA_ILi8EEENSA_ILi4EEESR_EEEiEEENS5_IJNS5_IJNSA_ILi16EEESR_EEEiEEENS5_IJSB_iEEEEEENS5_IJNS5_IJNS5_IJSU_SH_SR_EEEiEEENS5_IJNS5_IJNSA_ILi0EEESB_EEENSA_ILi512EEEEEENS5_IJS11_iEEEEEEEEEEESN_S18_NS4_8TiledMMAINS4_8MMA_AtomIJNS4_5SM10322SM103_MXF4_ULTRA_SS_VSISL_SL_fSM_Li128ELi256ELi16ELNS4_4UMMA5MajorE0ELS1E_0ELNS1D_7ScaleInE0ELS1F_0EEEEEENSP_INS5_IJSB_SB_SB_EEENS5_IJS11_S11_S11_EEEEENS5_IJNS4_10UnderscoreES1L_S1L_EEEEENS5_IJNS4_23SM90_TMA_LOAD_MULTICASTES1O_EEENS5_IJNS4_14ComposedLayoutINS4_7SwizzleILi3ELi4ELi3EEENS4_18smem_ptr_flag_bitsILi8EEENSP_INS5_IJSQ_SH_EEENS5_IJSH_SB_EEEEEEENSP_INS5_IJNS5_IJSS_SV_EEESB_NSA_ILi3EEEEEENS5_IJNS5_IJSZ_S12_EEES11_S13_EEEEEEEEvNS4_8identityES1P_NS5_IJS1Y_NSP_INS5_IJNS5_IJNS5_IJNSA_ILi32EEESR_NSA_ILi2EEEEEESV_EEESB_S20_EEENS5_IJNS5_IJNS5_IJSU_SR_NSA_ILi1536EEEEEES12_EEES11_S13_EEEEEEEEvS26_EENS_8epilogue10collective18CollectiveEpilogueINS2J_26Sm100NoSmemWarpSpecializedEJNS5_IJSH_NSA_ILi64EEEEEENS_10bfloat16_tESO_S2P_SO_NS2J_6fusion15FusionCallbacksIS2M_NS2Q_17LinearCombinationIS2P_fS2P_fLNS_15FloatRoundStyleE2EEESK_S2O_JEEENS4_5SM1004TMEM4LOAD26SM100_TMEM_LOAD_32dp32b64xESQ_SQ_EEEvvEEEEvNT_6ParamsE:
[----:B------:R-:W0:Y:S01]  /*0000*/  LDC R1, c[0x0][0x37c] ;  /* 0x0000df00ff017b82 */ /* 0x000e220000000800 */
[----:B------:R-:W1:Y:S01]  /*0010*/  S2R R146, SR_TID.X ;  /* 0x0000000000927919 */ /* 0x000e620000002100 */
[----:B------:R-:W-:-:S05]  /*0020*/  CS2R.32 R145, SR_CgaSize ;  /* 0x0000000000917805 */ /* 0x000fca0000008a00 */
[----:B------:R-:W-:-:S05]  /*0030*/  IMAD R145, R145, -0xa0, RZ ;  /* 0xffffff6091917824 */ /* 0x000fca00078e02ff */
[----:B------:R-:W-:-:S14]  /*0040*/  R2UR UR39, R145 ;  /* 0x00000000912772ca */ /* 0x000fdc00000e0000 */
[----:B------:R-:W2:Y:S01]  /*0050*/  LDCU UR39, c[0x0][UR39+0x2a0] ;  /* 0x00005400272777ac */ /* 0x000ea20008000800 */
[----:B------:R-:W-:Y:S01]  /*0060*/  BSSY.RECONVERGENT B0, `(.L_x_454) ;  /* 0x0000033000007945 */ /* 0x000fe20003800200 */
[----:B------:R-:W-:-:S05]  /*0070*/  CS2R.32 R145, SR_CgaSize ;  /* 0x0000000000917805 */ /* 0x000fca0000008a00 */
[----:B------:R-:W-:-:S05]  /*0080*/  IMAD R145, R145, -0xa0, RZ ;  /* 0xffffff6091917824 */ /* 0x000fca00078e02ff */
[----:B------:R-:W-:-:S14]  /*0090*/  R2UR UR38, R145 ;  /* 0x00000000912672ca */ /* 0x000fdc00000e0000 */
[----:B------:R-:W2:Y:S01]  /*00a0*/  LDCU UR38, c[0x0][UR38+0x2a4] ;  /* 0x00005480262677ac */ /* 0x000ea20008000800 */
[----:B------:R-:W-:-:S04]  /*00b0*/  ELECT P1, URZ, PT ;  /* 0x0000000000ff782f */ /* 0x000fc80003820000 */
[----:B------:R-:W-:Y:S01]  /*00c0*/  P2R R23, PR, RZ, 0x2 ;  /* 0x00000002ff177803 */ /* 0x000fe20000000000 */
[----:B--2---:R-:W-:Y:S01]  /*00d0*/  UIMAD UR37, UR39, UR38, URZ ;  /* 0x00000026272572a4 */ /* 0x004fe2000f8e02ff */
        /* <DEDUP_REMOVED lines=29> */
.L_x_456:
        /* <DEDUP_REMOVED lines=14> */
.L_x_455:
[----:B------:R-:W-:Y:S05]  /*0390*/  BSYNC.RECONVERGENT B0 ;  /* 0x0000000000007941 */ /* 0x000fea0003800200 */
.L_x_454:
[----:B------:R-:W0:Y:S01]  /*03a0*/  LDCU.64 UR6, c[0x0][0xc90] ;  /* 0x00019200ff0677ac */ /* 0x000e220008000a00 */
[----:B------:R-:W-:Y:S01]  /*03b0*/  PRMT R144, RZ, 0x7610, R144 ;  /* 0x00007610ff907816 */ /* 0x000fe20000000090 */
[----:B------:R-:W1:Y:S01]  /*03c0*/  LDCU.64 UR4, c[0x0][0xc28] ;  /* 0x00018500ff0477ac */ /* 0x000e620008000a00 */
[----:B------:R-:W-:Y:S01]  /*03d0*/  UMOV UR9, 0x480 ;  /* 0x0000048000097882 */ /* 0x000fe20000000000 */
[----:B------:R-:W-:Y:S01]  /*03e0*/  UMOV UR8, 0x680 ;  /* 0x0000068000087882 */ /* 0x000fe20000000000 */
[----:B------:R-:W2:Y:S01]  /*03f0*/  LDCU.64 UR50, c[0x0][0x358] ;  /* 0x00006b00ff3277ac */ /* 0x000ea20008000a00 */
[----:B0-----:R-:W-:-:S04]  /*0400*/  UISETP.NE.U32.AND UP0, UPT, UR6, URZ, UPT ;  /* 0x000000ff0600728c */ /* 0x001fc8000bf05070 */
[----:B------:R-:W-:Y:S02]  /*0410*/  UISETP.NE.AND.EX UP0, UPT, UR7, URZ, UPT, UP0 ;  /* 0x000000ff0700728c */ /* 0x000fe4000bf05300 */
[----:B-1----:R-:W-:-:S03]  /*0420*/  UISETP.NE.AND UP1, UPT, UR38, UR5, UPT ;  /* 0x000000052600728c */ /* 0x002fc6000bf25270 */
[----:B------:R-:W-:Y:S01]  /*0430*/  UMOV UR5, 0x580 ;  /* 0x0000058000057882 */ /* 0x000fe20000000000 */
[----:B------:R-:W-:-:S03]  /*0440*/  UISETP.EQ.AND UP1, UPT, UR39, UR4, !UP1 ;  /* 0x000000042700728c */ /* 0x000fc6000cf22270 */
[----:B------:R-:W-:Y:S01]  /*0450*/  UMOV UR4, 0x780 ;  /* 0x0000078000047882 */ /* 0x000fe20000000000 */
[----:B------:R-:W-:Y:S02]  /*0460*/  USEL UR42, UR9, 0x80, UP1 ;  /* 0x00000080092a7887 */ /* 0x000fe40008800000 */
[----:B------:R-:W-:Y:S02]  /*0470*/  USEL UR40, UR8, 0x280, UP1 ;  /* 0x0000028008287887 */ /* 0x000fe40008800000 */
[----:B------:R-:W-:Y:S02]  /*0480*/  USEL UR43, UR5, 0x180, UP1 ;  /* 0x00000180052b7887 */ /* 0x000fe40008800000 */
[----:B------:R-:W-:Y:S01]  /*0490*/  USEL UR41, UR4, 0x380, UP1 ;  /* 0x0000038004297887 */ /* 0x000fe20008800000 */
[----:B--2---:R-:W-:Y:S11]  /*04a0*/  BRA.U UP0, `(.L_x_457) ;  /* 0x0000000100287547 */ /* 0x004ff6000b800000 */
        /* <DEDUP_REMOVED lines=8> */
.L_x_458:
[----:B------:R-:W0:Y:S01]  /*0530*/  LDC R73, c[0x0][0xc80] ;  /* 0x00032000ff497b82 */ /* 0x000e220000000800 */
[----:B------:R-:W-:-:S03]  /*0540*/  HFMA2 R144, -RZ, RZ, 0, 5.9604644775390625e-08 ;  /* 0x00000001ff907431 */ /* 0x000fc600000001ff */
.L_x_457:
[----:B------:R-:W2:Y:S02]  /*0550*/  LDCU.64 UR4, c[0x0][0xcb0] ;  /* 0x00019600ff0477ac */ /* 0x000ea40008000a00 */
[----:B--2---:R-:W-:-:S04]  /*0560*/  UISETP.NE.U32.AND UP0, UPT, UR4, URZ, UPT ;  /* 0x000000ff0400728c */ /* 0x004fc8000bf05070 */
[----:B------:R-:W-:-:S09]  /*0570*/  UISETP.NE.AND.EX UP0, UPT, UR5, URZ, UPT, UP0 ;  /* 0x000000ff0500728c */ /* 0x000fd2000bf05300 */
[----:B------:R-:W-:Y:S05]  /*0580*/  BRA.U UP0, `(.L_x_459) ;  /* 0x0000000100207547 */ /* 0x000fea000b800000 */
[----:B------:R-:W2:Y:S02]  /*0590*/  LDCU.64 UR4, c[0x0][0xca8] ;  /* 0x00019500ff0477ac */ /* 0x000ea40008000a00 */
[----:B--2---:R-:W-:-:S04]  /*05a0*/  UISETP.NE.U32.AND UP0, UPT, UR4, URZ, UPT ;  /* 0x000000ff0400728c */ /* 0x004fc8000bf05070 */
[----:B------:R-:W-:-:S09]  /*05b0*/  UISETP.NE.AND.EX UP0, UPT, UR5, URZ, UPT, UP0 ;  /* 0x000000ff0500728c */ /* 0x000fd2000bf05300 */
[----:B------:R-:W-:Y:S05]  /*05c0*/  BRA.U !UP0, `(.L_x_460) ;  /* 0x00000001080c7547 */ /* 0x000fea000b800000 */
[----:B-1----:R-:W1:Y:S02]  /*05d0*/  LDC.64 R4, c[0x0][0xca8] ;  /* 0x00032a00ff047b82 */ /* 0x002e640000000a00 */
[----:B-1----:R2:W5:Y:S01]  /*05e0*/  LDG.E R69, desc[UR50][R4.64] ;  /* 0x0000003204457981 */ /* 0x002562000c1e1900 */
[----:B------:R-:W-:Y:S05]  /*05f0*/  BRA `(.L_x_459) ;  /* 0x0000000000047947 */ /* 0x000fea0003800000 */
.L_x_460:
[----:B------:R-:W3:Y:S02]  /*0600*/  LDC R69, c[0x0][0xca0] ;  /* 0x00032800ff457b82 */ /* 0x000ee40000000800 */
.L_x_459:
[----:B------:R-:W4:Y:S01]  /*0610*/  SHFL.IDX PT, R0, R145, RZ, 0x1f ;  /* 0x00001fff91007589 */ /* 0x000f2200000e0000 */
[----:B------:R-:W-:Y:S01]  /*0620*/  UISETP.NE.AND UP1, UPT, UR54, 0x2, UPT ;  /* 0x000000023600788c */ /* 0x000fe2000bf25270 */
[----:B------:R-:W-:Y:S01]  /*0630*/  ISETP.NE.OR P1, PT, R2, 0x2, !P1 ;  /* 0x000000020200780c */ /* 0x000fe20004f25670 */
[----:B------:R-:W-:Y:S02]  /*0640*/  UISETP.NE.AND UP0, UPT, UR54, URZ, UPT ;  /* 0x000000ff3600728c */ /* 0x000fe4000bf05270 */
[----:B------:R-:W-:Y:S01]  /*0650*/  USEL UR48, URZ, 0x1, UP1 ;  /* 0x00000001ff307887 */ /* 0x000fe20008800000 */
[----:B------:R-:W-:-:S03]  /*0660*/  P2R R19, PR, RZ, 0x2 ;  /* 0x00000002ff137803 */ /* 0x000fc60000000000 */
[----:B------:R-:W-:Y:S01]  /*0670*/  USEL UR48, UR48, 0x2, UP0 ;  /* 0x0000000230307887 */ /* 0x000fe20008000000 */
[----:B----4-:R-:W-:-:S13]  /*0680*/  ISETP.NE.AND P0, PT, R0, RZ, PT ;  /* 0x000000ff0000720c */ /* 0x010fda0003f05270 */
[----:B------:R-:W-:Y:S05]  /*0690*/  @P0 BRA `(.L_x_461) ;  /* 0x00000008004c0947 */ /* 0x000fea0003800000 */
[----:B------:R-:W-:-:S04]  /*06a0*/  UIADD3 UR36, UPT, UPT, UR39, -0x1, UR38 ;  /* 0xffffffff27247890 */ /* 0x000fc8000fffe026 */
[----:B------:R-:W-:-:S09]  /*06b0*/  UISETP.NE.AND UP0, UPT, UR36, URZ, UPT ;  /* 0x000000ff2400728c */ /* 0x000fd2000bf05270 */
[----:B------:R-:W-:Y:S05]  /*06c0*/  BRA.U UP0, `(.L_x_462) ;  /* 0x0000000100407547 */ /* 0x000fea000b800000 */
[----:B------:R-:W-:Y:S01]  /*06d0*/  MOV R14, 0x0 ;  /* 0x00000000000e7802 */ /* 0x000fe20000000f00 */
[----:B------:R-:W1:Y:S01]  /*06e0*/  LDCU.64 UR8, c[0x4][0xc0] ;  /* 0x01001800ff0877ac */ /* 0x000e620008000a00 */
[----:B------:R-:W-:Y:S02]  /*06f0*/  HFMA2 R12, -RZ, RZ, 0, 5.9604644775390625e-08 ;  /* 0x00000001ff0c7431 */ /* 0x000fe400000001ff */
[----:B------:R-:W-:Y:S01]  /*0700*/  IMAD.MOV.U32 R8, RZ, RZ, 0x237 ;  /* 0x00000237ff087424 */ /* 0x000fe200078e00ff */
[----:B------:R-:W4:Y:S01]  /*0710*/  LDCU.64 UR6, c[0x4][0xb8] ;  /* 0x01001700ff0677ac */ /* 0x000f220008000a00 */
[----:B------:R-:W0:Y:S01]  /*0720*/  LDC.64 R14, c[0x4][R14] ;  /* 0x010000000e0e7b82 */ /* 0x000e220000000a00 */
[----:B------:R-:W-:Y:S01]  /*0730*/  IMAD.MOV.U32 R13, RZ, RZ, RZ ;  /* 0x000000ffff0d7224 */ /* 0x000fe200078e00ff */
[----:B------:R-:W3:Y:S01]  /*0740*/  LDCU.64 UR4, c[0x4][0x10] ;  /* 0x01000200ff0477ac */ /* 0x000ee20008000a00 */
[----:B-12---:R-:W-:Y:S01]  /*0750*/  IMAD.U32 R4, RZ, RZ, UR8 ;  /* 0x00000008ff047e24 */ /* 0x006fe2000f8e00ff */
[----:B------:R-:W-:Y:S01]  /*0760*/  MOV R5, UR9 ;  /* 0x0000000900057c02 */ /* 0x000fe20008000f00 */
[----:B----4-:R-:W-:Y:S01]  /*0770*/  IMAD.U32 R6, RZ, RZ, UR6 ;  /* 0x00000006ff067e24 */ /* 0x010fe2000f8e00ff */
[----:B------:R-:W-:Y:S01]  /*0780*/  MOV R7, UR7 ;  /* 0x0000000700077c02 */ /* 0x000fe20008000f00 */
[----:B---3--:R-:W-:Y:S01]  /*0790*/  IMAD.U32 R10, RZ, RZ, UR4 ;  /* 0x00000004ff0a7e24 */ /* 0x008fe2000f8e00ff */
[----:B------:R-:W-:-:S02]  /*07a0*/  MOV R11, UR5 ;  /* 0x00000005000b7c02 */ /* 0x000fc40008000f00 */
[----:B------:R-:W-:-:S07]  /*07b0*/  LEPC R20, `(.L_x_462) ;  /* 0x000000001014794e */ /* 0x000fce0000000000 */
[----:B0----5:R-:W-:Y:S05]  /*07c0*/  CALL.ABS.NOINC R14 ;  /* 0x000000000e007343 */ /* 0x021fea0003c00000 */
.L_x_462:
[----:B------:R-:W-:-:S03]  /*07d0*/  UMOV UR4, 0xffffffff ;  /* 0xffffffff00047882 */ /* 0x000fc60000000000 */
[----:B------:R-:W-:Y:S05]  /*07e0*/  BRA.DIV UR4, `(.L_x_463) ;  /* 0x0000013604307947 */ /* 0x000fea000b800000 */
[----:B------:R-:W-:-:S13]  /*07f0*/  ELECT P6, URZ, PT ;  /* 0x0000000000ff782f */ /* 0x000fda00038c0000 */
.L_x_711:
[----:B------:R-:W-:Y:S04]  /*0800*/  BSSY.RECONVERGENT B6, `(.L_x_461) ;  /* 0x000007c000067945 */ /* 0x000fe80003800200 */
[----:B------:R-:W-:Y:S05]  /*0810*/  @!P6 BRA `(.L_x_464) ;  /* 0x0000000400e8e947 */ /* 0x000fea0003800000 */
[----:B------:R-:W4:Y:S01]  /*0820*/  S2R R16, SR_CgaCtaId ;  /* 0x0000000000107919 */ /* 0x000f220000008800 */
[----:B------:R-:W-:Y:S01]  /*0830*/  MOV R0, 0x400 ;  /* 0x0000040000007802 */ /* 0x000fe20000000f00 */
[----:B------:R-:W-:Y:S01]  /*0840*/  UMOV UR6, 0x1 ;  /* 0x0000000100067882 */ /* 0x000fe20000000000 */
[----:B------:R-:W-:Y:S02]  /*0850*/  UISETP.NE.AND UP0, UPT, UR36, URZ, UPT ;  /* 0x000000ff2400728c */ /* 0x000fe4000bf05270 */
[----:B------:R-:W-:-:S04]  /*0860*/  UIADD3 UR6, UPT, UPT, -UR6, 0x100000, URZ ;  /* 0x0010000006067890 */ /* 0x000fc8000fffe1ff */
[----:B------:R-:W-:Y:S02]  /*0870*/  USHF.L.U32 UR7, UR6, 0xb, URZ ;  /* 0x0000000b06077899 */ /* 0x000fe400080006ff */
[----:B------:R-:W-:Y:S01]  /*0880*/  USHF.L.U32 UR6, UR6, 0x1, URZ ;  /* 0x0000000106067899 */ /* 0x000fe200080006ff */
[----:B----4-:R-:W-:-:S04]  /*0890*/  LEA R16, R16, R0, 0x18 ;  /* 0x0000000010107211 */ /* 0x010fc800078ec0ff */
[----:B------:R-:W-:Y:S01]  /*08a0*/  R2UR UR4, R16 ;  /* 0x00000000100472ca */ /* 0x000fe200000e0000 */
[----:B------:R-:W4:-:S12]  /*08b0*/  FENCE.VIEW.ASYNC.S ;  /* 0x00000000000073c6 */ /* 0x000f180000000000 */
[----:B----4-:R4:W0:Y:S01]  /*08c0*/  SYNCS.EXCH.64 URZ, [UR4], UR6 ;  /* 0x0000000604ff75b2 */ /* 0x0108220008000100 */
[----:B------:R-:W-:Y:S05]  /*08d0*/  BRA.U UP0, `(.L_x_465) ;  /* 0x0000000100407547 */ /* 0x000fea000b800000 */
[----:B------:R-:W-:Y:S01]  /*08e0*/  MOV R14, 0x0 ;  /* 0x00000000000e7802 */ /* 0x000fe20000000f00 */
[----:B------:R-:W1:Y:S01]  /*08f0*/  LDCU.64 UR8, c[0x4][0xc8] ;  /* 0x01001900ff0877ac */ /* 0x000e620008000a00 */
[----:B------:R-:W-:Y:S02]  /*0900*/  HFMA2 R12, -RZ, RZ, 0, 5.9604644775390625e-08 ;  /* 0x00000001ff0c7431 */ /* 0x000fe400000001ff */
[----:B------:R-:W-:Y:S01]  /*0910*/  IMAD.MOV.U32 R8, RZ, RZ, 0x187 ;  /* 0x00000187ff087424 */ /* 0x000fe200078e00ff */
[----:B----4-:R-:W4:Y:S01]  /*0920*/  LDCU.64 UR6, c[0x4][0xd0] ;  /* 0x01001a00ff0677ac */ /* 0x010f220008000a00 */
        /* <DEDUP_REMOVED lines=11> */
.L_x_465:
[----:B----4-:R-:W-:Y:S01]  /*09e0*/  R2UR UR4, R16 ;  /* 0x00000000100472ca */ /* 0x010fe200000e0000 */
        /* <DEDUP_REMOVED lines=8> */
[----:B------:R-:W4:Y:S02]  /*0a70*/  FENCE.VIEW.ASYNC.S ;  /* 0x00000000000073c6 */ /* 0x000f240000000000 */
[----:B----4-:R4:W0:Y:S07]  /*0a80*/  SYNCS.EXCH.64 URZ, [UR4+0x20], UR6 ;  /* 0x0000200604ff75b2 */ /* 0x01082e0008000100 */
[----:B------:R4:W0:Y:S01]  /*0a90*/  SYNCS.EXCH.64 URZ, [UR4+0x8], UR8 ;  /* 0x0000080804ff75b2 */ /* 0x0008220008000100 */
[----:B------:R-:W-:Y:S05]  /*0aa0*/  BRA.U UP0, `(.L_x_466) ;  /* 0x0000000100407547 */ /* 0x000fea000b800000 */
[----:B------:R-:W-:Y:S01]  /*0ab0*/  MOV R14, 0x0 ;  /* 0x00000000000e7802 */ /* 0x000fe20000000f00 */
[----:B----4-:R-:W1:Y:S01]  /*0ac0*/  LDCU.64 UR8, c[0x4][0xc8] ;  /* 0x01001900ff0877ac */ /* 0x010e620008000a00 */
        /* <DEDUP_REMOVED lines=14> */
.L_x_466:
        /* <DEDUP_REMOVED lines=29> */
.L_x_467:
        /* <DEDUP_REMOVED lines=29> */
.L_x_468:
[----:B----4-:R-:W-:Y:S01]  /*0f50*/  R2UR UR6, R16 ;  /* 0x00000000100672ca */ /* 0x010fe200000e0000 */
[----:B------:R-:W-:-:S04]  /*0f60*/  UIADD3 UR4, UPT, UPT, -UR36, 0x100000, URZ ;  /* 0x0010000024047890 */ /* 0x000fc8000fffe1ff */
[----:B------:R-:W-:Y:S02]  /*0f70*/  USHF.L.U32 UR5, UR4, 0xb, URZ ;  /* 0x0000000b04057899 */ /* 0x000fe400080006ff */
[----:B------:R-:W-:Y:S01]  /*0f80*/  USHF.L.U32 UR4, UR4, 0x1, URZ ;  /* 0x0000000104047899 */ /* 0x000fe200080006ff */
[----:B------:R-:W4:Y:S11]  /*0f90*/  FENCE.VIEW.ASYNC.S ;  /* 0x00000000000073c6 */ /* 0x000f360000000000 */
[----:B----4-:R4:W0:Y:S01]  /*0fa0*/  SYNCS.EXCH.64 URZ, [UR6+0x38], UR4 ;  /* 0x0000380406ff75b2 */ /* 0x0108220008000100 */
[----:B------:R-:W-:Y:S01]  /*0fb0*/  NOP ;  /* 0x0000000000007918 */ /* 0x000fe20000000000 */
.L_x_464:
[----:B----4-:R-:W-:Y:S05]  /*0fc0*/  BSYNC.RECONVERGENT B6 ;  /* 0x0000000000067941 */ /* 0x010fea0003800200 */
.L_x_461:
[----:B------:R-:W-:Y:S01]  /*0fd0*/  UISETP.NE.AND UP0, UPT, UR54, 0x3, UPT ;  /* 0x000000033600788c */ /* 0x000fe2000bf05270 */
[----:B------:R-:W-:Y:S01]  /*0fe0*/  ISETP.NE.AND P0, PT, R23, RZ, PT ;  /* 0x000000ff1700720c */ /* 0x000fe20003f05270 */
[----:B------:R-:W-:Y:S01]  /*0ff0*/  UMOV UR5, 0xffffffff ;  /* 0xffffffff00057882 */ /* 0x000fe20000000000 */
[----:B------:R-:W-:Y:S01]  /*1000*/  NOP ;  /* 0x0000000000007918 */ /* 0x000fe20000000000 */
[----:B------:R-:W-:Y:S01]  /*1010*/  USEL UR4, URZ, 0x1, UP0 ;  /* 0x00000001ff047887 */ /* 0x000fe20008000000 */
[----:B------:R-:W-:Y:S02]  /*1020*/  ISETP.NE.OR P1, PT, R2, 0x3, !P0 ;  /* 0x000000030200780c */ /* 0x000fe40004725670 */
[----:B------:R-:W-:Y:S02]  /*1030*/  ISETP.NE.AND P0, PT, RZ, UR54, PT ;  /* 0x00000036ff007c0c */ /* 0x000fe4000bf05270 */
[----:B------:R-:W-:Y:S01]  /*1040*/  P2R R18, PR, RZ, 0x2 ;  /* 0x00000002ff127803 */ /* 0x000fe20000000000 */
[----:B------:R-:W-:Y:S01]  /*1050*/  IMAD.U32 R17, RZ, RZ, UR4 ;  /* 0x00000004ff117e24 */ /* 0x000fe2000f8e00ff */
[----:B------:R-:W-:Y:S09]  /*1060*/  BRA.DIV UR5, `(.L_x_469) ;  /* 0x0000012e05287947 */ /* 0x000ff2000b800000 */
.L_x_714:
[----:B------:R-:W-:-:S03]  /*1070*/  UMOV UR4, 0xffffffff ;  /* 0xffffffff00047882 */ /* 0x000fc60000000000 */
[----:B------:R-:W-:Y:S05]  /*1080*/  BRA.DIV UR4, `(.L_x_470) ;  /* 0x0000012e04487947 */ /* 0x000fea000b800000 */
.L_x_717:
[----:B------:R-:W-:Y:S01]  /*1090*/  UMOV UR4, 0xffffffff ;  /* 0xffffffff00047882 */ /* 0x000fe20000000000 */
[----:B------:R-:W-:Y:S02]  /*10a0*/  SEL R17, R17, 0x2, P0 ;  /* 0x0000000211117807 */ /* 0x000fe40000000000 */
[----:B------:R-:W-:Y:S05]  /*10b0*/  BRA.DIV UR4, `(.L_x_471) ;  /* 0x0000012e045c7947 */ /* 0x000fea000b800000 */
[----:B------:R4:W0:Y:S02]  /*10c0*/  SHFL.IDX PT, R14, R145, RZ, 0x1f ;  /* 0x00001fff910e7589 */ /* 0x00082400000e0000 */
.L_x_720:
[----:B0-----:R-:W-:-:S13]  /*10d0*/  ISETP.NE.AND P0, PT, R14, RZ, PT ;  /* 0x000000ff0e00720c */ /* 0x001fda0003f05270 */
[----:B------:R-:W-:Y:S05]  /*10e0*/  @P0 BRA `(.L_x_472) ;  /* 0x0000000c00dc0947 */ /* 0x000fea0003800000 */
[----:B------:R-:W-:-:S05]  /*10f0*/  CS2R.32 R0, SR_CgaSize ;  /* 0x0000000000007805 */ /* 0x000fca0000008a00 */
[----:B------:R-:W-:-:S06]  /*1100*/  IMAD R0, R0, -0xa0, RZ ;  /* 0xffffff6000007824 */ /* 0x000fcc00078e02ff */
[----:B------:R-:W0:Y:S01]  /*1110*/  LDC R0, c[0x0][R0+0x2a4] ;  /* 0x0000a90000007b82 */ /* 0x000e220000000800 */
[----:B------:R-:W-:-:S05]  /*1120*/  CS2R.32 R16, SR_CgaSize ;  /* 0x0000000000107805 */ /* 0x000fca0000008a00 */
[----:B------:R-:W-:-:S06]  /*1130*/  IMAD R16, R16, -0xa0, RZ ;  /* 0xffffff6010107824 */ /* 0x000fcc00078e02ff */
[----:B------:R-:W0:Y:S02]  /*1140*/  LDC R16, c[0x0][R16+0x2a0] ;  /* 0x0000a80010107b82 */ /* 0x000e240000000800 */
[----:B0-----:R-:W-:-:S04]  /*1150*/  IADD3 R16, PT, PT, R16, -0x1, R0 ;  /* 0xffffffff10107810 */ /* 0x001fc80007ffe000 */
[----:B------:R-:W-:-:S13]  /*1160*/  ISETP.NE.AND P0, PT, R16, RZ, PT ;  /* 0x000000ff1000720c */ /* 0x000fda0003f05270 */
[----:B------:R-:W-:Y:S05]  /*1170*/  @P0 BRA `(.L_x_473) ;  /* 0x0000000000400947 */ /* 0x000fea0003800000 */
[----:B------:R-:W-:Y:S01]  /*1180*/  MOV R2, 0x0 ;  /* 0x0000000000027802 */ /* 0x000fe20000000f00 */
[----:B------:R-:W1:Y:S01]  /*1190*/  LDCU.64 UR6, c[0x4][0xc0] ;  /* 0x01001800ff0677ac */ /* 0x000e620008000a00 */
[----:B------:R-:W-:Y:S02]  /*11a0*/  HFMA2 R12, -RZ, RZ, 0, 5.9604644775390625e-08 ;  /* 0x00000001ff0c7431 */ /* 0x000fe400000001ff */
[----:B------:R-:W-:Y:S01]  /*11b0*/  IMAD.MOV.U32 R8, RZ, RZ, 0x237 ;  /* 0x00000237ff087424 */ /* 0x000fe200078e00ff */
[----:B------:R-:W0:Y:S01]  /*11c0*/  LDCU.64 UR4, c[0x4][0xb8] ;  /* 0x01001700ff0477ac */ /* 0x000e220008000a00 */
[----:B------:R-:W3:Y:S01]  /*11d0*/  LDC.64 R2, c[0x4][R2] ;  /* 0x0100000002027b82 */ /* 0x000ee20000000a00 */
[----:B------:R-:W-:Y:S01]  /*11e0*/  IMAD.MOV.U32 R13, RZ, RZ, RZ ;  /* 0x000000ffff0d7224 */ /* 0x000fe200078e00ff */
[----:B------:R-:W4:Y:S01]  /*11f0*/  LDCU.64 UR8, c[0x4][0x18] ;  /* 0x01000300ff0877ac */ /* 0x000f220008000a00 */
[----:B-12---:R-:W-:Y:S01]  /*1200*/  IMAD.U32 R4, RZ, RZ, UR6 ;  /* 0x00000006ff047e24 */ /* 0x006fe2000f8e00ff */
[----:B------:R-:W-:Y:S01]  /*1210*/  MOV R5, UR7 ;  /* 0x0000000700057c02 */ /* 0x000fe20008000f00 */
[----:B0-----:R-:W-:Y:S01]  /*1220*/  IMAD.U32 R6, RZ, RZ, UR4 ;  /* 0x00000004ff067e24 */ /* 0x001fe2000f8e00ff */
[----:B------:R-:W-:Y:S01]  /*1230*/  MOV R7, UR5 ;  /* 0x0000000500077c02 */ /* 0x000fe20008000f00 */
[----:B----4-:R-:W-:Y:S01]  /*1240*/  IMAD.U32 R10, RZ, RZ, UR8 ;  /* 0x00000008ff0a7e24 */ /* 0x010fe2000f8e00ff */
[----:B------:R-:W-:-:S02]  /*1250*/  MOV R11, UR9 ;  /* 0x00000009000b7c02 */ /* 0x000fc40008000f00 */
[----:B------:R-:W-:-:S07]  /*1260*/  LEPC R20, `(.L_x_473) ;  /* 0x000000001014794e */ /* 0x000fce0000000000 */
[----:B---3-5:R-:W-:Y:S05]  /*1270*/  CALL.ABS.NOINC R2 ;  /* 0x0000000002007343 */ /* 0x028fea0003c00000 */
.L_x_473:
[----:B------:R-:W-:-:S03]  /*1280*/  UMOV UR4, 0xffffffff ;  /* 0xffffffff00047882 */ /* 0x000fc60000000000 */
[----:B------:R-:W-:Y:S05]  /*1290*/  BRA.DIV UR4, `(.L_x_474) ;  /* 0x0000012e040c7947 */ /* 0x000fea000b800000 */
[----:B------:R-:W-:-:S13]  /*12a0*/  ELECT P6, URZ, PT ;  /* 0x0000000000ff782f */ /* 0x000fda00038c0000 */
.L_x_723:
[----:B------:R-:W-:Y:S04]  /*12b0*/  BSSY.RECONVERGENT B6, `(.L_x_472) ;  /* 0x00000da000067945 */ /* 0x000fe80003800200 */
[----:B------:R-:W-:Y:S05]  /*12c0*/  @!P6 BRA `(.L_x_475) ;  /* 0x0000000c0060e947 */ /* 0x000fea0003800000 */
[----:B------:R-:W0:Y:S01]  /*12d0*/  S2R R2, SR_CgaCtaId ;  /* 0x0000000000027919 */ /* 0x000e220000008800 */
[----:B------:R-:W-:Y:S01]  /*12e0*/  MOV R0, 0x400 ;  /* 0x0000040000007802 */ /* 0x000fe20000000f00 */
[----:B------:R-:W-:Y:S01]  /*12f0*/  UMOV UR6, 0x1 ;  /* 0x0000000100067882 */ /* 0x000fe20000000000 */
[----:B------:R-:W-:Y:S01]  /*1300*/  ISETP.NE.AND P0, PT, R16, RZ, PT ;  /* 0x000000ff1000720c */ /* 0x000fe20003f05270 */
[----:B------:R-:W-:-:S04]  /*1310*/  UIADD3 UR6, UPT, UPT, -UR6, 0x100000, URZ ;  /* 0x0010000006067890 */ /* 0x000fc8000fffe1ff */
[----:B------:R-:W-:Y:S02]  /*1320*/  USHF.L.U32 UR7, UR6, 0xb, URZ ;  /* 0x0000000b06077899 */ /* 0x000fe400080006ff */
[----:B------:R-:W-:Y:S01]  /*1330*/  USHF.L.U32 UR6, UR6, 0x1, URZ ;  /* 0x0000000106067899 */ /* 0x000fe200080006ff */
[----:B0-----:R-:W-:-:S04]  /*1340*/  LEA R2, R2, R0, 0x18 ;  /* 0x0000000002027211 */ /* 0x001fc800078ec0ff */
        /* <DEDUP_REMOVED lines=20> */
.L_x_476:
        /* <DEDUP_REMOVED lines=15> */
[----:B0-----:R-:W1:Y:S01]  /*1580*/  LDCU.64 UR8, c[0x4][0xc8] ;  /* 0x01001900ff0877ac */ /* 0x001e620008000a00 */
        /* <DEDUP_REMOVED lines=14> */
.L_x_477:
        /* <DEDUP_REMOVED lines=30> */
.L_x_478:
        /* <DEDUP_REMOVED lines=30> */
.L_x_479:
        /* <DEDUP_REMOVED lines=30> */
.L_x_480:
        /* <DEDUP_REMOVED lines=30> */
.L_x_481:
        /* <DEDUP_REMOVED lines=30> */
.L_x_482:
        /* <DEDUP_REMOVED lines=8> */
.L_x_475:
[----:B0-----:R-:W-:Y:S05]  /*2050*/  BSYNC.RECONVERGENT B6 ;  /* 0x0000000000067941 */ /* 0x001fea0003800200 */
.L_x_472:
[----:B------:R-:W-:Y:S01]  /*2060*/  UMOV UR4, 0xffffffff ;  /* 0xffffffff00047882 */ /* 0x000fe20000000000 */
[----:B------:R-:W-:Y:S02]  /*2070*/  NOP ;  /* 0x0000000000007918 */ /* 0x000fe40000000000 */
[----:B------:R-:W-:Y:S05]  /*2080*/  BRA.DIV UR4, `(.L_x_483) ;  /* 0x0000011e04b07947 */ /* 0x000fea000b800000 */
.L_x_726:
[----:B------:R-:W-:-:S03]  /*2090*/  UMOV UR4, 0xffffffff ;  /* 0xffffffff00047882 */ /* 0x000fc60000000000 */
[----:B------:R-:W-:Y:S05]  /*20a0*/  BRA.DIV UR4, `(.L_x_484) ;  /* 0x0000011e04d07947 */ /* 0x000fea000b800000 */
.L_x_729:
[----:B------:R-:W-:-:S03]  /*20b0*/  UMOV UR4, 0xffffffff ;  /* 0xffffffff00047882 */ /* 0x000fc60000000000 */
[----:B------:R-:W-:Y:S05]  /*20c0*/  BRA.DIV UR4, `(.L_x_485) ;  /* 0x0000011e04e87947 */ /* 0x000fea000b800000 */
[----:B------:R0:W0:Y:S02]  /*20d0*/  SHFL.IDX PT, R14, R145, RZ, 0x1f ;  /* 0x00001fff910e7589 */ /* 0x00002400000e0000 */
.L_x_732:
[----:B0-----:R-:W-:-:S13]  /*20e0*/  ISETP.NE.AND P0, PT, R14, 0x4, PT ;  /* 0x000000040e00780c */ /* 0x001fda0003f05270 */
        /* <DEDUP_REMOVED lines=17> */
.L_x_487:
[----:B------:R-:W-:-:S03]  /*2200*/  UMOV UR4, 0xffffffff ;  /* 0xffffffff00047882 */ /* 0x000fc60000000000 */
[----:B------:R-:W-:Y:S05]  /*2210*/  BRA.DIV UR4, `(.L_x_488) ;  /* 0x0000011e04bc7947 */ /* 0x000fea000b800000 */
.L_x_486:
[----:B------:R-:W-:Y:S01]  /*2220*/  UMOV UR4, 0xffffffff ;  /* 0xffffffff00047882 */ /* 0x000fe20000000000 */
[----:B------:R-:W-:Y:S02]  /*2230*/  NOP ;  /* 0x0000000000007918 */ /* 0x000fe40000000000 */
[----:B------:R-:W-:Y:S05]  /*2240*/  BRA.DIV UR4, `(.L_x_489) ;  /* 0x0000011e04d07947 */ /* 0x000fea000b800000 */
[----:B------:R0:W0:Y:S02]  /*2250*/  SHFL.IDX PT, R14, R145, RZ, 0x1f ;  /* 0x00001fff910e7589 */ /* 0x00002400000e0000 */
.L_x_737:
[----:B0-----:R-:W-:-:S13]  /*2260*/  ISETP.NE.AND P0, PT, R14, 0x5, PT ;  /* 0x000000050e00780c */ /* 0x001fda0003f05270 */
[----:B------:R-:W-:Y:S05]  /*2270*/  @P0 BRA `(.L_x_490) ;  /* 0x0000000000440947 */ /* 0x000fea0003800000 */
[----:B------:R-:W-:-:S03]  /*2280*/  UMOV UR4, 0xffffffff ;  /* 0xffffffff00047882 */ /* 0x000fc60000000000 */
[----:B------:R-:W-:Y:S05]  /*2290*/  BRA.DIV UR4, `(.L_x_491) ;  /* 0x0000011e04e47947 */ /* 0x000fea000b800000 */
[----:B------:R-:W-:-:S13]  /*22a0*/  ELECT P6, URZ, PT ;  /* 0x0000000000ff782f */ /* 0x000fda00038c0000 */
.L_x_740:
[----:B------:R-:W-:Y:S01]  /*22b0*/  VOTEU.ANY UP0, P6 ;  /* 0x0000000000ff7886 */ /* 0x000fe20003000100 */
[----:B------:R-:W-:Y:S01]  /*22c0*/  UMOV UR4, 0x40 ;  /* 0x0000004000047882 */ /* 0x000fe20000000000 */
[----:B------:R-:W-:-:S03]  /*22d0*/  VOTEU.ANY UP1, P6 ;  /* 0x0000000000ff7886 */ /* 0x000fc60003020100 */
[----:B------:R-:W0:Y:S01]  /*22e0*/  @UP0 S2UR UR6, SR_CgaCtaId ;  /* 0x00000000000609c3 */ /* 0x000e220000008800 */
[----:B------:R-:W-:Y:S01]  /*22f0*/  @UP0 UMOV UR7, 0x400 ;  /* 0x0000040000070882 */ /* 0x000fe20000000000 */
[----:B------:R-:W-:-:S04]  /*2300*/  @UP0 UIADD3 UR4, UPT, UPT, -UR4, 0x100000, URZ ;  /* 0x0010000004040890 */ /* 0x000fc8000fffe1ff */
[----:B------:R-:W-:Y:S02]  /*2310*/  @UP0 USHF.L.U32 UR5, UR4, 0xb, URZ ;  /* 0x0000000b04050899 */ /* 0x000fe400080006ff */
[----:B------:R-:W-:Y:S02]  /*2320*/  @UP0 USHF.L.U32 UR4, UR4, 0x1, URZ ;  /* 0x0000000104040899 */ /* 0x000fe400080006ff */
[----:B0-----:R-:W-:Y:S01]  /*2330*/  @UP0 ULEA UR6, UR6, UR7, 0x18 ;  /* 0x0000000706060291 */ /* 0x001fe2000f8ec0ff */
[----:B------:R-:W-:Y:S01]  /*2340*/  VOTEU.ANY UP0, P6 ;  /* 0x0000000000ff7886 */ /* 0x000fe20003000100 */
[----:B------:R-:W0:Y:S10]  /*2350*/  FENCE.VIEW.ASYNC.S ;  /* 0x00000000000073c6 */ /* 0x000e340000000000 */
[----:B0-----:R0:W0:Y:S01]  /*2360*/  @UP1 SYNCS.EXCH.64 URZ, [UR6+0xc0], UR4 ;  /* 0x0000c00406ff15b2 */ /* 0x0010220008000100 */
[----:B------:R0:W0:Y:S01]  /*2370*/  @UP0 SYNCS.EXCH.64 URZ, [UR6+0xc8], UR4 ;  /* 0x0000c80406ff05b2 */ /* 0x0000220008000100 */
[----:B------:R-:W-:Y:S01]  /*2380*/  NOP ;  /* 0x0000000000007918 */ /* 0x000fe20000000000 */
.L_x_490:
[----:B0-----:R-:W-:Y:S01]  /*2390*/  UMOV UR4, 0xffffffff ;  /* 0xffffffff00047882 */ /* 0x001fe20000000000 */
[----:B------:R-:W-:Y:S01]  /*23a0*/  NOP ;  /* 0x0000000000007918 */ /* 0x000fe20000000000 */
[----:B------:R-:W-:Y:S01]  /*23b0*/  LOP3.LUT R16, R146, 0x1f, RZ, 0xc0, !PT ;  /* 0x0000001f92107812 */ /* 0x000fe200078ec0ff */
[----:B------:R-:W-:Y:S05]  /*23c0*/  BRA.DIV UR4, `(.L_x_492) ;  /* 0x0000011e04b87947 */ /* 0x000fea000b800000 */
[----:B------:R0:W0:Y:S02]  /*23d0*/  SHFL.IDX PT, R14, R145, RZ, 0x1f ;  /* 0x00001fff910e7589 */ /* 0x00002400000e0000 */
.L_x_743:
        /* <DEDUP_REMOVED lines=8> */
[----:B------:R-:W1:Y:S01]  /*2460*/  LDCU.64 UR8, c[0x4][0xb0] ;  /* 0x01001600ff0877ac */ /* 0x000e620008000a00 */
[----:B------:R-:W-:Y:S01]  /*2470*/  IMAD.MOV.U32 R8, RZ, RZ, 0x3d3 ;  /* 0x000003d3ff087424 */ /* 0x000fe200078e00ff */
[----:B------:R-:W-:Y:S01]  /*2480*/  MOV R12, 0x1 ;  /* 0x00000001000c7802 */ /* 0x000fe20000000f00 */
[----:B------:R-:W-:Y:S01]  /*2490*/  IMAD.MOV.U32 R13, RZ, RZ, RZ ;  /* 0x000000ffff0d7224 */ /* 0x000fe200078e00ff */
[----:B------:R-:W0:Y:S01]  /*24a0*/  LDCU.64 UR4, c[0x4][0xb8] ;  /* 0x01001700ff0477ac */ /* 0x000e220008000a00 */
[----:B------:R-:W3:Y:S01]  /*24b0*/  LDC.64 R2, c[0x4][R2] ;  /* 0x0100000002027b82 */ /* 0x000ee20000000a00 */
        /* <DEDUP_REMOVED lines=9> */
.L_x_494:
[----:B------:R-:W-:-:S03]  /*2550*/  UMOV UR4, 0xffffffff ;  /* 0xffffffff00047882 */ /* 0x000fc60000000000 */
[----:B------:R-:W-:Y:S05]  /*2560*/  BRA.DIV UR4, `(.L_x_495) ;  /* 0x0000011e04787947 */ /* 0x000fea000b800000 */
[----:B------:R-:W-:-:S13]  /*2570*/  ELECT P6, URZ, PT ;  /* 0x0000000000ff782f */ /* 0x000fda00038c0000 */
.L_x_746:
        /* <DEDUP_REMOVED lines=30> */
.L_x_497:
        /* <DEDUP_REMOVED lines=30> */
.L_x_498:
        /* <DEDUP_REMOVED lines=30> */
.L_x_499:
        /* <DEDUP_REMOVED lines=8> */
.L_x_496:
[----:B0-----:R-:W-:Y:S05]  /*2ba0*/  BSYNC.RECONVERGENT B6 ;  /* 0x0000000000067941 */ /* 0x001fea0003800200 */
.L_x_493:
[----:B------:R-:W-:Y:S01]  /*2bb0*/  UMOV UR4, 0xffffffff ;  /* 0xffffffff00047882 */ /* 0x000fe20000000000 */
[----:B------:R-:W-:Y:S02]  /*2bc0*/  NOP ;  /* 0x0000000000007918 */ /* 0x000fe40000000000 */
[----:B------:R-:W-:Y:S05]  /*2bd0*/  BRA.DIV UR4, `(.L_x_500) ;  /* 0x0000011604fc7947 */ /* 0x000fea000b800000 */
[----:B------:R0:W0:Y:S02]  /*2be0*/  SHFL.IDX PT, R14, R145, RZ, 0x1f ;  /* 0x00001fff910e7589 */ /* 0x00002400000e0000 */
.L_x_749:
[----:B0-----:R-:W-:-:S13]  /*2bf0*/  ISETP.NE.AND P0, PT, R14, 0x2, PT ;  /* 0x000000020e00780c */ /* 0x001fda0003f05270 */
[----:B------:R-:W-:Y:S05]  /*2c00*/  @P0 BRA `(.L_x_501) ;  /* 0x0000000000540947 */ /* 0x000fea0003800000 */
[----:B------:R-:W-:-:S03]  /*2c10*/  UMOV UR4, 0xffffffff ;  /* 0xffffffff00047882 */ /* 0x000fc60000000000 */
[----:B------:R-:W-:Y:S05]  /*2c20*/  BRA.DIV UR4, `(.L_x_502) ;  /* 0x0000011a04107947 */ /* 0x000fea000b800000 */
[----:B------:R-:W-:-:S13]  /*2c30*/  ELECT P6, URZ, PT ;  /* 0x0000000000ff782f */ /* 0x000fda00038c0000 */
.L_x_752:
[----:B------:R-:W-:Y:S01]  /*2c40*/  VOTEU.ANY UP0, P6 ;  /* 0x0000000000ff7886 */ /* 0x000fe20003000100 */
[----:B------:R-:W-:Y:S01]  /*2c50*/  UMOV UR4, 0x1 ;  /* 0x0000000100047882 */ /* 0x000fe20000000000 */
[----:B------:R-:W-:Y:S01]  /*2c60*/  UMOV UR7, 0x80 ;  /* 0x0000008000077882 */ /* 0x000fe20000000000 */
[----:B------:R-:W-:Y:S02]  /*2c70*/  VOTEU.ANY UP1, P6 ;  /* 0x0000000000ff7886 */ /* 0x000fe40003020100 */
[----:B------:R-:W0:Y:S01]  /*2c80*/  @UP0 S2UR UR8, SR_CgaCtaId ;  /* 0x00000000000809c3 */ /* 0x000e220000008800 */
[----:B------:R-:W-:Y:S01]  /*2c90*/  @UP0 UMOV UR6, 0x400 ;  /* 0x0000040000060882 */ /* 0x000fe20000000000 */
[----:B------:R-:W-:-:S04]  /*2ca0*/  @UP0 UIADD3 UR4, UPT, UPT, -UR4, 0x100000, URZ ;  /* 0x0010000004040890 */ /* 0x000fc8000fffe1ff */
[----:B------:R-:W-:Y:S02]  /*2cb0*/  @UP0 USHF.L.U32 UR5, UR4, 0xb, URZ ;  /* 0x0000000b04050899 */ /* 0x000fe400080006ff */
[----:B------:R-:W-:Y:S02]  /*2cc0*/  @UP0 USHF.L.U32 UR4, UR4, 0x1, URZ ;  /* 0x0000000104040899 */ /* 0x000fe400080006ff */
[----:B0-----:R-:W-:Y:S02]  /*2cd0*/  @UP0 ULEA UR8, UR8, UR6, 0x18 ;  /* 0x0000000608080291 */ /* 0x001fe4000f8ec0ff */
[----:B------:R-:W-:-:S04]  /*2ce0*/  @UP0 UIADD3 UR6, UPT, UPT, -UR7, 0x100000, URZ ;  /* 0x0010000007060890 */ /* 0x000fc8000fffe1ff */
[----:B------:R-:W-:Y:S02]  /*2cf0*/  @UP0 USHF.L.U32 UR7, UR6, 0xb, URZ ;  /* 0x0000000b06070899 */ /* 0x000fe400080006ff */
[----:B------:R-:W-:Y:S01]  /*2d00*/  @UP0 USHF.L.U32 UR6, UR6, 0x1, URZ ;  /* 0x0000000106060899 */ /* 0x000fe200080006ff */
[----:B------:R-:W-:Y:S01]  /*2d10*/  VOTEU.ANY UP0, P6 ;  /* 0x0000000000ff7886 */ /* 0x000fe20003000100 */
[----:B------:R-:W0:Y:S02]  /*2d20*/  FENCE.VIEW.ASYNC.S ;  /* 0x00000000000073c6 */ /* 0x000e240000000000 */
[----:B0-----:R0:W0:Y:S08]  /*2d30*/  @UP1 SYNCS.EXCH.64 URZ, [UR8+0x100], UR4 ;  /* 0x0001000408ff15b2 */ /* 0x0010300008000100 */
[----:B------:R0:W0:Y:S01]  /*2d40*/  @UP0 SYNCS.EXCH.64 URZ, [UR8+0x108], UR6 ;  /* 0x0001080608ff05b2 */ /* 0x0000220008000100 */
[----:B------:R-:W-:Y:S01]  /*2d50*/  NOP ;  /* 0x0000000000007918 */ /* 0x000fe20000000000 */
.L_x_501:
[----:B0-----:R-:W-:Y:S01]  /*2d60*/  UMOV UR4, 0xffffffff ;  /* 0xffffffff00047882 */ /* 0x001fe20000000000 */
[----:B-12---:R-:W-:Y:S01]  /*2d70*/  MOV R4, UR54 ;  /* 0x0000003600047c02 */ /* 0x006fe20008000f00 */
[----:B------:R-:W-:-:S03]  /*2d80*/  NOP ;  /* 0x0000000000007918 */ /* 0x000fc60000000000 */
[----:B------:R-:W-:Y:S01]  /*2d90*/  LOP3.LUT R4, R4, 0xfffffffe, RZ, 0xc0, !PT ;  /* 0xfffffffe04047812 */ /* 0x000fe200078ec0ff */
[----:B------:R-:W-:Y:S05]  /*2da0*/  BRA.DIV UR4, `(.L_x_503) ;  /* 0x0000011604d07947 */ /* 0x000fea000b800000 */
[----:B------:R0:W1:Y:S02]  /*2db0*/  SHFL.IDX PT, R14, R145, RZ, 0x1f ;  /* 0x00001fff910e7589 */ /* 0x00006400000e0000 */
.L_x_755:
[----:B-1----:R-:W-:-:S13]  /*2dc0*/  ISETP.NE.AND P0, PT, R14, 0x3, PT ;  /* 0x000000030e00780c */ /* 0x002fda0003f05270 */
[----:B------:R-:W-:Y:S05]  /*2dd0*/  @P0 BRA `(.L_x_504) ;  /* 0x0000000000540947 */ /* 0x000fea0003800000 */
[----:B------:R-:W-:-:S03]  /*2de0*/  UMOV UR4, 0xffffffff ;  /* 0xffffffff00047882 */ /* 0x000fc60000000000 */
[----:B------:R-:W-:Y:S05]  /*2df0*/  BRA.DIV UR4, `(.L_x_505) ;  /* 0x0000011604e47947 */ /* 0x000fea000b800000 */
[----:B------:R-:W-:-:S13]  /*2e00*/  ELECT P6, URZ, PT ;  /* 0x0000000000ff782f */ /* 0x000fda00038c0000 */
.L_x_758:
[----:B------:R-:W-:Y:S04]  /*2e10*/  BSSY.RECONVERGENT B0, `(.L_x_504) ;  /* 0x0000011000007945 */ /* 0x000fe80003800200 */
[----:B------:R-:W-:Y:S05]  /*2e20*/  @!P6 BRA `(.L_x_506) ;  /* 0x00000000003ce947 */ /* 0x000fea0003800000 */
[----:B------:R-:W1:Y:S01]  /*2e30*/  S2UR UR4, SR_CgaCtaId ;  /* 0x00000000000479c3 */ /* 0x000e620000008800 */
[----:B------:R-:W-:Y:S01]  /*2e40*/  UMOV UR5, 0x400 ;  /* 0x0000040000057882 */ /* 0x000fe20000000000 */
[----:B------:R-:W-:Y:S02]  /*2e50*/  UMOV UR6, 0x20 ;  /* 0x0000002000067882 */ /* 0x000fe40000000000 */
[----:B------:R-:W-:-:S04]  /*2e60*/  UIADD3 UR6, UPT, UPT, -UR6, 0x100000, URZ ;  /* 0x0010000006067890 */ /* 0x000fc8000fffe1ff */
[----:B------:R-:W-:Y:S02]  /*2e70*/  USHF.L.U32 UR7, UR6, 0xb, URZ ;  /* 0x0000000b06077899 */ /* 0x000fe400080006ff */
[----:B------:R-:W-:Y:S02]  /*2e80*/  USHF.L.U32 UR6, UR6, 0x1, URZ ;  /* 0x0000000106067899 */ /* 0x000fe400080006ff */
[----:B-1----:R-:W-:Y:S01]  /*2e90*/  ULEA UR4, UR4, UR5, 0x18 ;  /* 0x0000000504047291 */ /* 0x002fe2000f8ec0ff */
[----:B------:R-:W1:Y:S11]  /*2ea0*/  FENCE.VIEW.ASYNC.S ;  /* 0x00000000000073c6 */ /* 0x000e760000000000 */
[----:B-1----:R1:W2:Y:S01]  /*2eb0*/  SYNCS.EXCH.64 URZ, [UR4+0x110], UR6 ;  /* 0x0001100604ff75b2 */ /* 0x0022a20008000100 */
[----:B------:R1:W0:Y:S01]  /*2ec0*/  SYNCS.EXCH.64 URZ, [UR4+0x128], UR6 ;  /* 0x0001280604ff75b2 */ /* 0x0002220008000100 */
[----:B------:R1:W0:Y:S01]  /*2ed0*/  SYNCS.EXCH.64 URZ, [UR4+0x118], UR6 ;  /* 0x0001180604ff75b2 */ /* 0x0002220008000100 */
[----:B------:R1:W0:Y:S01]  /*2ee0*/  SYNCS.EXCH.64 URZ, [UR4+0x130], UR6 ;  /* 0x0001300604ff75b2 */ /* 0x0002220008000100 */
[----:B------:R1:W0:Y:S01]  /*2ef0*/  SYNCS.EXCH.64 URZ, [UR4+0x120], UR6 ;  /* 0x0001200604ff75b2 */ /* 0x0002220008000100 */
[----:B------:R1:W0:Y:S01]  /*2f00*/  SYNCS.EXCH.64 URZ, [UR4+0x138], UR6 ;  /* 0x0001380604ff75b2 */ /* 0x0002220008000100 */
[----:B------:R-:W-:Y:S01]  /*2f10*/  NOP ;  /* 0x0000000000007918 */ /* 0x000fe20000000000 */
.L_x_506:
[----:B-1----:R-:W-:Y:S05]  /*2f20*/  BSYNC.RECONVERGENT B0 ;  /* 0x0000000000007941 */ /* 0x002fea0003800200 */
.L_x_504:
[----:B------:R-:W-:Y:S01]  /*2f30*/  ISETP.NE.AND P0, PT, R23, RZ, PT ;  /* 0x000000ff1700720c */ /* 0x000fe20003f05270 */
[----:B------:R-:W-:Y:S01]  /*2f40*/  UMOV UR4, 0x80 ;  /* 0x0000008000047882 */ /* 0x000fe20000000000 */
[----:B------:R-:W-:Y:S02]  /*2f50*/  NOP ;  /* 0x0000000000007918 */ /* 0x000fe40000000000 */
[----:B------:R-:W-:-:S13]  /*2f60*/  ISETP.NE.OR P0, PT, RZ, UR54, !P0 ;  /* 0x00000036ff007c0c */ /* 0x000fda000c705670 */
[----:B------:R-:W-:-:S05]  /*2f70*/  VOTEU.ALL UP0, P0 ;  /* 0x0000000000ff7886 */ /* 0x000fca0000000000 */
[----:B------:R-:W1:Y:S01]  /*2f80*/  @!UP0 S2UR UR6, SR_CgaCtaId ;  /* 0x00000000000689c3 */ /* 0x000e620000008800 */
[----:B------:R-:W-:Y:S01]  /*2f90*/  @!UP0 UMOV UR7, 0x400 ;  /* 0x0000040000078882 */ /* 0x000fe20000000000 */
[----:B------:R-:W-:-:S04]  /*2fa0*/  @!UP0 UIADD3 UR4, UPT, UPT, -UR4, 0x100000, URZ ;  /* 0x0010000004048890 */ /* 0x000fc8000fffe1ff */
[----:B------:R-:W-:Y:S02]  /*2fb0*/  @!UP0 USHF.L.U32 UR5, UR4, 0xb, URZ ;  /* 0x0000000b04058899 */ /* 0x000fe400080006ff */
[----:B------:R-:W-:Y:S02]  /*2fc0*/  @!UP0 USHF.L.U32 UR4, UR4, 0x1, URZ ;  /* 0x0000000104048899 */ /* 0x000fe400080006ff */
[----:B-1----:R-:W-:Y:S01]  /*2fd0*/  @!UP0 ULEA UR6, UR6, UR7, 0x18 ;  /* 0x0000000706068291 */ /* 0x002fe2000f8ec0ff */
[----:B------:R-:W-:Y:S01]  /*2fe0*/  VOTEU.ALL UP0, P0 ;  /* 0x0000000000ff7886 */ /* 0x000fe20000000000 */
[----:B------:R-:W1:Y:S10]  /*2ff0*/  FENCE.VIEW.ASYNC.S ;  /* 0x00000000000073c6 */ /* 0x000e740000000000 */
[----:B-1----:R1:W0:Y:S01]  /*3000*/  @!UP0 SYNCS.EXCH.64 URZ, [UR6+0x140], UR4 ;  /* 0x0001400406ff85b2 */ /* 0x0022220008000100 */
[----:B------:R-:W-:-:S09]  /*3010*/  UISETP.GE.AND UP0, UPT, UR37, 0x2, UPT ;  /* 0x000000022500788c */ /* 0x000fd2000bf06270 */
[----:B------:R-:W-:Y:S05]  /*3020*/  BRA.U !UP0, `(.L_x_507) ;  /* 0x0000000108207547 */ /* 0x000fea000b800000 */
[----:B-1----:R-:W1:Y:S02]  /*3030*/  LDCU UR4, c[0x0][0x36c] ;  /* 0x00006d80ff0477ac */ /* 0x002e640008000800 */
[----:B-1----:R-:W-:-:S09]  /*3040*/  UISETP.EQ.U32.AND UP0, UPT, UR4, 0x1, UPT ;  /* 0x000000010400788c */ /* 0x002fd2000bf02070 */
[----:B------:R-:W-:Y:S05]  /*3050*/  BRA.U !UP0, `(.L_x_508) ;  /* 0x00000001080c7547 */ /* 0x000fea000b800000 */
[----:B------:R-:W-:Y:S05]  /*3060*/  WARPSYNC.ALL ;  /* 0x0000000000007948 */ /* 0x000fea0003800000 */
[----:B0-2---:R-:W-:Y:S01]  /*3070*/  UCGABAR_ARV ;  /* 0x00000000000079c7 */ /* 0x005fe20008000000 */
[----:B------:R-:W-:Y:S05]  /*3080*/  BRA `(.L_x_509) ;  /* 0x0000000000107947 */ /* 0x000fea0003800000 */
.L_x_508:
[----:B0-2---:R-:W-:Y:S05]  /*3090*/  WARPSYNC.ALL ;  /* 0x0000000000007948 */ /* 0x005fea0003800000 */
[----:B------:R-:W-:Y:S05]  /*30a0*/  BRA `(.L_x_509) ;  /* 0x0000000000087947 */ /* 0x000fea0003800000 */
.L_x_507:
[----:B------:R-:W-:Y:S05]  /*30b0*/  WARPSYNC.ALL ;  /* 0x0000000000007948 */ /* 0x000fea0003800000 */
[----:B0-2---:R-:W-:Y:S06]  /*30c0*/  BAR.SYNC.DEFER_BLOCKING 0x0 ;  /* 0x0000000000007b1d */ /* 0x005fec0000010000 */
.L_x_509:
[----:B-1----:R-:W0:Y:S01]  /*30d0*/  S2UR UR4, SR_CTAID.Y ;  /* 0x00000000000479c3 */ /* 0x002e220000002600 */
[----:B------:R-:W-:-:S05]  /*30e0*/  CS2R.32 R9, SR_CgaSize ;  /* 0x0000000000097805 */ /* 0x000fca0000008a00 */
[----:B------:R-:W-:-:S05]  /*30f0*/  IMAD R9, R9, -0xa0, RZ ;  /* 0xffffff6009097824 */ /* 0x000fca00078e02ff */
[----:B------:R-:W-:-:S14]  /*3100*/  R2UR UR6, R9 ;  /* 0x00000000090672ca */ /* 0x000fdc00000e0000 */
[----:B------:R-:W1:Y:S01]  /*3110*/  LDCU UR6, c[0x0][UR6+0x2b4] ;  /* 0x00005680060677ac */ /* 0x000e620008000800 */
[----:B------:R-:W-:Y:S02]  /*3120*/  PRMT R5, RZ, 0x7610, R5 ;  /* 0x00007610ff057816 */ /* 0x000fe40000000005 */
[----:B------:R-:W-:-:S05]  /*3130*/  CS2R.32 R9, SR_CgaSize ;  /* 0x0000000000097805 */ /* 0x000fca0000008a00 */
[----:B------:R-:W-:-:S05]  /*3140*/  IMAD R9, R9, -0xa0, RZ ;  /* 0xffffff6009097824 */ /* 0x000fca00078e02ff */
[----:B------:R-:W-:-:S14]  /*3150*/  R2UR UR7, R9 ;  /* 0x00000000090772ca */ /* 0x000fdc00000e0000 */
[----:B------:R-:W2:Y:S01]  /*3160*/  LDCU UR7, c[0x0][UR7+0x2b0] ;  /* 0x00005600070777ac */ /* 0x000ea20008000800 */
        /* <DEDUP_REMOVED lines=9> */
[----:B---3--:R-:W-:-:S05]  /*3200*/  I2FP.F32.U32 R9, UR5 ;  /* 0x0000000500097c45 */ /* 0x008fca0008201000 */
[----:B------:R-:W1:Y:S01]  /*3210*/  F2I.U32.TRUNC.NTZ R8, R8 ;  /* 0x0000000800087305 */ /* 0x000e62000020f000 */
[----:B--2---:R-:W-:Y:S01]  /*3220*/  FMUL R9, R9, UR7 ;  /* 0x0000000709097c20 */ /* 0x004fe20008400000 */
[----:B----4-:R-:W-:-:S06]  /*3230*/  ISETP.GT.AND P0, PT, R3, RZ, PT ;  /* 0x000000ff0300720c */ /* 0x010fcc0003f04270 */
[----:B------:R-:W2:Y:S01]  /*3240*/  F2I.U32.TRUNC.NTZ R9, R9 ;  /* 0x0000000900097305 */ /* 0x000ea2000020f000 */
[----:B------:R-:W-:Y:S02]  /*3250*/  ISETP.EQ.AND P0, PT, RZ, UR54, P0 ;  /* 0x00000036ff007c0c */ /* 0x000fe40008702270 */
[----:B-1----:R-:W-:-:S05]  /*3260*/  IADD3 R8, PT, PT, -R8, RZ, RZ ;  /* 0x000000ff08087210 */ /* 0x002fca0007ffe1ff */
[----:B0-----:R-:W-:Y:S02]  /*3270*/  IMAD R8, R7, R8, UR4 ;  /* 0x0000000407087e24 */ /* 0x001fe4000f8e0208 */
[----:B--2---:R-:W-:-:S04]  /*3280*/  IMAD.MOV R9, RZ, RZ, -R9 ;  /* 0x000000ffff097224 */ /* 0x004fc800078e0a09 */
[----:B------:R-:W-:Y:S01]  /*3290*/  IMAD R9, R3, R9, UR5 ;  /* 0x0000000503097e24 */ /* 0x000fe2000f8e0209 */
[----:B------:R-:W-:Y:S06]  /*32a0*/  @!P0 BRA `(.L_x_510) ;  /* 0x00000004000c8947 */ /* 0x000fec0003800000 */
[C---:B------:R-:W-:Y:S01]  /*32b0*/  LOP3.LUT R14, R7.reuse, 0x3, RZ, 0xc0, !PT ;  /* 0x00000003070e7812 */ /* 0x040fe200078ec0ff */
[----:B------:R-:W-:Y:S01]  /*32c0*/  UMOV UR4, URZ ;  /* 0x000000ff00047c82 */ /* 0x000fe20008000000 */
[----:B------:R-:W-:Y:S02]  /*32d0*/  LOP3.LUT R13, R7, 0x7ffffffc, RZ, 0xc0, !PT ;  /* 0x7ffffffc070d7812 */ /* 0x000fe400078ec0ff */
[----:B------:R-:W-:Y:S02]  /*32e0*/  PRMT R5, RZ, 0x7610, R5 ;  /* 0x00007610ff057816 */ /* 0x000fe40000000005 */
.L_x_514:
[----:B------:R-:W-:-:S13]  /*32f0*/  ISETP.GE.AND P0, PT, R7, 0x1, PT ;  /* 0x000000010700780c */ /* 0x000fda0003f06270 */
[----:B------:R-:W-:Y:S05]  /*3300*/  @!P0 BRA `(.L_x_511) ;  /* 0x0000000000e88947 */ /* 0x000fea0003800000 */
[----:B------:R-:W-:Y:S01]  /*3310*/  ISETP.GE.U32.AND P0, PT, R7, 0x4, PT ;  /* 0x000000040700780c */ /* 0x000fe20003f06070 */
[----:B------:R-:W-:Y:S01]  /*3320*/  IMAD.MOV.U32 R0, RZ, RZ, RZ ;  /* 0x000000ffff007224 */ /* 0x000fe200078e00ff */
[----:B------:R-:W-:-:S11]  /*3330*/  ISETP.NE.AND P1, PT, R14, RZ, PT ;  /* 0x000000ff0e00720c */ /* 0x000fd60003f25270 */
[----:B------:R-:W-:Y:S05]  /*3340*/  @!P0 BRA `(.L_x_512) ;  /* 0x0000000000788947 */ /* 0x000fea0003800000 */
[----:B------:R-:W-:Y:S01]  /*3350*/  HFMA2 R6, -RZ, RZ, 0, 5.9604644775390625e-08 ;  /* 0x00000001ff067431 */ /* 0x000fe200000001ff */
[----:B------:R-:W-:Y:S01]  /*3360*/  ISETP.NE.AND P0, PT, R9, UR4, PT ;  /* 0x0000000409007c0c */ /* 0x000fe2000bf05270 */
[----:B------:R-:W-:-:S12]  /*3370*/  IMAD.MOV.U32 R2, RZ, RZ, RZ ;  /* 0x000000ffff027224 */ /* 0x000fd800078e00ff */
.L_x_513:
[C---:B------:R-:W-:Y:S01]  /*3380*/  ISETP.NE.AND P3, PT, R2.reuse, R8, PT ;  /* 0x000000080200720c */ /* 0x040fe20003f65270 */
[C---:B------:R-:W-:Y:S02]  /*3390*/  IMAD R0, R2.reuse, R3, UR4 ;  /* 0x0000000402007e24 */ /* 0x040fe4000f8e0203 */
[C---:B------:R-:W-:Y:S02]  /*33a0*/  VIADD R10, R2.reuse, 0x2 ;  /* 0x00000002020a7836 */ /* 0x040fe40000000000 */
[----:B------:R-:W-:Y:S01]  /*33b0*/  VIADD R11, R2, 0x1 ;  /* 0x00000001020b7836 */ /* 0x000fe20000000000 */
[----:B------:R-:W-:Y:S01]  /*33c0*/  SHF.L.U32 R12, R6, R0, RZ ;  /* 0x00000000060c7219 */ /* 0x000fe200000006ff */
[--C-:B------:R-:W-:Y:S03]  /*33d0*/  IMAD.IADD R0, R0, 0x1, R3.reuse ;  /* 0x0000000100007824 */ /* 0x100fe600078e0203 */
[----:B------:R-:W-:Y:S02]  /*33e0*/  @P0 SEL R12, R12, RZ, !P3 ;  /* 0x000000ff0c0c0207 */ /* 0x000fe40005800000 */
[----:B------:R-:W-:Y:S02]  /*33f0*/  ISETP.NE.AND P3, PT, R10, R8, PT ;  /* 0x000000080a00720c */ /* 0x000fe40003f65270 */
[----:B------:R-:W-:Y:S01]  /*3400*/  SHF.L.U32 R10, R6, R0, RZ ;  /* 0x00000000060a7219 */ /* 0x000fe200000006ff */
[--C-:B------:R-:W-:Y:S01]  /*3410*/  IMAD.IADD R0, R0, 0x1, R3.reuse ;  /* 0x0000000100007824 */ /* 0x100fe200078e0203 */
[----:B------:R-:W-:Y:S02]  /*3420*/  ISETP.NE.AND P2, PT, R11, R8, PT ;  /* 0x000000080b00720c */ /* 0x000fe40003f45270 */
[----:B------:R-:W-:Y:S01]  /*3430*/  LOP3.LUT R12, R12, R5, RZ, 0xfc, !PT ;  /* 0x000000050c0c7212 */ /* 0x000fe200078efcff */
[----:B------:R-:W-:Y:S01]  /*3440*/  VIADD R5, R2, 0x3 ;  /* 0x0000000302057836 */ /* 0x000fe20000000000 */
[----:B------:R-:W-:Y:S01]  /*3450*/  SHF.L.U32 R11, R6, R0, RZ ;  /* 0x00000000060b7219 */ /* 0x000fe200000006ff */
[----:B------:R-:W-:Y:S01]  /*3460*/  IMAD.IADD R0, R0, 0x1, R3 ;  /* 0x0000000100007824 */ /* 0x000fe200078e0203 */
[----:B------:R-:W-:Y:S01]  /*3470*/  @P0 SEL R10, R10, RZ, !P2 ;  /* 0x000000ff0a0a0207 */ /* 0x000fe20005000000 */
[----:B------:R-:W-:Y:S01]  /*3480*/  VIADD R2, R2, 0x4 ;  /* 0x0000000402027836 */ /* 0x000fe20000000000 */
[----:B------:R-:W-:Y:S02]  /*3490*/  ISETP.NE.AND P2, PT, R5, R8, PT ;  /* 0x000000080500720c */ /* 0x000fe40003f45270 */
[----:B------:R-:W-:Y:S02]  /*34a0*/  SHF.L.U32 R0, R6, R0, RZ ;  /* 0x0000000006007219 */ /* 0x000fe400000006ff */
[----:B------:R-:W-:Y:S02]  /*34b0*/  LOP3.LUT R12, R10, R12, RZ, 0xfc, !PT ;  /* 0x0000000c0a0c7212 */ /* 0x000fe400078efcff */
[----:B------:R-:W-:Y:S02]  /*34c0*/  @P0 SEL R0, R0, RZ, !P2 ;  /* 0x000000ff00000207 */ /* 0x000fe40005000000 */
[----:B------:R-:W-:Y:S02]  /*34d0*/  ISETP.NE.AND P2, PT, R2, R13, PT ;  /* 0x0000000d0200720c */ /* 0x000fe40003f45270 */
[----:B------:R-:W-:Y:S04]  /*34e0*/  @P0 SEL R11, R11, RZ, !P3 ;  /* 0x000000ff0b0b0207 */ /* 0x000fe80005800000 */
[----:B------:R-:W-:Y:S04]  /*34f0*/  LOP3.LUT R5, R11, R12, RZ, 0xfc, !PT ;  /* 0x0000000c0b057212 */ /* 0x000fe800078efcff */
[----:B------:R-:W-:Y:S01]  /*3500*/  LOP3.LUT R5, R0, R5, RZ, 0xfc, !PT ;  /* 0x0000000500057212 */ /* 0x000fe200078efcff */
[----:B------:R-:W-:Y:S02]  /*3510*/  IMAD.MOV.U32 R0, RZ, RZ, R13 ;  /* 0x000000ffff007224 */ /* 0x000fe400078e000d */
[----:B------:R-:W-:Y:S05]  /*3520*/  @P2 BRA `(.L_x_513) ;  /* 0xfffffffc00942947 */ /* 0x000fea000383ffff */
.L_x_512:
[----:B------:R-:W-:Y:S05]  /*3530*/  @!P1 BRA `(.L_x_511) ;  /* 0x00000000005c9947 */ /* 0x000fea0003800000 */
[----:B------:R-:W-:Y:S01]  /*3540*/  ISETP.NE.AND P0, PT, R9, UR4, PT ;  /* 0x0000000409007c0c */ /* 0x000fe2000bf05270 */
        /* <DEDUP_REMOVED lines=22> */
.L_x_511:
[----:B------:R-:W-:-:S06]  /*36b0*/  UIADD3 UR4, UPT, UPT, UR4, 0x1, URZ ;  /* 0x0000000104047890 */ /* 0x000fcc000fffe0ff */
[----:B------:R-:W-:-:S13]  /*36c0*/  ISETP.NE.AND P0, PT, R3, UR4, PT ;  /* 0x0000000403007c0c */ /* 0x000fda000bf05270 */
[----:B------:R-:W-:Y:S05]  /*36d0*/  @P0 BRA `(.L_x_514) ;  /* 0xfffffffc00040947 */ /* 0x000fea000383ffff */
.L_x_510:
[----:B------:R-:W0:Y:S01]  /*36e0*/  S2UR UR6, SR_CTAID.X ;  /* 0x00000000000679c3 */ /* 0x000e220000002500 */
[----:B------:R-:W-:-:S05]  /*36f0*/  CS2R.32 R147, SR_CgaSize ;  /* 0x0000000000937805 */ /* 0x000fca0000008a00 */
[----:B------:R-:W-:-:S05]  /*3700*/  IMAD R147, R147, -0xa0, RZ ;  /* 0xffffff6093937824 */ /* 0x000fca00078e02ff */
[----:B------:R-:W-:-:S14]  /*3710*/  R2UR UR5, R147 ;  /* 0x00000000930572ca */ /* 0x000fdc00000e0000 */
[----:B------:R-:W1:Y:S01]  /*3720*/  LDCU UR5, c[0x0][UR5+0x2b0] ;  /* 0x00005600050577ac */ /* 0x000e620008000800 */
[----:B------:R-:W-:Y:S02]  /*3730*/  ISETP.GT.AND P0, PT, R3, RZ, PT ;  /* 0x000000ff0300720c */ /* 0x000fe40003f04270 */
[----:B------:R-:W-:-:S05]  /*3740*/  CS2R.32 R147, SR_CgaSize ;  /* 0x0000000000937805 */ /* 0x000fca0000008a00 */
[----:B------:R-:W-:-:S05]  /*3750*/  IMAD R147, R147, -0xa0, RZ ;  /* 0xffffff6093937824 */ /* 0x000fca00078e02ff */
[----:B------:R-:W-:-:S14]  /*3760*/  R2UR UR4, R147 ;  /* 0x00000000930472ca */ /* 0x000fdc00000e0000 */
[----:B------:R-:W2:Y:S01]  /*3770*/  LDCU UR4, c[0x0][UR4+0x2b4] ;  /* 0x00005680040477ac */ /* 0x000ea20008000800 */
[----:B------:R-:W-:Y:S01]  /*3780*/  ISETP.EQ.AND P0, PT, RZ, UR54, P0 ;  /* 0x00000036ff007c0c */ /* 0x000fe20008702270 */
[----:B------:R-:W3:Y:S01]  /*3790*/  S2UR UR8, SR_CTAID.Y ;  /* 0x00000000000879c3 */ /* 0x000ee20000002600 */
[----:B------:R-:W-:-:S05]  /*37a0*/  CS2R.32 R147, SR_CgaSize ;  /* 0x0000000000937805 */ /* 0x000fca0000008a00 */
[----:B------:R-:W-:-:S05]  /*37b0*/  IMAD R147, R147, -0xa0, RZ ;  /* 0xffffff6093937824 */ /* 0x000fca00078e02ff */
[----:B------:R-:W-:-:S14]  /*37c0*/  R2UR UR7, R147 ;  /* 0x00000000930772ca */ /* 0x000fdc00000e0000 */
[----:B------:R-:W4:Y:S01]  /*37d0*/  LDCU UR7, c[0x0][UR7+0x2a0] ;  /* 0x00005400070777ac */ /* 0x000f220008000800 */
[----:B0-----:R-:W-:-:S05]  /*37e0*/  I2FP.F32.U32 R2, UR6 ;  /* 0x0000000600027c45 */ /* 0x001fca0008201000 */
[----:B-1----:R-:W-:Y:S01]  /*37f0*/  FMUL R2, R2, UR5 ;  /* 0x0000000502027c20 */ /* 0x002fe20008400000 */
[----:B------:R-:W-:-:S05]  /*3800*/  CS2R.32 R147, SR_CgaSize ;  /* 0x0000000000937805 */ /* 0x000fca0000008a00 */
[----:B------:R-:W-:-:S05]  /*3810*/  IMAD R147, R147, -0xa0, RZ ;  /* 0xffffff6093937824 */ /* 0x000fca00078e02ff */
[----:B------:R-:W-:-:S14]  /*3820*/  R2UR UR5, R147 ;  /* 0x00000000930572ca */ /* 0x000fdc00000e0000 */
[----:B------:R-:W0:Y:S01]  /*3830*/  LDCU UR5, c[0x0][UR5+0x2a4] ;  /* 0x00005480050577ac */ /* 0x000e220008000800 */
[----:B---3--:R-:W-:Y:S01]  /*3840*/  I2FP.F32.U32 R0, UR8 ;  /* 0x0000000800007c45 */ /* 0x008fe20008201000 */
[----:B------:R-:W1:Y:S04]  /*3850*/  F2I.U32.TRUNC.NTZ R2, R2 ;  /* 0x0000000200027305 */ /* 0x000e68000020f000 */
[----:B--2---:R-:W-:-:S06]  /*3860*/  FMUL R0, R0, UR4 ;  /* 0x0000000400007c20 */ /* 0x004fcc0008400000 */
[----:B------:R-:W2:Y:S01]  /*3870*/  F2I.U32.TRUNC.NTZ R0, R0 ;  /* 0x0000000000007305 */ /* 0x000ea2000020f000 */
[----:B-1----:R-:W-:Y:S02]  /*3880*/  R2UR UR4, R2 ;  /* 0x00000000020472ca */ /* 0x002fe400000e0000 */
[----:B--2---:R-:W-:Y:S02]  /*3890*/  R2UR UR52, R0 ;  /* 0x00000000003472ca */ /* 0x004fe400000e0000 */
[----:B------:R-:W-:-:S09]  /*38a0*/  PRMT R0, RZ, 0x7610, R0 ;  /* 0x00007610ff007816 */ /* 0x000fd20000000000 */
[----:B------:R-:W-:-:S04]  /*38b0*/  UIADD3 UR4, UPT, UPT, -UR4, URZ, URZ ;  /* 0x000000ff04047290 */ /* 0x000fc8000fffe1ff */
[----:B----4-:R-:W-:Y:S02]  /*38c0*/  UIMAD UR4, UR7, UR4, UR6 ;  /* 0x00000004070472a4 */ /* 0x010fe4000f8e0206 */
[----:B------:R-:W-:-:S04]  /*38d0*/  UIADD3 UR52, UPT, UPT, -UR52, URZ, URZ ;  /* 0x000000ff34347290 */ /* 0x000fc8000fffe1ff */
[----:B------:R-:W-:Y:S01]  /*38e0*/  IMAD.U32 R147, RZ, RZ, UR4 ;  /* 0x00000004ff937e24 */ /* 0x000fe2000f8e00ff */
[----:B0-----:R-:W-:Y:S01]  /*38f0*/  UIMAD UR52, UR5, UR52, UR8 ;  /* 0x00000034053472a4 */ /* 0x001fe2000f8e0208 */
[----:B------:R-:W-:Y:S11]  /*3900*/  @!P0 BRA `(.L_x_515) ;  /* 0x0000000400148947 */ /* 0x000ff60003800000 */
[----:B------:R-:W-:Y:S01]  /*3910*/  ULOP3.LUT UR4, UR5, 0x3, URZ, 0xc0, !UPT ;  /* 0x0000000305047892 */ /* 0x000fe2000f8ec0ff */
[----:B------:R-:W-:Y:S01]  /*3920*/  PRMT R0, RZ, 0x7610, R0 ;  /* 0x00007610ff007816 */ /* 0x000fe20000000000 */
[----:B------:R-:W-:Y:S02]  /*3930*/  ULOP3.LUT UR12, UR5, 0x7ffffffc, URZ, 0xc0, !UPT ;  /* 0x7ffffffc050c7892 */ /* 0x000fe4000f8ec0ff */
[----:B------:R-:W-:Y:S02]  /*3940*/  UISETP.NE.AND UP2, UPT, UR4, URZ, UPT ;  /* 0x000000ff0400728c */ /* 0x000fe4000bf45270 */
[----:B------:R-:W-:Y:S02]  /*3950*/  UISETP.NE.AND UP1, UPT, UR4, 0x1, UPT ;  /* 0x000000010400788c */ /* 0x000fe4000bf25270 */
[----:B------:R-:W-:Y:S02]  /*3960*/  UISETP.NE.AND UP0, UPT, UR4, 0x2, UPT ;  /* 0x000000020400788c */ /* 0x000fe4000bf05270 */
[----:B------:R-:W-:-:S02]  /*3970*/  UISETP.GE.AND UP4, UPT, UR5, 0x1, UPT ;  /* 0x000000010500788c */ /* 0x000fc4000bf86270 */
[----:B------:R-:W-:Y:S01]  /*3980*/  UISETP.GE.U32.AND UP3, UPT, UR5, 0x4, UPT ;  /* 0x000000040500788c */ /* 0x000fe2000bf66070 */
[----:B------:R-:W-:Y:S01]  /*3990*/  UMOV UR4, URZ ;  /* 0x000000ff00047c82 */ /* 0x000fe20008000000 */
[----:B------:R-:W-:Y:S01]  /*39a0*/  UMOV UR13, 0x1 ;  /* 0x00000001000d7882 */ /* 0x000fe20000000000 */
[----:B------:R-:W-:-:S08]  /*39b0*/  UMOV UR14, 0x1 ;  /* 0x00000001000e7882 */ /* 0x000fd00000000000 */
.L_x_519:
[----:B------:R-:W-:Y:S05]  /*39c0*/  BRA.U !UP4, `(.L_x_516) ;  /* 0x000000010cd87547 */ /* 0x000fea000b800000 */
[----:B------:R-:W-:Y:S01]  /*39d0*/  UMOV UR5, URZ ;  /* 0x000000ff00057c82 */ /* 0x000fe20008000000 */
[----:B------:R-:W-:Y:S05]  /*39e0*/  BRA.U !UP3, `(.L_x_517) ;  /* 0x000000010b787547 */ /* 0x000fea000b800000 */
[----:B------:R-:W-:Y:S01]  /*39f0*/  R2UR UR5, R147 ;  /* 0x00000000930572ca */ /* 0x000fe200000e0000 */
[----:B------:R-:W-:-:S12]  /*3a00*/  UMOV UR6, URZ ;  /* 0x000000ff00067c82 */ /* 0x000fd80008000000 */
[----:B------:R-:W-:-:S11]  /*3a10*/  UISETP.NE.AND UP5, UPT, UR4, UR5, UPT ;  /* 0x000000050400728c */ /* 0x000fd6000bfa5270 */
.L_x_518:
[----:B------:R-:W-:Y:S02]  /*3a20*/  UIMAD UR5, UR6, UR7, UR4 ;  /* 0x00000007060572a4 */ /* 0x000fe4000f8e0204 */
[----:B------:R-:W-:Y:S02]  /*3a30*/  UISETP.NE.AND UP6, UPT, UR6, UR52, UPT ;  /* 0x000000340600728c */ /* 0x000fe4000bfc5270 */
[----:B------:R-:W-:Y:S02]  /*3a40*/  USHF.L.U32 UR10, UR13, UR5, URZ ;  /* 0x000000050d0a7299 */ /* 0x000fe400080006ff */
[----:B------:R-:W-:Y:S02]  /*3a50*/  UIADD3 UR8, UPT, UPT, UR6, 0x1, URZ ;  /* 0x0000000106087890 */ /* 0x000fe4000fffe0ff */
[----:B------:R-:W-:Y:S02]  /*3a60*/  UIADD3 UR5, UPT, UPT, UR5, UR7, URZ ;  /* 0x0000000705057290 */ /* 0x000fe4000fffe0ff */
[----:B------:R-:W-:Y:S02]  /*3a70*/  @UP5 USEL UR10, UR10, URZ, !UP6 ;  /* 0x000000ff0a0a5287 */ /* 0x000fe4000f000000 */
[----:B------:R-:W-:Y:S02]  /*3a80*/  UISETP.NE.AND UP6, UPT, UR8, UR52, UPT ;  /* 0x000000340800728c */ /* 0x000fe4000bfc5270 */
[----:B------:R-:W-:Y:S02]  /*3a90*/  USHF.L.U32 UR9, UR13, UR5, URZ ;  /* 0x000000050d097299 */ /* 0x000fe400080006ff */
[----:B------:R-:W-:Y:S01]  /*3aa0*/  UIADD3 UR11, UPT, UPT, UR6, 0x2, URZ ;  /* 0x00000002060b7890 */ /* 0x000fe2000fffe0ff */
[----:B------:R-:W-:Y:S01]  /*3ab0*/  LOP3.LUT R0, R0, UR10, RZ, 0xfc, !PT ;  /* 0x0000000a00007c12 */ /* 0x000fe2000f8efcff */
        /* <DEDUP_REMOVED lines=12> */
[----:B------:R-:W-:Y:S02]  /*3b80*/  @UP5 USEL UR5, UR5, URZ, !UP6 ;  /* 0x000000ff05055287 */ /* 0x000fe4000f000000 */
[----:B------:R-:W-:Y:S04]  /*3b90*/  UISETP.NE.AND UP6, UPT, UR6, UR12, UPT ;  /* 0x0000000c0600728c */ /* 0x000fe8000bfc5270 */
[----:B------:R-:W-:Y:S01]  /*3ba0*/  LOP3.LUT R0, R0, UR5, RZ, 0xfc, !PT ;  /* 0x0000000500007c12 */ /* 0x000fe2000f8efcff */
[----:B------:R-:W-:Y:S04]  /*3bb0*/  UMOV UR5, UR12 ;  /* 0x0000000c00057c82 */ /* 0x000fe80008000000 */
[----:B------:R-:W-:Y:S05]  /*3bc0*/  BRA.U UP6, `(.L_x_518) ;  /* 0xfffffffd06947547 */ /* 0x000fea000b83ffff */
.L_x_517:
[----:B------:R-:W-:Y:S05]  /*3bd0*/  BRA.U !UP2, `(.L_x_516) ;  /* 0x000000010a547547 */ /* 0x000fea000b800000 */
[----:B------:R-:W-:Y:S01]  /*3be0*/  R2UR UR6, R147 ;  /* 0x00000000930672ca */ /* 0x000fe200000e0000 */
[----:B------:R-:W-:Y:S02]  /*3bf0*/  UIMAD UR8, UR7, UR5, UR4 ;  /* 0x00000005070872a4 */ /* 0x000fe4000f8e0204 */
[----:B------:R-:W-:-:S10]  /*3c00*/  UISETP.NE.AND UP6, UPT, UR5, UR52, UPT ;  /* 0x000000340500728c */ /* 0x000fd4000bfc5270 */
[----:B------:R-:W-:Y:S02]  /*3c10*/  UISETP.NE.AND UP5, UPT, UR4, UR6, UPT ;  /* 0x000000060400728c */ /* 0x000fe4000bfa5270 */
[----:B------:R-:W-:-:S09]  /*3c20*/  USHF.L.U32 UR6, UR14, UR8, URZ ;  /* 0x000000080e067299 */ /* 0x000fd200080006ff */
[----:B------:R-:W-:-:S06]  /*3c30*/  @UP5 USEL UR6, UR6, URZ, !UP6 ;  /* 0x000000ff06065287 */ /* 0x000fcc000f000000 */
[----:B------:R-:W-:Y:S01]  /*3c40*/  LOP3.LUT R0, R0, UR6, RZ, 0xfc, !PT ;  /* 0x0000000600007c12 */ /* 0x000fe2000f8efcff */
[----:B------:R-:W-:Y:S06]  /*3c50*/  BRA.U !UP1, `(.L_x_516) ;  /* 0x0000000109347547 */ /* 0x000fec000b800000 */
[----:B------:R-:W-:Y:S02]  /*3c60*/  UIADD3 UR6, UPT, UPT, UR5, 0x1, URZ ;  /* 0x0000000105067890 */ /* 0x000fe4000fffe0ff */
[----:B------:R-:W-:Y:S02]  /*3c70*/  UIADD3 UR8, UPT, UPT, UR8, UR7, URZ ;  /* 0x0000000708087290 */ /* 0x000fe4000fffe0ff */
[----:B------:R-:W-:Y:S02]  /*3c80*/  UISETP.NE.AND UP6, UPT, UR6, UR52, UPT ;  /* 0x000000340600728c */ /* 0x000fe4000bfc5270 */
[----:B------:R-:W-:-:S04]  /*3c90*/  USHF.L.U32 UR6, UR14, UR8, URZ ;  /* 0x000000080e067299 */ /* 0x000fc800080006ff */
        /* <DEDUP_REMOVED lines=8> */
[----:B------:R-:W-:-:S07]  /*3d20*/  LOP3.LUT R0, R0, UR5, RZ, 0xfc, !PT ;  /* 0x0000000500007c12 */ /* 0x000fce000f8efcff */
.L_x_516:
[----:B------:R-:W-:-:S04]  /*3d30*/  UIADD3 UR4, UPT, UPT, UR4, 0x1, URZ ;  /* 0x0000000104047890 */ /* 0x000fc8000fffe0ff */
[----:B------:R-:W-:-:S09]  /*3d40*/  UISETP.NE.AND UP5, UPT, UR4, UR7, UPT ;  /* 0x000000070400728c */ /* 0x000fd2000bfa5270 */
[----:B------:R-:W-:Y:S05]  /*3d50*/  BRA.U UP5, `(.L_x_519) ;  /* 0xfffffffd05187547 */ /* 0x000fea000b83ffff */
.L_x_515:
[----:B------:R-:W0:Y:S01]  /*3d60*/  LDCU UR17, c[0x0][0xd1c] ;  /* 0x0001a380ff1177ac */ /* 0x000e220008000800 */
[----:B------:R-:W1:Y:S01]  /*3d70*/  S2UR UR16, SR_CTAID.Y ;  /* 0x00000000001079c3 */ /* 0x000e620000002600 */
[----:B------:R-:W2:Y:S01]  /*3d80*/  LDCU UR4, c[0x0][0xd28] ;  /* 0x0001a500ff0477ac */ /* 0x000ea20008000800 */
[----:B------:R-:W3:Y:S06]  /*3d90*/  LDCU UR44, c[0x0][0xd1c] ;  /* 0x0001a380ff2c77ac */ /* 0x000eec0008000800 */
[----:B------:R-:W4:Y:S01]  /*3da0*/  S2UR UR20, SR_CTAID.X ;  /* 0x00000000001479c3 */ /* 0x000f220000002500 */
[----:B------:R-:W-:-:S07]  /*3db0*/  UISETP.GE.AND UP0, UPT, UR37, 0x2, UPT ;  /* 0x000000022500788c */ /* 0x000fce000bf06270 */
[----:B------:R-:W1:Y:S01]  /*3dc0*/  S2UR UR36, SR_CTAID.Z ;  /* 0x00000000002479c3 */ /* 0x000e620000002700 */
[----:B0-----:R-:W-:Y:S02]  /*3dd0*/  UISETP.GE.AND UP2, UPT, UR17, 0x1, UPT ;  /* 0x000000011100788c */ /* 0x001fe4000bf46270 */
[----:B--2---:R-:W-:-:S07]  /*3de0*/  UISETP.NE.AND UP1, UPT, UR4, 0x1, UPT ;  /* 0x000000010400788c */ /* 0x004fce000bf25270 */
[----:B---3--:R-:W-:Y:S05]  /*3df0*/  BRA.U !UP2, `(.L_x_520) ;  /* 0x000000010ad87547 */ /* 0x008fea000b800000 */
[----:B------:R-:W0:Y:S01]  /*3e00*/  LDCU.64 UR10, c[0x0][0xd10] ;  /* 0x0001a200ff0a77ac */ /* 0x000e220008000a00 */
[----:B------:R-:W2:Y:S01]  /*3e10*/  LDCU UR5, c[0x0][0x370] ;  /* 0x00006e00ff0577ac */ /* 0x000ea20008000800 */
[----:B------:R-:W3:Y:S01]  /*3e20*/  LDCU UR6, c[0x0][0x374] ;  /* 0x00006e80ff0677ac */ /* 0x000ee20008000800 */
[----:B------:R-:W4:Y:S01]  /*3e30*/  LDCU UR21, c[0x0][0xd04] ;  /* 0x0001a080ff1577ac */ /* 0x000f220008000800 */
[----:B------:R-:W2:Y:S01]  /*3e40*/  LDCU.64 UR12, c[0x0][0xd08] ;  /* 0x0001a100ff0c77ac */ /* 0x000ea20008000a00 */
[----:B------:R-:W1:Y:S01]  /*3e50*/  LDCU UR7, c[0x0][0xd18] ;  /* 0x0001a300ff0777ac */ /* 0x000e620008000800 */
[----:B------:R-:W1:Y:S01]  /*3e60*/  LDCU.64 UR8, c[0x0][0xd20] ;  /* 0x0001a400ff0877ac */ /* 0x000e620008000a00 */
[----:B0-----:R-:W-:Y:S02]  /*3e70*/  UISETP.NE.AND UP3, UPT, UR10, 0x1, UPT ;  /* 0x000000010a00788c */ /* 0x001fe4000bf65270 */
[----:B---3--:R-:W-:Y:S02]  /*3e80*/  UIMAD.WIDE.U32 UR14, UR6, UR11, URZ ;  /* 0x0000000b060e72a5 */ /* 0x008fe4000f8e00ff */
[----:B----4-:R-:W-:-:S02]  /*3e90*/  UISETP.NE.AND UP4, UPT, UR21, 0x1, UPT ;  /* 0x000000011500788c */ /* 0x010fc4000bf85270 */
[----:B--2---:R-:W-:Y:S02]  /*3ea0*/  UIMAD.WIDE.U32 UR22, UR5, UR12, URZ ;  /* 0x0000000c051672a5 */ /* 0x004fe4000f8e00ff */
[----:B------:R-:W-:Y:S01]  /*3eb0*/  UISETP.NE.AND UP2, UPT, UR17, 0x1, UPT ;  /* 0x000000011100788c */ /* 0x000fe2000bf45270 */
[----:B------:R-:W-:Y:S01]  /*3ec0*/  UMOV UR14, UR15 ;  /* 0x0000000f000e7c82 */ /* 0x000fe20008000000 */
[----:B-1----:R-:W-:Y:S02]  /*3ed0*/  UIMAD.WIDE.U32 UR24, UR16, UR11, URZ ;  /* 0x0000000b101872a5 */ /* 0x002fe4000f8e00ff */
[----:B------:R-:W-:Y:S01]  /*3ee0*/  @UP3 USHF.R.U32.HI UR6, URZ, UR7, UR14 ;  /* 0x00000007ff063299 */ /* 0x000fe2000801160e */
[----:B------:R-:W-:Y:S01]  /*3ef0*/  UMOV UR22, UR23 ;  /* 0x0000001700167c82 */ /* 0x000fe20008000000 */
[----:B------:R-:W-:Y:S02]  /*3f00*/  UIMAD.WIDE.U32 UR18, UR20, UR12, URZ ;  /* 0x0000000c141272a5 */ /* 0x000fe4000f8e00ff */
[----:B------:R-:W-:-:S02]  /*3f10*/  @UP4 USHF.R.U32.HI UR5, URZ, UR13, UR22 ;  /* 0x0000000dff054299 */ /* 0x000fc40008011616 */
[----:B------:R-:W-:Y:S02]  /*3f20*/  UIMAD.WIDE.U32 UR14, UR6, UR8, URZ ;  /* 0x00000008060e72a5 */ /* 0x000fe4000f8e00ff */
[----:B------:R-:W-:Y:S01]  /*3f30*/  UIMAD.WIDE.U32 UR22, UR5, UR8, URZ ;  /* 0x00000008051672a5 */ /* 0x000fe2000f8e00ff */
[----:B------:R-:W-:Y:S01]  /*3f40*/  UMOV UR4, UR25 ;  /* 0x0000001900047c82 */ /* 0x000fe20008000000 */
[----:B------:R-:W-:Y:S01]  /*3f50*/  UMOV UR18, UR19 ;  /* 0x0000001300127c82 */ /* 0x000fe20008000000 */
[----:B------:R-:W-:Y:S02]  /*3f60*/  USHF.R.U32.HI UR4, URZ, UR7, UR4 ;  /* 0x00000007ff047299 */ /* 0x000fe40008011604 */
        /* <DEDUP_REMOVED lines=14> */
[----:B------:R-:W-:Y:S02]  /*4050*/  UMOV UR8, UR15 ;  /* 0x0000000f00087c82 */ /* 0x000fe40008000000 */
[----:B------:R-:W-:-:S02]  /*4060*/  USHF.R.U32.HI UR8, URZ, UR9, UR8 ;  /* 0x00000009ff087299 */ /* 0x000fc40008011608 */
[----:B------:R-:W-:Y:S02]  /*4070*/  UIMAD UR12, UR21, UR11, UR20 ;  /* 0x0000000b150c72a4 */ /* 0x000fe4000f8e0214 */
[----:B------:R-:W-:Y:S01]  /*4080*/  @!UP3 UMOV UR7, UR13 ;  /* 0x0000000d0007bc82 */ /* 0x000fe20008000000 */
[----:B------:R-:W-:Y:S02]  /*4090*/  USEL UR8, UR4, UR8, !UP2 ;  /* 0x0000000804087287 */ /* 0x000fe4000d000000 */
[----:B------:R-:W-:Y:S02]  /*40a0*/  @!UP3 USHF.R.U32.HI UR7, URZ, UR9, UR7 ;  /* 0x00000009ff07b299 */ /* 0x000fe40008011607 */
[----:B------:R-:W-:Y:S02]  /*40b0*/  UIADD3 UR9, UPT, UPT, -UR8, URZ, URZ ;  /* 0x000000ff08097290 */ /* 0x000fe4000fffe1ff */
[----:B------:R-:W-:Y:S02]  /*40c0*/  @!UP3 USEL UR7, UR6, UR7, !UP2 ;  /* 0x000000070607b287 */ /* 0x000fe4000d000000 */
[----:B------:R-:W-:-:S02]  /*40d0*/  UIADD3 UR11, UPT, UPT, -UR4, URZ, URZ ;  /* 0x000000ff040b7290 */ /* 0x000fc4000fffe1ff */
[----:B------:R-:W-:Y:S02]  /*40e0*/  UIMAD UR9, UR17, UR9, UR4 ;  /* 0x00000009110972a4 */ /* 0x000fe4000f8e0204 */
[----:B------:R-:W-:Y:S01]  /*40f0*/  @!UP3 UIADD3 UR8, UPT, UPT, UR8, -UR7, URZ ;  /* 0x800000070808b290 */ /* 0x000fe2000fffe0ff */
[----:B------:R-:W-:Y:S01]  /*4100*/  UMOV UR20, UR6 ;  /* 0x0000000600147c82 */ /* 0x000fe20008000000 */
[----:B------:R-:W-:Y:S02]  /*4110*/  UIMAD UR16, UR10, UR11, UR16 ;  /* 0x0000000b0a1072a4 */ /* 0x000fe4000f8e0210 */
[----:B------:R-:W-:Y:S02]  /*4120*/  @!UP3 UIMAD UR20, UR9, UR5, UR7 ;  /* 0x000000050914b2a4 */ /* 0x000fe4000f8e0207 */
[----:B------:R-:W-:Y:S02]  /*4130*/  @!UP3 UIMAD UR4, UR8, UR17, UR6 ;  /* 0x000000110804b2a4 */ /* 0x000fe4000f8e0206 */
[----:B------:R-:W-:-:S02]  /*4140*/  UIMAD UR20, UR20, UR21, UR12 ;  /* 0x00000015141472a4 */ /* 0x000fc4000f8e020c */
[----:B------:R-:W-:-:S12]  /*4150*/  UIMAD UR16, UR4, UR10, UR16 ;  /* 0x0000000a041072a4 */ /* 0x000fd8000f8e0210 */
.L_x_520:
[----:B------:R-:W-:Y:S05]  /*4160*/  BRA.U UP1, `(.L_x_521) ;  /* 0x0000000101487547 */ /* 0x000fea000b800000 */
[----:B------:R-:W4:Y:S01]  /*4170*/  LDCU.64 UR10, c[0x0][0xd08] ;  /* 0x0001a100ff0a77ac */ /* 0x000f220008000a00 */
[----:B------:R-:W1:Y:S01]  /*4180*/  LDCU.64 UR8, c[0x0][0xd10] ;  /* 0x0001a200ff0877ac */ /* 0x000e620008000a00 */
[----:B------:R-:W0:Y:S01]  /*4190*/  LDCU UR12, c[0x0][0xd04] ;  /* 0x0001a080ff0c77ac */ /* 0x000e220008000800 */
[----:B------:R-:W2:Y:S01]  /*41a0*/  LDCU UR13, c[0x0][0xd18] ;  /* 0x0001a300ff0d77ac */ /* 0x000ea20008000800 */
[----:B----4-:R-:W-:Y:S02]  /*41b0*/  UIMAD.WIDE.U32 UR6, UR20, UR10, URZ ;  /* 0x0000000a140672a5 */ /* 0x010fe4000f8e00ff */
[----:B-1----:R-:W-:Y:S02]  /*41c0*/  UIMAD.WIDE.U32 UR4, UR16, UR9, URZ ;  /* 0x00000009100472a5 */ /* 0x002fe4000f8e00ff */
[----:B------:R-:W-:-:S03]  /*41d0*/  UISETP.NE.AND UP1, UPT, UR8, 0x1, UPT ;  /* 0x000000010800788c */ /* 0x000fc6000bf25270 */
[----:B------:R-:W-:Y:S01]  /*41e0*/  UMOV UR6, UR7 ;  /* 0x0000000700067c82 */ /* 0x000fe20008000000 */
[----:B0-----:R-:W-:Y:S01]  /*41f0*/  UISETP.NE.AND UP2, UPT, UR12, 0x1, UPT ;  /* 0x000000010c00788c */ /* 0x001fe2000bf45270 */
[----:B------:R-:W-:Y:S01]  /*4200*/  UMOV UR4, UR5 ;  /* 0x0000000500047c82 */ /* 0x000fe20008000000 */
[----:B------:R-:W-:Y:S02]  /*4210*/  USHF.R.U32.HI UR6, URZ, UR11, UR6 ;  /* 0x0000000bff067299 */ /* 0x000fe40008011606 */
[----:B--2---:R-:W-:Y:S02]  /*4220*/  USHF.R.U32.HI UR4, URZ, UR13, UR4 ;  /* 0x0000000dff047299 */ /* 0x004fe40008011604 */
[----:B------:R-:W-:Y:S02]  /*4230*/  USEL UR5, UR20, UR6, !UP2 ;  /* 0x0000000614057287 */ /* 0x000fe4000d000000 */
[----:B------:R-:W-:-:S04]  /*4240*/  USEL UR4, UR16, UR4, !UP1 ;  /* 0x0000000410047287 */ /* 0x000fc8000c800000 */
[----:B------:R-:W-:Y:S02]  /*4250*/  UIADD3 UR6, UPT, UPT, -UR4, UR5, URZ ;  /* 0x0000000504067290 */ /* 0x000fe4000fffe1ff */
[----:B------:R-:W-:Y:S02]  /*4260*/  UIADD3 UR4, UPT, UPT, UR4, -UR5, URZ ;  /* 0x8000000504047290 */ /* 0x000fe4000fffe0ff */
[----:B------:R-:W-:Y:S02]  /*4270*/  UIMAD UR16, UR6, UR8, UR16 ;  /* 0x00000008061072a4 */ /* 0x000fe4000f8e0210 */
[----:B------:R-:W-:-:S12]  /*4280*/  UIMAD UR20, UR4, UR12, UR20 ;  /* 0x0000000c041472a4 */ /* 0x000fd8000f8e0214 */
.L_x_521:
[----:B------:R-:W-:Y:S05]  /*4290*/  BRA.U !UP0, `(.L_x_522) ;  /* 0x0000000108207547 */ /* 0x000fea000b800000 */
[----:B------:R-:W0:Y:S02]  /*42a0*/  LDCU UR4, c[0x0][0x36c] ;  /* 0x00006d80ff0477ac */ /* 0x000e240008000800 */
[----:B0-----:R-:W-:-:S09]  /*42b0*/  UISETP.EQ.U32.AND UP0, UPT, UR4, 0x1, UPT ;  /* 0x000000010400788c */ /* 0x001fd2000bf02070 */
[----:B------:R-:W-:Y:S05]  /*42c0*/  BRA.U !UP0, `(.L_x_523) ;  /* 0x00000001080c7547 */ /* 0x000fea000b800000 */
[----:B------:R-:W-:Y:S01]  /*42d0*/  UCGABAR_WAIT ;  /* 0x0000000000007dc7 */ /* 0x000fe20008000000 */
[----:B------:R-:W-:Y:S01]  /*42e0*/  CCTL.IVALL ;  /* 0x00000000ff00798f */ /* 0x000fe20002000000 */
[----:B------:R-:W-:Y:S05]  /*42f0*/  BRA `(.L_x_524) ;  /* 0x00000000000c7947 */ /* 0x000fea0003800000 */
.L_x_523:
[----:B------:R-:W-:Y:S06]  /*4300*/  BAR.SYNC.DEFER_BLOCKING 0x0 ;  /* 0x0000000000007b1d */ /* 0x000fec0000010000 */
[----:B------:R-:W-:Y:S05]  /*4310*/  BRA `(.L_x_524) ;  /* 0x0000000000047947 */ /* 0x000fea0003800000 */
.L_x_522:
[----:B------:R-:W-:Y:S06]  /*4320*/  BAR.SYNC.DEFER_BLOCKING 0x0 ;  /* 0x0000000000007b1d */ /* 0x000fec0000010000 */
.L_x_524:
[----:B------:R-:W0:Y:S01]  /*4330*/  S2UR UR60, SR_CgaCtaId ;  /* 0x00000000003c79c3 */ /* 0x000e220000008800 */
[----:B------:R-:W-:-:S09]  /*4340*/  UISETP.NE.AND UP0, UPT, UR54, 0x2, UPT ;  /* 0x000000023600788c */ /* 0x000fd2000bf05270 */
[----:B------:R-:W-:Y:S05]  /*4350*/  BRA.U UP0, `(.L_x_525) ;  /* 0x0000002d002c7547 */ /* 0x000fea000b800000 */
[----:B------:R-:W-:-:S05]  /*4360*/  CS2R.32 R5, SR_CgaSize ;  /* 0x0000000000057805 */ /* 0x000fca0000008a00 */
[----:B------:R-:W-:-:S06]  /*4370*/  IMAD R5, R5, -0xa0, RZ ;  /* 0xffffff6005057824 */ /* 0x000fcc00078e02ff */
[----:B------:R-:W2:Y:S01]  /*4380*/  LDC R5, c[0x0][R5+0x2a0] ;  /* 0x0000a80005057b82 */ /* 0x000ea20000000800 */
[----:B------:R-:W3:Y:S01]  /*4390*/  S2R R4, SR_CgaCtaId ;  /* 0x0000000000047919 */ /* 0x000ee20000008800 */
[----:B------:R-:W-:-:S05]  /*43a0*/  CS2R.32 R10, SR_CgaSize ;  /* 0x00000000000a7805 */ /* 0x000fca0000008a00 */
[----:B------:R-:W-:-:S05]  /*43b0*/  IMAD R10, R10, -0xa0, RZ ;  /* 0xffffff600a0a7824 */ /* 0x000fca00078e02ff */
[----:B------:R-:W-:-:S14]  /*43c0*/  R2UR UR37, R10 ;  /* 0x000000000a2572ca */ /* 0x000fdc00000e0000 */
[----:B------:R-:W1:Y:S01]  /*43d0*/  LDCU UR37, c[0x0][UR37+0x2a0] ;  /* 0x00005400252577ac */ /* 0x000e620008000800 */
[----:B------:R-:W-:Y:S01]  /*43e0*/  ISETP.NE.AND P0, PT, R19, RZ, PT ;  /* 0x000000ff1300720c */ /* 0x000fe20003f05270 */
[----:B------:R-:W-:Y:S01]  /*43f0*/  IMAD.MOV.U32 R10, RZ, RZ, 0x1 ;  /* 0x00000001ff0a7424 */ /* 0x000fe200078e00ff */
[----:B------:R-:W-:Y:S02]  /*4400*/  CS2R R8, SRZ ;  /* 0x0000000000087805 */ /* 0x000fe4000001ff00 */
[----:B------:R-:W-:-:S05]  /*4410*/  CS2R.32 R3, SR_CgaSize ;  /* 0x0000000000037805 */ /* 0x000fca0000008a00 */
[----:B------:R-:W-:-:S05]  /*4420*/  IMAD R3, R3, -0xa0, RZ ;  /* 0xffffff6003037824 */ /* 0x000fca00078e02ff */
[----:B------:R-:W-:-:S14]  /*4430*/  R2UR UR19, R3 ;  /* 0x00000000031372ca */ /* 0x000fdc00000e0000 */
[----:B------:R-:W4:Y:S01]  /*4440*/  LDCU UR19, c[0x0][UR19+0x2a4] ;  /* 0x00005480131377ac */ /* 0x000f220008000800 */
[----:B------:R-:W-:Y:S02]  /*4450*/  ISETP.EQ.OR P1, PT, R16, RZ, P0 ;  /* 0x000000ff1000720c */ /* 0x000fe40000722670 */
[----:B------:R-:W-:-:S05]  /*4460*/  CS2R.32 R3, SR_CgaSize ;  /* 0x0000000000037805 */ /* 0x000fca0000008a00 */
[----:B------:R-:W-:-:S06]  /*4470*/  IMAD R3, R3, -0xa0, RZ ;  /* 0xffffff6003037824 */ /* 0x000fcc00078e02ff */
[----:B------:R-:W0:Y:S01]  /*4480*/  LDC R3, c[0x0][R3+0x2a4] ;  /* 0x0000a90003037b82 */ /* 0x000e220000000800 */
[----:B------:R-:W3:Y:S01]  /*4490*/  LDCU UR22, c[0x0][0x38c] ;  /* 0x00007180ff1677ac */ /* 0x000ee20008000800 */
[----:B------:R-:W-:Y:S01]  /*44a0*/  UPLOP3.LUT UP4, UPT, UPT, UPT, UPT, 0x80, 0x8 ;  /* 0x000000000008789c */ /* 0x000fe20003f8f070 */
[----:B------:R-:W-:Y:S01]  /*44b0*/  UMOV UR13, 0x1 ;  /* 0x00000001000d7882 */ /* 0x000fe20000000000 */
[----:B------:R-:W-:Y:S01]  /*44c0*/  UMOV UR40, UR42 ;  /* 0x0000002a00287c82 */ /* 0x000fe20008000000 */
[----:B------:R-:W-:Y:S01]  /*44d0*/  UMOV UR30, 0xffff ;  /* 0x0000ffff001e7882 */ /* 0x000fe20000000000 */
[----:B------:R-:W3:Y:S01]  /*44e0*/  LDCU.64 UR28, c[0x0][0x348] ;  /* 0x00006900ff1c77ac */ /* 0x000ee20008000a00 */
[----:B-1----:R-:W-:Y:S01]  /*44f0*/  UISETP.NE.AND UP6, UPT, UR37, URZ, UPT ;  /* 0x000000ff2500728c */ /* 0x002fe2000bfc5270 */
[----:B--2---:R-:W-:Y:S01]  /*4500*/  IABS R0, R5 ;  /* 0x0000000500007213 */ /* 0x004fe20000000000 */
[----:B------:R-:W-:Y:S02]  /*4510*/  ULOP3.LUT UR45, URZ, UR37, URZ, 0x33, !UPT ;  /* 0x00000025ff2d7292 */ /* 0x000fe4000f8e33ff */
[----:B----4-:R-:W-:Y:S01]  /*4520*/  UISETP.NE.AND UP3, UPT, UR19, 0x2, UPT ;  /* 0x000000021300788c */ /* 0x010fe2000bf65270 */
[----:B------:R-:W-:Y:S01]  /*4530*/  R2UR UR5, R0 ;  /* 0x00000000000572ca */ /* 0x000fe200000e0000 */
[----:B------:R-:W-:-:S02]  /*4540*/  ULOP3.LUT UR15, UR19, 0x4000, URZ, 0x3c, !UPT ;  /* 0x00004000130f7892 */ /* 0x000fc4000f8e3cff */
[----:B------:R-:W-:Y:S01]  /*4550*/  UISETP.EQ.AND UP3, UPT, UR37, 0x4, !UP3 ;  /* 0x000000042500788c */ /* 0x000fe2000df62270 */
[----:B0-----:R-:W-:Y:S01]  /*4560*/  IABS R0, R3 ;  /* 0x0000000300007213 */ /* 0x001fe20000000000 */
[----:B------:R-:W-:Y:S01]  /*4570*/  ULOP3.LUT UR14, UR37, 0x8000, URZ, 0x3c, !UPT ;  /* 0x00008000250e7892 */ /* 0x000fe2000f8e3cff */
[----:B---3--:R-:W-:Y:S01]  /*4580*/  IABS R4, R4 ;  /* 0x0000000400047213 */ /* 0x008fe20000000000 */
[----:B------:R-:W-:Y:S01]  /*4590*/  USHF.L.U32 UR13, UR13, UR37, URZ ;  /* 0x000000250d0d7299 */ /* 0x000fe200080006ff */
[----:B------:R-:W-:Y:S01]  /*45a0*/  R2UR UR4, R0 ;  /* 0x00000000000472ca */ /* 0x000fe200000e0000 */
[----:B------:R-:W-:Y:S01]  /*45b0*/  UISETP.GE.AND UP2, UPT, UR14, URZ, UPT ;  /* 0x000000ff0e00728c */ /* 0x000fe2000bf46270 */
[----:B------:R-:W-:Y:S01]  /*45c0*/  IABS R0, R5 ;  /* 0x0000000500007213 */ /* 0x000fe20000000000 */
[----:B------:R-:W-:Y:S01]  /*45d0*/  UIADD3 UR21, UPT, UPT, UR22, 0x2ff, URZ ;  /* 0x000002ff16157890 */ /* 0x000fe2000fffe0ff */
[----:B------:R-:W-:Y:S01]  /*45e0*/  R2UR UR9, R4 ;  /* 0x00000000040972ca */ /* 0x000fe200000e0000 */
[----:B------:R-:W0:Y:S01]  /*45f0*/  I2F.RP R2, UR5 ;  /* 0x0000000500027d06 */ /* 0x000e220008209400 */
[----:B------:R-:W-:Y:S01]  /*4600*/  IABS R3, R3 ;  /* 0x0000000300037213 */ /* 0x000fe20000000000 */
[----:B------:R-:W-:Y:S01]  /*4610*/  IMAD.MOV R0, RZ, RZ, -R0 ;  /* 0x000000ffff007224 */ /* 0x000fe200078e0a00 */
[----:B------:R-:W-:-:S02]  /*4620*/  ULOP3.LUT UR13, UR13, 0x1, URZ, 0xfc, !UPT ;  /* 0x000000010d0d7892 */ /* 0x000fc4000f8efcff */
[----:B------:R-:W-:Y:S01]  /*4630*/  USHF.L.U32 UR24, UR37, 0x1, URZ ;  /* 0x0000000125187899 */ /* 0x000fe200080006ff */
[----:B------:R-:W-:Y:S01]  /*4640*/  IMAD.MOV R3, RZ, RZ, -R3 ;  /* 0x000000ffff037224 */ /* 0x000fe200078e0a03 */
[----:B------:R-:W-:Y:S01]  /*4650*/  R2UR UR12, R0 ;  /* 0x00000000000c72ca */ /* 0x000fe200000e0000 */
[----:B------:R-:W-:Y:S02]  /*4660*/  UIADD3 UR59, UPT, UPT, UR22, 0x5fe, URZ ;  /* 0x000005fe163b7890 */ /* 0x000fe4000fffe0ff */
[----:B------:R-:W-:Y:S02]  /*4670*/  UIADD3 UR22, UPT, UPT, UR22, -0x1, URZ ;  /* 0xffffffff16167890 */ /* 0x000fe4000fffe0ff */
[----:B------:R-:W-:Y:S02]  /*4680*/  USHF.L.U32 UR26, UR37, 0x2, URZ ;  /* 0x00000002251a7899 */ /* 0x000fe400080006ff */
[----:B------:R-:W-:Y:S01]  /*4690*/  UIADD3 UR18, UPT, UPT, -UR19, URZ, URZ ;  /* 0x000000ff13127290 */ /* 0x000fe2000fffe1ff */
[----:B0-----:R-:W0:Y:S01]  /*46a0*/  MUFU.RCP R2, R2 ;  /* 0x0000000200027308 */ /* 0x001e220000001000 */
[----:B------:R-:W-:-:S02]  /*46b0*/  USHF.L.U32 UR27, UR37, 0x3, URZ ;  /* 0x00000003251b7899 */ /* 0x000fc400080006ff */
[----:B------:R-:W-:Y:S02]  /*46c0*/  UIMAD UR18, UR37, UR18, 0x10 ;  /* 0x00000010251274a4 */ /* 0x000fe4000f8e0212 */
[----:B------:R-:W-:Y:S02]  /*46d0*/  UISETP.NE.AND UP5, UPT, UR19, URZ, UPT ;  /* 0x000000ff1300728c */ /* 0x000fe4000bfa5270 */
[----:B------:R-:W-:Y:S02]  /*46e0*/  ULOP3.LUT UR25, URZ, UR19, URZ, 0x33, !UPT ;  /* 0x00000013ff197292 */ /* 0x000fe4000f8e33ff */
[----:B------:R-:W-:Y:S01]  /*46f0*/  UIADD3 UR23, UPT, UPT, -UR37, 0x10, URZ ;  /* 0x0000001025177890 */ /* 0x000fe2000fffe1ff */
[----:B------:R-:W-:Y:S01]  /*4700*/  UMOV UR41, URZ ;  /* 0x000000ff00297c82 */ /* 0x000fe20008000000 */
[----:B------:R-:W-:Y:S01]  /*4710*/  UMOV UR38, UR43 ;  /* 0x0000002b00267c82 */ /* 0x000fe20008000000 */
[----:B------:R-:W-:Y:S01]  /*4720*/  UMOV UR39, URZ ;  /* 0x000000ff00277c82 */ /* 0x000fe20008000000 */
[----:B------:R-:W1:Y:S01]  /*4730*/  LDCU UR54, c[0x0][0x370] ;  /* 0x00006e00ff3677ac */ /* 0x000e620008000800 */
[----:B0-----:R-:W-:Y:S01]  /*4740*/  VIADD R2, R2, 0xffffffe ;  /* 0x0ffffffe02027836 */ /* 0x001fe20000000000 */
[----:B------:R-:W-:-:S02]  /*4750*/  UIADD3.64 UR40, UPT, UPT, UR28, UR40, URZ ;  /* 0x000000281c287297 */ /* 0x000fc4000fffe0ff */
[----:B------:R-:W-:Y:S01]  /*4760*/  UIADD3.64 UR38, UPT, UPT, UR28, UR38, URZ ;  /* 0x000000261c267297 */ /* 0x000fe2000fffe0ff */
[----:B------:R-:W0:Y:S02]  /*4770*/  LDCU UR53, c[0x0][0x374] ;  /* 0x00006e80ff3577ac */ /* 0x000e240008000800 */
[----:B------:R-:W2:Y:S02]  /*4780*/  F2I.FTZ.U32.TRUNC.NTZ R2, R2 ;  /* 0x0000000200027305 */ /* 0x000ea4000021f000 */
[----:B--2---:R-:W-:-:S06]  /*4790*/  R2UR UR7, R2 ;  /* 0x00000000020772ca */ /* 0x004fcc00000e0000 */
[----:B------:R-:W2:Y:S07]  /*47a0*/  I2F.RP R2, UR4 ;  /* 0x0000000400027d06 */ /* 0x000eae0008209400 */
[----:B------:R-:W-:-:S04]  /*47b0*/  UIADD3 UR6, UPT, UPT, URZ, -UR7, URZ ;  /* 0x80000007ff067290 */ /* 0x000fc8000fffe0ff */
[----:B------:R-:W-:Y:S01]  /*47c0*/  UIMAD UR8, UR6, UR5, URZ ;  /* 0x00000005060872a4 */ /* 0x000fe2000f8e02ff */
[----:B--2---:R-:W2:Y:S02]  /*47d0*/  MUFU.RCP R0, R2 ;  /* 0x0000000200007308 */ /* 0x004ea40000001000 */
[----:B------:R-:W-:Y:S02]  /*47e0*/  UMOV UR6, URZ ;  /* 0x000000ff00067c82 */ /* 0x000fe40008000000 */
[----:B------:R-:W-:Y:S02]  /*47f0*/  UIMAD.WIDE.U32 UR6, UR7, UR8, UR6 ;  /* 0x00000008070672a5 */ /* 0x000fe4000f8e0006 */
[----:B------:R-:W-:-:S05]  /*4800*/  ULOP3.LUT UR8, UR60, UR37, URZ, 0x3c, !UPT ;  /* 0x000000253c087292 */ /* 0x000fca000f8e3cff */
[----:B------:R-:W-:Y:S02]  /*4810*/  UMOV UR10, UR7 ;  /* 0x00000007000a7c82 */ /* 0x000fe40008000000 */
[----:B------:R-:W-:Y:S02]  /*4820*/  UIMAD.WIDE.U32 UR6, UR10, UR9, URZ ;  /* 0x000000090a0672a5 */ /* 0x000fe4000f8e00ff */
[----:B------:R-:W-:Y:S02]  /*4830*/  UIMAD.WIDE.U32 UR10, UR10, 0x8000, URZ ;  /* 0x000080000a0a78a5 */ /* 0x000fe4000f8e00ff */
[----:B------:R-:W-:Y:S01]  /*4840*/  UIMAD UR6, UR7, UR12, UR9 ;  /* 0x0000000c070672a4 */ /* 0x000fe2000f8e0209 */
[----:B--2---:R-:W-:-:S03]  /*4850*/  VIADD R0, R0, 0xffffffe ;  /* 0x0ffffffe00007836 */ /* 0x004fc60000000000 */
[----:B------:R-:W-:-:S03]  /*4860*/  UISETP.GT.U32.AND UP0, UPT, UR5, UR6, UPT ;  /* 0x000000060500728c */ /* 0x000fc6000bf04070 */
[----:B------:R-:W2:Y:S08]  /*4870*/  F2I.FTZ.U32.TRUNC.NTZ R0, R0 ;  /* 0x0000000000007305 */ /* 0x000eb0000021f000 */
[----:B------:R-:W-:Y:S02]  /*4880*/  @!UP0 UIADD3 UR6, UPT, UPT, UR6, -UR5, URZ ;  /* 0x8000000506068290 */ /* 0x000fe4000fffe0ff */
[----:B------:R-:W-:-:S02]  /*4890*/  @!UP0 UIADD3 UR7, UPT, UPT, UR7, 0x1, URZ ;  /* 0x0000000107078890 */ /* 0x000fc4000fffe0ff */
[----:B------:R-:W-:Y:S02]  /*48a0*/  UISETP.GE.U32.AND UP1, UPT, UR6, UR5, UPT ;  /* 0x000000050600728c */ /* 0x000fe4000bf26070 */
[----:B------:R-:W-:Y:S01]  /*48b0*/  UISETP.GE.AND UP0, UPT, UR8, URZ, UPT ;  /* 0x000000ff0800728c */ /* 0x000fe2000bf06270 */
[----:B--2---:R-:W-:-:S08]  /*48c0*/  R2UR UR9, R0 ;  /* 0x00000000000972ca */ /* 0x004fd000000e0000 */
[----:B------:R-:W-:-:S04]  /*48d0*/  @UP1 UIADD3 UR7, UPT, UPT, UR7, 0x1, URZ ;  /* 0x0000000107071890 */ /* 0x000fc8000fffe0ff */
[----:B------:R-:W-:Y:S02]  /*48e0*/  @!UP0 UIADD3 UR7, UPT, UPT, -UR7, URZ, URZ ;  /* 0x000000ff07078290 */ /* 0x000fe4000fffe1ff */
[----:B------:R-:W-:Y:S02]  /*48f0*/  UIADD3 UR8, UPT, UPT, URZ, -UR9, URZ ;  /* 0x80000009ff087290 */ /* 0x000fe4000fffe0ff */
[----:B------:R-:W-:Y:S02]  /*4900*/  USEL UR17, UR45, UR7, !UP6 ;  /* 0x000000072d117287 */ /* 0x000fe4000f000000 */
[----:B------:R-:W-:Y:S01]  /*4910*/  UIMAD UR10, UR8, UR4, URZ ;  /* 0x00000004080a72a4 */ /* 0x000fe2000f8e02ff */
[----:B------:R-:W-:Y:S02]  /*4920*/  UMOV UR7, UR11 ;  /* 0x0000000b00077c82 */ /* 0x000fe40008000000 */
[----:B------:R-:W-:Y:S01]  /*4930*/  UMOV UR8, URZ ;  /* 0x000000ff00087c82 */ /* 0x000fe20008000000 */
[----:B------:R-:W-:Y:S01]  /*4940*/  IMAD.U32 R0, RZ, RZ, UR17 ;  /* 0x00000011ff007e24 */ /* 0x000fe2000f8e00ff */
[----:B------:R-:W-:-:S02]  /*4950*/  UIMAD UR6, UR7, UR12, 0x8000 ;  /* 0x00008000070674a4 */ /* 0x000fc4000f8e020c */
[----:B------:R-:W-:Y:S02]  /*4960*/  @!UP3 UISETP.NE.AND UP0, UPT, UR19, 0x4, UPT ;  /* 0x000000041300b88c */ /* 0x000fe4000bf05270 */
[----:B------:R-:W-:Y:S01]  /*4970*/  IABS R0, R0 ;  /* 0x0000000000007213 */ /* 0x000fe20000000000 */
[----:B------:R-:W-:Y:S02]  /*4980*/  UISETP.GT.U32.AND UP1, UPT, UR5, UR6, UPT ;  /* 0x000000060500728c */ /* 0x000fe4000bf24070 */
[----:B------:R-:W-:Y:S01]  /*4990*/  UIMAD.WIDE.U32 UR8, UR9, UR10, UR8 ;  /* 0x0000000a090872a5 */ /* 0x000fe2000f8e0008 */
[----:B------:R-:W-:Y:S01]  /*49a0*/  R2UR UR12, R0 ;  /* 0x00000000000c72ca */ /* 0x000fe200000e0000 */
[----:B------:R-:W-:Y:S02]  /*49b0*/  @!UP3 UISETP.EQ.AND UP4, UPT, UR37, 0x2, !UP0 ;  /* 0x000000022500b88c */ /* 0x000fe4000c782270 */
[----:B------:R-:W-:Y:S01]  /*49c0*/  UISETP.GE.AND UP3, UPT, UR15, URZ, UPT ;  /* 0x000000ff0f00728c */ /* 0x000fe2000bf66270 */
[----:B------:R-:W-:Y:S01]  /*49d0*/  R2UR UR15, R3 ;  /* 0x00000000030f72ca */ /* 0x000fe200000e0000 */
[----:B------:R-:W-:Y:S01]  /*49e0*/  UIMAD.WIDE UR10, UR21, 0x2aaaaaab, URZ ;  /* 0x2aaaaaab150a78a5 */ /* 0x000fe2000f8e02ff */
[----:B------:R-:W-:-:S02]  /*49f0*/  UMOV UR14, UR9 ;  /* 0x00000009000e7c82 */ /* 0x000fc40008000000 */
[----:B------:R-:W-:Y:S02]  /*4a00*/  @!UP1 UIADD3 UR6, UPT, UPT, UR6, -UR5, URZ ;  /* 0x8000000506069290 */ /* 0x000fe4000fffe0ff */
[----:B------:R-:W-:Y:S02]  /*4a10*/  @!UP1 UIADD3 UR7, UPT, UPT, UR7, 0x1, URZ ;  /* 0x0000000107079890 */ /* 0x000fe4000fffe0ff */
[----:B------:R-:W-:Y:S02]  /*4a20*/  UISETP.GE.U32.AND UP0, UPT, UR6, UR5, UPT ;  /* 0x000000050600728c */ /* 0x000fe4000bf06070 */
[----:B------:R-:W-:Y:S02]  /*4a30*/  UIMAD.WIDE.U32 UR8, UR14, UR12, URZ ;  /* 0x0000000c0e0872a5 */ /* 0x000fe4000f8e00ff */
[----:B------:R-:W-:Y:S02]  /*4a40*/  ULOP3.LUT UR6, UR13, 0xffff, URZ, 0xc0, !UPT ;  /* 0x0000ffff0d067892 */ /* 0x000fe4000f8ec0ff */
[----:B------:R-:W-:-:S02]  /*4a50*/  UISETP.GE.U32.AND UP1, UPT, UR22, -0x5ff, UPT ;  /* 0xfffffa011600788c */ /* 0x000fc4000bf26070 */
[----:B------:R-:W-:Y:S01]  /*4a60*/  USHF.L.U32 UR6, UR6, UR24, URZ ;  /* 0x0000001806067299 */ /* 0x000fe200080006ff */
[----:B------:R-:W-:Y:S02]  /*4a70*/  UMOV UR8, UR9 ;  /* 0x0000000900087c82 */ /* 0x000fe40008000000 */
[----:B------:R-:W-:Y:S02]  /*4a80*/  @UP0 UIADD3 UR7, UPT, UPT, UR7, 0x1, URZ ;  /* 0x0000000107070890 */ /* 0x000fe4000fffe0ff */
[----:B------:R-:W-:Y:S02]  /*4a90*/  UIMAD UR5, UR8, UR15, UR12 ;  /* 0x0000000f080572a4 */ /* 0x000fe4000f8e020c */
[----:B------:R-:W-:Y:S02]  /*4aa0*/  @!UP2 UIADD3 UR7, UPT, UPT, -UR7, URZ, URZ ;  /* 0x000000ff0707a290 */ /* 0x000fe4000fffe1ff */
[----:B------:R-:W-:Y:S01]  /*4ab0*/  UISETP.GT.U32.AND UP0, UPT, UR4, UR5, UPT ;  /* 0x000000050400728c */ /* 0x000fe2000bf04070 */
[----:B------:R-:W-:Y:S01]  /*4ac0*/  UMOV UR8, UR11 ;  /* 0x0000000b00087c82 */ /* 0x000fe20008000000 */
[----:B------:R-:W-:-:S02]  /*4ad0*/  ULOP3.LUT UR11, UR13, UR6, URZ, 0xfc, !UPT ;  /* 0x000000060d0b7292 */ /* 0x000fc4000f8efcff */
[----:B------:R-:W-:Y:S02]  /*4ae0*/  USHF.R.U32.HI UR9, URZ, 0x1f, UR8 ;  /* 0x0000001fff097899 */ /* 0x000fe40008011608 */
[----:B------:R-:W-:Y:S02]  /*4af0*/  UIMAD.WIDE.U32 UR12, UR14, 0x4000, URZ ;  /* 0x000040000e0c78a5 */ /* 0x000fe4000f8e00ff */
[----:B------:R-:W-:-:S03]  /*4b00*/  ULEA.HI.SX32 UR8, UR8, UR9, 0x19 ;  /* 0x0000000908087291 */ /* 0x000fc6000f8fcaff */
[----:B------:R-:W-:Y:S02]  /*4b10*/  @!UP0 UIADD3 UR5, UPT, UPT, UR5, -UR4, URZ ;  /* 0x8000000405058290 */ /* 0x000fe4000fffe0ff */
[----:B------:R-:W-:Y:S01]  /*4b20*/  UISETP.LT.U32.AND UP0, UPT, UR8, 0x4, UPT ;  /* 0x000000040800788c */ /* 0x000fe2000bf01070 */
[----:B------:R-:W-:Y:S01]  /*4b30*/  UMOV UR6, UR13 ;  /* 0x0000000d00067c82 */ /* 0x000fe20008000000 */
[----:B------:R-:W-:Y:S02]  /*4b40*/  ULOP3.LUT UR14, UR11, 0xffff, URZ, 0xc0, !UPT ;  /* 0x0000ffff0b0e7892 */ /* 0x000fe4000f8ec0ff */
[----:B------:R-:W-:Y:S02]  /*4b50*/  UIMAD UR9, UR6, UR15, 0x4000 ;  /* 0x00004000060974a4 */ /* 0x000fe4000f8e020f */
[----:B------:R-:W-:Y:S02]  /*4b60*/  USEL UR10, UR8, 0x4, UP0 ;  /* 0x00000004080a7887 */ /* 0x000fe40008000000 */
[----:B------:R-:W-:-:S02]  /*4b70*/  UISETP.GT.U32.AND UP0, UPT, UR4, UR9, UPT ;  /* 0x000000090400728c */ /* 0x000fc4000bf04070 */
[----:B------:R-:W-:Y:S02]  /*4b80*/  UIADD3 UR47, UPT, UPT, UR10, -0x1, URZ ;  /* 0xffffffff0a2f7890 */ /* 0x000fe4000fffe0ff */
[----:B------:R-:W-:Y:S02]  /*4b90*/  @UP1 UIADD3 UR47, UPT, UPT, UR10, URZ, URZ ;  /* 0x000000ff0a2f1290 */ /* 0x000fe4000fffe0ff */
[----:B------:R-:W-:Y:S02]  /*4ba0*/  USHF.L.U32 UR13, UR14, UR26, URZ ;  /* 0x0000001a0e0d7299 */ /* 0x000fe400080006ff */
[----:B------:R-:W-:Y:S02]  /*4bb0*/  UIADD3 UR12, UPT, UPT, UR8, -0x1, URZ ;  /* 0xffffffff080c7890 */ /* 0x000fe4000fffe0ff */
[----:B------:R-:W-:Y:S02]  /*4bc0*/  ULOP3.LUT UR11, UR11, UR13, URZ, 0xfc, !UPT ;  /* 0x0000000d0b0b7292 */ /* 0x000fe4000f8efcff */
[----:B------:R-:W-:-:S02]  /*4bd0*/  @!UP0 UIADD3 UR9, UPT, UPT, UR9, -UR4, URZ ;  /* 0x8000000409098290 */ /* 0x000fc4000fffe0ff */
[----:B------:R-:W-:Y:S02]  /*4be0*/  @!UP0 UIADD3 UR6, UPT, UPT, UR6, 0x1, URZ ;  /* 0x0000000106068890 */ /* 0x000fe4000fffe0ff */
[----:B------:R-:W-:Y:S02]  /*4bf0*/  UISETP.GE.U32.AND UP1, UPT, UR9, UR4, UPT ;  /* 0x000000040900728c */ /* 0x000fe4000bf26070 */
[----:B------:R-:W-:Y:S02]  /*4c00*/  UISETP.GT.U32.AND UP0, UPT, UR4, UR5, UPT ;  /* 0x000000050400728c */ /* 0x000fe4000bf04070 */
[----:B------:R-:W-:Y:S02]  /*4c10*/  USEL UR58, UR12, 0xffffffff, UP4 ;  /* 0xffffffff0c3a7887 */ /* 0x000fe4000a000000 */
[----:B------:R-:W-:Y:S02]  /*4c20*/  ULOP3.LUT UR12, UR11, 0xffff, URZ, 0xc0, !UPT ;  /* 0x0000ffff0b0c7892 */ /* 0x000fe4000f8ec0ff */
[----:B------:R-:W-:-:S02]  /*4c30*/  UIADD3 UR42, UPT, UPT, -UR17, URZ, URZ ;  /* 0x000000ff112a7290 */ /* 0x000fc4000fffe1ff */
[----:B------:R-:W-:Y:S02]  /*4c40*/  USHF.R.U32.HI UR14, URZ, UR18, UR30 ;  /* 0x00000012ff0e7299 */ /* 0x000fe4000801161e */
[----:B------:R-:W-:Y:S02]  /*4c50*/  @UP1 UIADD3 UR6, UPT, UPT, UR6, 0x1, URZ ;  /* 0x0000000106061890 */ /* 0x000fe4000fffe0ff */
[----:B------:R-:W-:Y:S02]  /*4c60*/  UISETP.GE.AND UP1, UPT, UR17, URZ, UPT ;  /* 0x000000ff1100728c */ /* 0x000fe4000bf26270 */
[----:B------:R-:W-:Y:S02]  /*4c70*/  @!UP0 UIADD3 UR5, UPT, UPT, UR5, -UR4, URZ ;  /* 0x8000000405058290 */ /* 0x000fe4000fffe0ff */
[----:B------:R-:W-:Y:S02]  /*4c80*/  USHF.L.U32 UR12, UR12, UR27, URZ ;  /* 0x0000001b0c0c7299 */ /* 0x000fe400080006ff */
[----:B------:R-:W-:-:S02]  /*4c90*/  USEL UR45, UR45, UR7, !UP6 ;  /* 0x000000072d2d7287 */ /* 0x000fc4000f000000 */
[----:B------:R-:W-:Y:S02]  /*4ca0*/  UIMAD UR42, UR37, UR42, UR60 ;  /* 0x0000002a252a72a4 */ /* 0x000fe4000f8e023c */
[----:B------:R-:W-:Y:S02]  /*4cb0*/  @!UP3 UIADD3 UR6, UPT, UPT, -UR6, URZ, URZ ;  /* 0x000000ff0606b290 */ /* 0x000fe4000fffe1ff */
[----:B------:R-:W-:Y:S02]  /*4cc0*/  @!UP1 UIADD3 UR5, UPT, UPT, -UR5, URZ, URZ ;  /* 0x000000ff05059290 */ /* 0x000fe4000fffe1ff */
[----:B------:R-:W-:Y:S02]  /*4cd0*/  ULOP3.LUT UR12, UR14, UR11, UR12, 0xe0, !UPT ;  /* 0x0000000b0e0c7292 */ /* 0x000fe4000f8ee00c */
[----:B------:R-:W-:Y:S02]  /*4ce0*/  UIMAD UR45, UR42, UR45, URZ ;  /* 0x0000002d2a2d72a4 */ /* 0x000fe4000f8e02ff */
[----:B------:R-:W-:-:S02]  /*4cf0*/  USEL UR46, UR25, UR6, !UP5 ;  /* 0x00000006192e7287 */ /* 0x000fc4000e800000 */
[----:B------:R-:W-:Y:S02]  /*4d00*/  USEL UR5, UR25, UR5, !UP5 ;  /* 0x0000000519057287 */ /* 0x000fe4000e800000 */
[----:B------:R-:W-:Y:S02]  /*4d10*/  USHF.R.S32.HI UR4, URZ, 0x1f, UR45 ;  /* 0x0000001fff047899 */ /* 0x000fe4000801142d */
[----:B------:R-:W-:Y:S02]  /*4d20*/  ULOP3.LUT UR6, UR12, 0xffff, URZ, 0xc0, !UPT ;  /* 0x0000ffff0c067892 */ /* 0x000fe4000f8ec0ff */
[----:B------:R-:W-:Y:S02]  /*4d30*/  UIMAD UR46, UR5, UR46, URZ ;  /* 0x0000002e052e72a4 */ /* 0x000fe4000f8e02ff */
[----:B------:R-:W-:Y:S02]  /*4d40*/  ULEA.HI UR4, UR4, UR45, URZ, 0x7 ;  /* 0x0000002d04047291 */ /* 0x000fe4000f8f38ff */
[----:B------:R-:W-:-:S02]  /*4d50*/  USHF.L.U32 UR42, UR6, UR42, URZ ;  /* 0x0000002a062a7299 */ /* 0x000fc400080006ff */
[----:B------:R-:W-:Y:S02]  /*4d60*/  USHF.R.S32.HI UR6, URZ, 0x1f, UR46 ;  /* 0x0000001fff067899 */ /* 0x000fe4000801142e */
[----:B------:R-:W-:Y:S02]  /*4d70*/  USHF.R.U32.HI UR19, URZ, UR23, UR30 ;  /* 0x00000017ff137299 */ /* 0x000fe4000801161e */
[----:B------:R-:W-:Y:S02]  /*4d80*/  ULOP3.LUT UR30, UR4, 0xffffff80, URZ, 0xc0, !UPT ;  /* 0xffffff80041e7892 */ /* 0x000fe4000f8ec0ff */
[----:B------:R-:W-:Y:S02]  /*4d90*/  USHF.R.S32.HI UR56, URZ, 0x7, UR4 ;  /* 0x00000007ff387899 */ /* 0x000fe40008011404 */
[----:B------:R-:W-:Y:S02]  /*4da0*/  UIADD3 UR51, UPT, UPT, UR8, -UR10, URZ ;  /* 0x8000000a08337290 */ /* 0x000fe4000fffe0ff */
[----:B------:R-:W-:-:S02]  /*4db0*/  ULEA.HI UR4, UR6, UR46, URZ, 0x7 ;  /* 0x0000002e06047291 */ /* 0x000fc4000f8f38ff */
[----:B------:R-:W-:Y:S02]  /*4dc0*/  UIADD3 UR8, UPT, UPT, UR51, -0x1, URZ ;  /* 0xffffffff33087890 */ /* 0x000fe4000fffe0ff */
[----:B------:R-:W-:Y:S02]  /*4dd0*/  UIMAD UR37, UR5, UR37, URZ ;  /* 0x00000025052572a4 */ /* 0x000fe4000f8e02ff */
[----:B------:R-:W-:Y:S02]  /*4de0*/  ULOP3.LUT UR31, UR4, 0xffffff80, URZ, 0xc0, !UPT ;  /* 0xffffff80041f7892 */ /* 0x000fe4000f8ec0ff */
[----:B------:R-:W-:Y:S02]  /*4df0*/  UIADD3 UR47, UPT, UPT, UR47, 0x1, URZ ;  /* 0x000000012f2f7890 */ /* 0x000fe4000fffe0ff */
[----:B------:R-:W-:Y:S02]  /*4e00*/  USEL UR57, UR8, 0xffffffff, UP4 ;  /* 0xffffffff08397887 */ /* 0x000fe4000a000000 */
[----:B------:R-:W-:-:S02]  /*4e10*/  UIADD3 UR30, UPT, UPT, UR45, -UR30, URZ ;  /* 0x8000001e2d1e7290 */ /* 0x000fc4000fffe0ff */
[----:B------:R-:W-:Y:S02]  /*4e20*/  USHF.L.U32 UR37, UR19, UR37, URZ ;  /* 0x0000002513257299 */ /* 0x000fe400080006ff */
[----:B------:R-:W-:Y:S02]  /*4e30*/  USHF.R.S32.HI UR55, URZ, 0x7, UR4 ;  /* 0x00000007ff377899 */ /* 0x000fe40008011404 */
[----:B------:R-:W-:Y:S01]  /*4e40*/  UIADD3 UR31, UPT, UPT, UR46, -UR31, URZ ;  /* 0x8000001f2e1f7290 */ /* 0x000fe2000fffe0ff */
[----:B01----:R-:W-:-:S11]  /*4e50*/  UMOV UR7, URZ ;  /* 0x000000ff00077c82 */ /* 0x003fd60008000000 */
.L_x_569:
[----:B------:R-:W0:Y:S01]  /*4e60*/  S2UR UR23, SR_CgaCtaId ;  /* 0x00000000001779c3 */ /* 0x000e220000008800 */
[----:B------:R-:W-:Y:S01]  /*4e70*/  UMOV UR4, 0x400 ;  /* 0x0000040000047882 */ /* 0x000fe20000000000 */
[----:B------:R-:W-:Y:S01]  /*4e80*/  SHF.L.U32 R0, R10, 0x1f, RZ ;  /* 0x0000001f0a007819 */ /* 0x000fe200000006ff */
[----:B------:R-:W-:Y:S02]  /*4e90*/  UISETP.GE.U32.AND UP0, UPT, UR59, 0x5ff, UPT ;  /* 0x000005ff3b00788c */ /* 0x000fe4000bf06070 */
[----:B------:R-:W-:Y:S02]  /*4ea0*/  ULEA UR35, UR20, UR55, 0x7 ;  /* 0x0000003714237291 */ /* 0x000fe4000f8e38ff */
[----:B------:R-:W-:Y:S01]  /*4eb0*/  ULEA UR11, UR16, UR56, 0x8 ;  /* 0x00000038100b7291 */ /* 0x000fe2000f8e40ff */
[----:B------:R-:W-:Y:S01]  /*4ec0*/  UMOV UR32, URZ ;  /* 0x000000ff00207c82 */ /* 0x000fe20008000000 */
[----:B0-----:R-:W-:-:S04]  /*4ed0*/  ULEA UR23, UR23, UR4, 0x18 ;  /* 0x0000000417177291 */ /* 0x001fc8000f8ec0ff */
[----:B------:R-:W-:-:S09]  /*4ee0*/  ULEA UR4, UR7, UR23, 0x3 ;  /* 0x0000001707047291 */ /* 0x000fd2000f8e18ff */
[----:B------:R0:W1:Y:S01]  /*4ef0*/  SYNCS.PHASECHK.TRANS64.TRYWAIT P0, [UR4+0x20], R0 ;  /* 0x00002000ff0075a7 */ /* 0x0000620008001104 */
[----:B------:R-:W-:Y:S05]  /*4f00*/  BRA.U !UP0, `(.L_x_526) ;  /* 0x0000000908e87547 */ /* 0x000fea000b800000 */
[----:B------:R-:W-:Y:S01]  /*4f10*/  UMOV UR4, 0x1 ;  /* 0x0000000100047882 */ /* 0x000fe20000000000 */
[----:B------:R-:W-:Y:S01]  /*4f20*/  UMOV UR43, URZ ;  /* 0x000000ff002b7c82 */ /* 0x000fe20008000000 */
[----:B------:R-:W-:Y:S01]  /*4f30*/  UMOV UR29, UR58 ;  /* 0x0000003a001d7c82 */ /* 0x000fe20008000000 */
[----:B------:R-:W-:Y:S01]  /*4f40*/  UMOV UR6, 0x1 ;  /* 0x0000000100067882 */ /* 0x000fe20000000000 */
.L_x_545:
[----:B------:R-:W-:Y:S01]  /*4f50*/  ISETP.NE.AND P2, PT, R19, RZ, PT ;  /* 0x000000ff1300720c */ /* 0x000fe20003f45270 */
[----:B------:R-:W-:Y:S11]  /*4f60*/  ULEA UR33, UR7, UR23, 0x3 ;  /* 0x0000001707217291 */ /* 0x000ff6000f8e18ff */
[----:B------:R-:W-:Y:S01]  /*4f70*/  @!UPT UIADD3 URZ, UPT, UPT, URZ, URZ, URZ ;  /* 0x000000fffffff290 */ /* 0x000fe2000fffe0ff */
[----:B--2---:R-:W-:Y:S01]  /*4f80*/  @!P2 MOV R2, 0xc000 ;  /* 0x0000c0000002a802 */ /* 0x004fe20000000f00 */
[----:B01----:R-:W-:Y:S06]  /*4f90*/  @P0 BRA `(.L_x_527) ;  /* 0x00000000000c0947 */ /* 0x003fec0003800000 */
[----:B------:R-:W-:Y:S04]  /*4fa0*/  SHF.L.U32 R3, R10, 0x1f, RZ ;  /* 0x0000001f0a037819 */ /* 0x000fe800000006ff */
[----:B------:R-:W1:Y:S02]  /*4fb0*/  SYNCS.PHASECHK.TRANS64.TRYWAIT P0, [UR33+0x20], R3 ;  /* 0x00002003ff0075a7 */ /* 0x000e640008001121 */
[----:B-1----:R-:W-:Y:S05]  /*4fc0*/  @!P0 BRA `(.L_x_528) ;  /* 0x000000f400908947 */ /* 0x002fea0003800000 */
.L_x_527:
[----:B------:R-:W-:Y:S01]  /*4fd0*/  ISETP.NE.AND P2, PT, R19, RZ, PT ;  /* 0x000000ff1300720c */ /* 0x000fe20003f45270 */
[----:B------:R-:W-:Y:S02]  /*4fe0*/  ULOP3.LUT UR5, UR48, 0x2, URZ, 0xfc, !UPT ;  /* 0x0000000230057892 */ /* 0x000fe4000f8efcff */
[----:B------:R-:W-:Y:S02]  /*4ff0*/  UIMAD UR15, UR43, 0x180, URZ ;  /* 0x000001802b0f78a4 */ /* 0x000fe4000f8e02ff */
[----:B------:R-:W-:Y:S02]  /*5000*/  UISETP.NE.AND UP2, UPT, UR5, 0x2, UPT ;  /* 0x000000020500788c */ /* 0x000fe4000bf45270 */
[----:B------:R-:W-:Y:S04]  /*5010*/  UIADD3 UR43, UPT, UPT, UR43, 0x1, URZ ;  /* 0x000000012b2b7890 */ /* 0x000fe8000fffe0ff */
[----:B------:R-:W-:Y:S02]  /*5020*/  UISETP.NE.AND UP1, UPT, UR43, UR47, UPT ;  /* 0x0000002f2b00728c */ /* 0x000fe4000bf25270 */
[----:B------:R1:W-:Y:S01]  /*5030*/  @!P2 SYNCS.ARRIVE.TRANS64 RZ, [UR33], R2 ;  /* 0x00000002ffffa9a7 */ /* 0x0003e20008000021 */
[----:B------:R-:W-:Y:S08]  /*5040*/  BRA.U UP2, `(.L_x_529) ;  /* 0x0000000102047547 */ /* 0x000ff0000b800000 */
[----:B------:R-:W-:Y:S05]  /*5050*/  BPT.TRAP 0x1 ;  /* 0x000000040000795c */ /* 0x000fea0000300000 */
.L_x_529:
[----:B------:R-:W-:Y:S04]  /*5060*/  BSSY.RECONVERGENT B0, `(.L_x_530) ;  /* 0x0000003000007945 */ /* 0x000fe80003800200 */
[----:B------:R-:W-:Y:S05]  /*5070*/  @P1 BRA `(.L_x_531) ;  /* 0x0000000000041947 */ /* 0x000fea0003800000 */
[----:B------:R-:W-:Y:S05]  /*5080*/  BPT.TRAP 0x1 ;  /* 0x000000040000795c */ /* 0x000fea0000300000 */
.L_x_531:
[----:B------:R-:W-:Y:S05]  /*5090*/  BSYNC.RECONVERGENT B0 ;  /* 0x0000000000007941 */ /* 0x000fea0003800200 */
.L_x_530:
[----:B------:R-:W-:Y:S01]  /*50a0*/  UIADD3 UR5, UPT, UPT, UR7, 0x1, URZ ;  /* 0x0000000107057890 */ /* 0x000fe2000fffe0ff */
[----:B-1----:R-:W-:Y:S01]  /*50b0*/  @!P2 IMAD.MOV.U32 R2, RZ, RZ, 0xc000 ;  /* 0x0000c000ff02a424 */ /* 0x002fe200078e00ff */
[----:B------:R-:W-:Y:S02]  /*50c0*/  ULEA UR32, UR7, UR46, 0xe ;  /* 0x0000002e07207291 */ /* 0x000fe4000f8e70ff */
[----:B------:R-:W-:Y:S02]  /*50d0*/  UISETP.NE.AND UP0, UPT, UR5, 0x4, UPT ;  /* 0x000000040500788c */ /* 0x000fe4000bf05270 */
[----:B------:R-:W-:Y:S02]  /*50e0*/  UIADD3 UR34, UPT, UPT, UR31, UR15, URZ ;  /* 0x0000000f1f227290 */ /* 0x000fe4000fffe0ff */
[----:B------:R-:W-:Y:S02]  /*50f0*/  USEL UR8, URZ, 0x1, UP0 ;  /* 0x00000001ff087887 */ /* 0x000fe40008000000 */
[----:B------:R-:W-:Y:S02]  /*5100*/  USEL UR13, UR5, URZ, UP0 ;  /* 0x000000ff050d7287 */ /* 0x000fe40008000000 */
[----:B------:R-:W-:Y:S02]  /*5110*/  UIADD3 UR32, UPT, UPT, UR23, 0x280, UR32 ;  /* 0x0000028017207890 */ /* 0x000fe4000fffe020 */
[----:B------:R-:W-:Y:S01]  /*5120*/  ULEA UR25, UR13, UR23, 0x3 ;  /* 0x000000170d197291 */ /* 0x000fe2000f8e18ff */
[----:B------:R-:W-:Y:S01]  /*5130*/  LOP3.LUT R10, R10, UR8, RZ, 0x3c, !PT ;  /* 0x000000080a0a7c12 */ /* 0x000fe2000f8e3cff */
[----:B------:R-:W-:Y:S02]  /*5140*/  ULEA UR8, UR7, UR45, 0xf ;  /* 0x0000002d07087291 */ /* 0x000fe4000f8e78ff */
[----:B------:R-:W-:Y:S01]  /*5150*/  UPRMT UR7, URZ, 0x5410, UR42 ;  /* 0x00005410ff077896 */ /* 0x000fe2000800002a */
[----:B0-----:R-:W-:Y:S01]  /*5160*/  SHF.L.U32 R3, R10, 0x1f, RZ ;  /* 0x0000001f0a037819 */ /* 0x001fe200000006ff */
[----:B------:R-:W-:Y:S01]  /*5170*/  UMOV UR16, 0x0 ;  /* 0x0000000000107882 */ /* 0x000fe20000000000 */
[----:B------:R-:W-:Y:S01]  /*5180*/  UMOV UR17, 0x10000000 ;  /* 0x1000000000117882 */ /* 0x000fe20000000000 */
[----:B------:R-:W-:Y:S01]  /*5190*/  UIADD3 UR10, UPT, UPT, UR30, UR15, URZ ;  /* 0x0000000f1e0a7290 */ /* 0x000fe2000fffe0ff */
[----:B------:R0:W1:Y:S01]  /*51a0*/  SYNCS.PHASECHK.TRANS64.TRYWAIT P0, [UR25+0x20], R3 ;  /* 0x00002003ff0075a7 */ /* 0x0000620008001119 */
[----:B------:R-:W-:Y:S02]  /*51b0*/  UIADD3 UR8, UPT, UPT, UR23, 0x10280, UR8 ;  /* 0x0001028017087890 */ /* 0x000fe4000fffe008 */
[----:B------:R-:W-:Y:S01]  /*51c0*/  UPRMT UR5, URZ, 0x5410, UR37 ;  /* 0x00005410ff057896 */ /* 0x000fe20008000025 */
[----:B------:R0:W-:Y:S01]  /*51d0*/  UTMALDG.3D.MULTICAST [UR32], [UR40], UR7, desc[UR16] ;  /* 0x00001020280073b4 */ /* 0x0001e20008011807 */
[----:B------:R-:W-:Y:S01]  /*51e0*/  UMOV UR12, UR36 ;  /* 0x00000024000c7c82 */ /* 0x000fe20008000000 */
[----:B------:R-:W-:Y:S01]  /*51f0*/  UMOV UR9, UR33 ;  /* 0x0000002100097c82 */ /* 0x000fe20008000000 */
[----:B------:R-:W-:Y:S05]  /*5200*/  UISETP.GE.AND UP0, UPT, UR29, 0x1, UPT ;  /* 0x000000011d00788c */ /* 0x000fea000bf06270 */
[----:B------:R0:W-:Y:S04]  /*5210*/  UTMALDG.3D.MULTICAST [UR8], [UR38], UR5, desc[UR16] ;  /* 0x00001008260073b4 */ /* 0x0001e80008011805 */
[----:B------:R-:W-:Y:S05]  /*5220*/  BRA.U !UP0, `(.L_x_532) ;  /* 0x00000001084c7547 */ /* 0x000fea000b800000 */
[----:B0-----:R-:W-:Y:S02]  /*5230*/  UIMAD UR5, UR6, 0x3, UR4 ;  /* 0x00000003060578a4 */ /* 0x001fe4000f8e0204 */
[----:B------:R-:W-:Y:S02]  /*5240*/  UIADD3 UR4, UPT, UPT, UR4, 0x1, URZ ;  /* 0x0000000104047890 */ /* 0x000fe4000fffe0ff */
[----:B------:R-:W-:Y:S02]  /*5250*/  USHF.L.U32 UR5, UR5, 0x7, URZ ;  /* 0x0000000705057899 */ /* 0x000fe400080006ff */
[----:B------:R-:W-:Y:S02]  /*5260*/  UIMAD.WIDE UR8, UR4, 0x55555556, URZ ;  /* 0x55555556040878a5 */ /* 0x000fe4000f8e02ff */
[----:B------:R-:W-:Y:S02]  /*5270*/  UIADD3 UR20, UPT, UPT, UR31, UR5, URZ ;  /* 0x000000051f147290 */ /* 0x000fe4000fffe0ff */
[----:B------:R-:W-:Y:S01]  /*5280*/  UIADD3 UR16, UPT, UPT, UR30, UR5, URZ ;  /* 0x000000051e107290 */ /* 0x000fe2000fffe0ff */
[----:B------:R-:W-:Y:S01]  /*5290*/  UMOV UR21, UR35 ;  /* 0x0000002300157c82 */ /* 0x000fe20008000000 */
[----:B------:R-:W-:Y:S01]  /*52a0*/  UMOV UR22, UR36 ;  /* 0x0000002400167c82 */ /* 0x000fe20008000000 */
[----:B------:R-:W-:Y:S01]  /*52b0*/  UMOV UR17, UR11 ;  /* 0x0000000b00117c82 */ /* 0x000fe20008000000 */
        /* <DEDUP_REMOVED lines=10> */
.L_x_532:
[----:B-1----:R-:W-:Y:S05]  /*5360*/  @P0 BRA `(.L_x_533) ;  /* 0x0000000000080947 */ /* 0x002fea0003800000 */
[----:B------:R-:W1:Y:S02]  /*5370*/  SYNCS.PHASECHK.TRANS64.TRYWAIT P0, [UR25+0x20], R3 ;  /* 0x00002003ff0075a7 */ /* 0x000e640008001119 */
[----:B-1----:R-:W-:Y:S05]  /*5380*/  @!P0 BRA `(.L_x_534) ;  /* 0x000000f000b88947 */ /* 0x002fea0003800000 */
.L_x_533:
[----:B------:R-:W-:Y:S11]  /*5390*/  ISETP.NE.AND P2, PT, R19, RZ, PT ;  /* 0x000000ff1300720c */ /* 0x000ff60003f45270 */
[----:B------:R-:W-:Y:S02]  /*53a0*/  @!UPT UIADD3 URZ, UPT, UPT, URZ, URZ, URZ ;  /* 0x000000fffffff290 */ /* 0x000fe4000fffe0ff */
[----:B------:R2:W-:Y:S01]  /*53b0*/  @!P2 SYNCS.ARRIVE.TRANS64 RZ, [UR25], R2 ;  /* 0x00000002ffffa9a7 */ /* 0x0005e20008000019 */
[----:B------:R-:W-:Y:S05]  /*53c0*/  BRA.U UP2, `(.L_x_535) ;  /* 0x0000000102047547 */ /* 0x000fea000b800000 */
[----:B0-----:R-:W-:Y:S05]  /*53d0*/  BPT.TRAP 0x1 ;  /* 0x000000040000795c */ /* 0x001fea0000300000 */
.L_x_535:
[----:B------:R-:W-:Y:S04]  /*53e0*/  BSSY.RECONVERGENT B0, `(.L_x_536) ;  /* 0x0000003000007945 */ /* 0x000fe80003800200 */
[----:B------:R-:W-:Y:S05]  /*53f0*/  @P1 BRA `(.L_x_537) ;  /* 0x0000000000041947 */ /* 0x000fea0003800000 */
[----:B0-----:R-:W-:Y:S05]  /*5400*/  BPT.TRAP 0x1 ;  /* 0x000000040000795c */ /* 0x001fea0000300000 */
.L_x_537:
[----:B0-----:R-:W-:Y:S05]  /*5410*/  BSYNC.RECONVERGENT B0 ;  /* 0x0000000000007941 */ /* 0x001fea0003800200 */
.L_x_536:
[----:B------:R-:W-:Y:S01]  /*5420*/  UIADD3 UR5, UPT, UPT, UR13, 0x1, URZ ;  /* 0x000000010d057890 */ /* 0x000fe2000fffe0ff */
[----:B--2---:R-:W-:Y:S01]  /*5430*/  @!P2 IMAD.MOV.U32 R2, RZ, RZ, 0xc000 ;  /* 0x0000c000ff02a424 */ /* 0x004fe200078e00ff */
[----:B------:R-:W-:Y:S02]  /*5440*/  ULEA UR24, UR13, UR46, 0xe ;  /* 0x0000002e0d187291 */ /* 0x000fe4000f8e70ff */
[----:B------:R-:W-:Y:S02]  /*5450*/  UISETP.NE.AND UP0, UPT, UR5, 0x4, UPT ;  /* 0x000000040500788c */ /* 0x000fe4000bf05270 */
[----:B------:R-:W-:Y:S02]  /*5460*/  UIADD3 UR26, UPT, UPT, UR31, 0x80, UR15 ;  /* 0x000000801f1a7890 */ /* 0x000fe4000fffe00f */
[----:B------:R-:W-:Y:S02]  /*5470*/  USEL UR7, URZ, 0x1, UP0 ;  /* 0x00000001ff077887 */ /* 0x000fe40008000000 */
[----:B------:R-:W-:Y:S02]  /*5480*/  USEL UR14, UR5, URZ, UP0 ;  /* 0x000000ff050e7287 */ /* 0x000fe40008000000 */
[----:B------:R-:W-:Y:S02]  /*5490*/  UIADD3 UR24, UPT, UPT, UR23, 0x280, UR24 ;  /* 0x0000028017187890 */ /* 0x000fe4000fffe018 */
[----:B------:R-:W-:Y:S01]  /*54a0*/  ULEA UR17, UR14, UR23, 0x3 ;  /* 0x000000170e117291 */ /* 0x000fe2000f8e18ff */
[----:B------:R-:W-:Y:S01]  /*54b0*/  LOP3.LUT R10, R10, UR7, RZ, 0x3c, !PT ;  /* 0x000000070a0a7c12 */ /* 0x000fe2000f8e3cff */
[----:B------:R-:W-:Y:S02]  /*54c0*/  UPRMT UR7, URZ, 0x5410, UR42 ;  /* 0x00005410ff077896 */ /* 0x000fe4000800002a */
[----:B------:R-:W-:Y:S01]  /*54d0*/  ULEA UR8, UR13, UR45, 0xf ;  /* 0x0000002d0d087291 */ /* 0x000fe2000f8e78ff */
[----:B-1----:R-:W-:Y:S01]  /*54e0*/  SHF.L.U32 R3, R10, 0x1f, RZ ;  /* 0x0000001f0a037819 */ /* 0x002fe200000006ff */
[----:B------:R-:W-:Y:S01]  /*54f0*/  UMOV UR18, 0x0 ;  /* 0x0000000000127882 */ /* 0x000fe20000000000 */
[----:B------:R-:W-:Y:S01]  /*5500*/  UMOV UR19, 0x10000000 ;  /* 0x1000000000137882 */ /* 0x000fe20000000000 */
[----:B------:R-:W-:Y:S01]  /*5510*/  UMOV UR27, UR35 ;  /* 0x00000023001b7c82 */ /* 0x000fe20008000000 */
[----:B------:R0:W1:Y:S01]  /*5520*/  SYNCS.PHASECHK.TRANS64.TRYWAIT P0, [UR17+0x20], R3 ;  /* 0x00002003ff0075a7 */ /* 0x0000620008001111 */
[----:B------:R-:W-:Y:S01]  /*5530*/  UMOV UR28, UR36 ;  /* 0x00000024001c7c82 */ /* 0x000fe20008000000 */
[----:B------:R-:W-:Y:S01]  /*5540*/  UIADD3 UR10, UPT, UPT, UR30, 0x80, UR15 ;  /* 0x000000801e0a7890 */ /* 0x000fe2000fffe00f */
[----:B------:R0:W-:Y:S01]  /*5550*/  UTMALDG.3D.MULTICAST [UR24], [UR40], UR7, desc[UR18] ;  /* 0x00001218280073b4 */ /* 0x0001e20008011807 */
[----:B------:R-:W-:Y:S02]  /*5560*/  UIADD3 UR8, UPT, UPT, UR23, 0x10280, UR8 ;  /* 0x0001028017087890 */ /* 0x000fe4000fffe008 */
[----:B------:R-:W-:Y:S01]  /*5570*/  UPRMT UR5, URZ, 0x5410, UR37 ;  /* 0x00005410ff057896 */ /* 0x000fe20008000025 */
[----:B------:R-:W-:Y:S01]  /*5580*/  UMOV UR12, UR36 ;  /* 0x00000024000c7c82 */ /* 0x000fe20008000000 */
[----:B------:R-:W-:Y:S01]  /*5590*/  UMOV UR9, UR25 ;  /* 0x0000001900097c82 */ /* 0x000fe20008000000 */
[----:B------:R-:W-:Y:S06]  /*55a0*/  UISETP.GE.AND UP0, UPT, UR29, 0x1, UPT ;  /* 0x000000011d00788c */ /* 0x000fec000bf06270 */
[----:B------:R0:W-:Y:S03]  /*55b0*/  UTMALDG.3D.MULTICAST [UR8], [UR38], UR5, desc[UR18] ;  /* 0x00001208260073b4 */ /* 0x0001e60008011805 */
        /* <DEDUP_REMOVED lines=20> */
.L_x_538:
[----:B-1----:R-:W-:Y:S05]  /*5700*/  @P0 BRA `(.L_x_539) ;  /* 0x0000000000080947 */ /* 0x002fea0003800000 */
[----:B------:R-:W1:Y:S02]  /*5710*/  SYNCS.PHASECHK.TRANS64.TRYWAIT P0, [UR17+0x20], R3 ;  /* 0x00002003ff0075a7 */ /* 0x000e640008001111 */
[----:B-1----:R-:W-:Y:S05]  /*5720*/  @!P0 BRA `(.L_x_540) ;  /* 0x000000ec00e88947 */ /* 0x002fea0003800000 */
.L_x_539:
[----:B------:R-:W-:Y:S11]  /*5730*/  ISETP.NE.AND P0, PT, R19, RZ, PT ;  /* 0x000000ff1300720c */ /* 0x000ff60003f05270 */
[----:B------:R-:W-:Y:S02]  /*5740*/  @!UPT UIADD3 URZ, UPT, UPT, URZ, URZ, URZ ;  /* 0x000000fffffff290 */ /* 0x000fe4000fffe0ff */
[----:B------:R2:W-:Y:S01]  /*5750*/  @!P0 SYNCS.ARRIVE.TRANS64 RZ, [UR17], R2 ;  /* 0x00000002ffff89a7 */ /* 0x0005e20008000011 */
[----:B------:R-:W-:Y:S05]  /*5760*/  BRA.U UP2, `(.L_x_541) ;  /* 0x0000000102047547 */ /* 0x000fea000b800000 */
[----:B0-----:R-:W-:Y:S05]  /*5770*/  BPT.TRAP 0x1 ;  /* 0x000000040000795c */ /* 0x001fea0000300000 */
.L_x_541:
[----:B------:R-:W-:Y:S04]  /*5780*/  BSSY.RECONVERGENT B0, `(.L_x_542) ;  /* 0x0000003000007945 */ /* 0x000fe80003800200 */
[----:B------:R-:W-:Y:S05]  /*5790*/  @P1 BRA `(.L_x_543) ;  /* 0x0000000000041947 */ /* 0x000fea0003800000 */
[----:B0-----:R-:W-:Y:S05]  /*57a0*/  BPT.TRAP 0x1 ;  /* 0x000000040000795c */ /* 0x001fea0000300000 */
.L_x_543:
[----:B0-----:R-:W-:Y:S05]  /*57b0*/  BSYNC.RECONVERGENT B0 ;  /* 0x0000000000007941 */ /* 0x001fea0003800200 */
.L_x_542:
[----:B------:R-:W-:Y:S02]  /*57c0*/  UIADD3 UR7, UPT, UPT, UR14, 0x1, URZ ;  /* 0x000000010e077890 */ /* 0x000fe4000fffe0ff */
        /* <DEDUP_REMOVED lines=8> */
[----:B------:R-:W-:Y:S02]  /*5850*/  ULEA UR8, UR14, UR45, 0xf ;  /* 0x0000002d0e087291 */ /* 0x000fe4000f8e78ff */
[----:B------:R-:W-:Y:S01]  /*5860*/  UIADD3 UR10, UPT, UPT, UR30, 0x100, UR15 ;  /* 0x000001001e0a7890 */ /* 0x000fe2000fffe00f */
[----:B-1----:R-:W-:Y:S01]  /*5870*/  SHF.L.U32 R0, R10, 0x1f, RZ ;  /* 0x0000001f0a007819 */ /* 0x002fe200000006ff */
[----:B------:R-:W-:Y:S01]  /*5880*/  UMOV UR14, 0x0 ;  /* 0x00000000000e7882 */ /* 0x000fe20000000000 */
[----:B------:R-:W-:Y:S01]  /*5890*/  UMOV UR15, 0x10000000 ;  /* 0x10000000000f7882 */ /* 0x000fe20000000000 */
[----:B------:R-:W-:Y:S01]  /*58a0*/  UMOV UR19, UR35 ;  /* 0x0000002300137c82 */ /* 0x000fe20008000000 */
[----:B------:R0:W1:Y:S01]  /*58b0*/  SYNCS.PHASECHK.TRANS64.TRYWAIT P0, [UR5+0x20], R0 ;  /* 0x00002000ff0075a7 */ /* 0x0000620008001105 */
[----:B------:R-:W-:Y:S01]  /*58c0*/  UPRMT UR5, URZ, 0x5410, UR42 ;  /* 0x00005410ff057896 */ /* 0x000fe2000800002a */
[----:B------:R-:W-:Y:S01]  /*58d0*/  UMOV UR20, UR36 ;  /* 0x0000002400147c82 */ /* 0x000fe20008000000 */
[----:B------:R-:W-:Y:S01]  /*58e0*/  UIADD3 UR8, UPT, UPT, UR23, 0x10280, UR8 ;  /* 0x0001028017087890 */ /* 0x000fe2000fffe008 */
[----:B------:R-:W-:Y:S01]  /*58f0*/  UMOV UR12, UR36 ;  /* 0x00000024000c7c82 */ /* 0x000fe20008000000 */
[----:B------:R-:W-:Y:S01]  /*5900*/  UMOV UR9, UR17 ;  /* 0x0000001100097c82 */ /* 0x000fe20008000000 */
[----:B------:R-:W-:Y:S04]  /*5910*/  UISETP.GE.AND UP0, UPT, UR29, 0x1, UPT ;  /* 0x000000011d00788c */ /* 0x000fe8000bf06270 */
[----:B------:R3:W-:Y:S02]  /*5920*/  UTMALDG.3D.MULTICAST [UR16], [UR40], UR5, desc[UR14] ;  /* 0x00000e10280073b4 */ /* 0x0007e40008011805 */
[----:B---3--:R-:W-:Y:S09]  /*5930*/  UPRMT UR5, URZ, 0x5410, UR37 ;  /* 0x00005410ff057896 */ /* 0x008ff20008000025 */
[----:B------:R0:W-:Y:S01]  /*5940*/  UTMALDG.3D.MULTICAST [UR8], [UR38], UR5, desc[UR14] ;  /* 0x00000e08260073b4 */ /* 0x0001e20008011805 */
        /* <DEDUP_REMOVED lines=20> */
.L_x_544:
[----:B------:R-:W-:Y:S01]  /*5a90*/  UMOV UR32, UR47 ;  /* 0x0000002f00207c82 */ /* 0x000fe20008000000 */
[----:B------:R-:W-:Y:S05]  /*5aa0*/  BRA.U UP1, `(.L_x_545) ;  /* 0xfffffff501287547 */ /* 0x000fea000b83ffff */
.L_x_526:
[----:B------:R-:W-:Y:S01]  /*5ab0*/  ULEA UR4, UR7, UR23, 0x3 ;  /* 0x0000001707047291 */ /* 0x000fe2000f8e18ff */
[----:B0-----:R-:W-:Y:S01]  /*5ac0*/  SHF.L.U32 R0, R10, 0x1f, RZ ;  /* 0x0000001f0a007819 */ /* 0x001fe200000006ff */
[----:B------:R-:W-:-:S07]  /*5ad0*/  UISETP.GE.AND UP0, UPT, UR51, 0x1, UPT ;  /* 0x000000013300788c */ /* 0x000fce000bf06270 */
[----:B-1----:R0:W1:Y:S02]  /*5ae0*/  SYNCS.PHASECHK.TRANS64.TRYWAIT P0, [UR4+0x20], R0 ;  /* 0x00002000ff0075a7 */ /* 0x0020640008001104 */
[----:B------:R-:W-:Y:S05]  /*5af0*/  BRA.U !UP0, `(.L_x_546) ;  /* 0x0000000908ec7547 */ /* 0x000fea000b800000 */
[----:B------:R-:W-:Y:S02]  /*5b00*/  UIADD3 UR6, UPT, UPT, UR32, 0x1, URZ ;  /* 0x0000000120067890 */ /* 0x000fe4000fffe0ff */
[----:B------:R-:W-:Y:S01]  /*5b10*/  UIADD3 UR33, UPT, UPT, UR51, UR32, URZ ;  /* 0x0000002033217290 */ /* 0x000fe2000fffe0ff */
[----:B------:R-:W-:Y:S01]  /*5b20*/  UMOV UR4, 0x1 ;  /* 0x0000000100047882 */ /* 0x000fe20000000000 */
[----:B------:R-:W-:Y:S02]  /*5b30*/  UMOV UR29, UR57 ;  /* 0x00000039001d7c82 */ /* 0x000fe40008000000 */
.L_x_565:
        /* <DEDUP_REMOVED lines=8> */
.L_x_547:
[----:B------:R-:W-:Y:S01]  /*5bc0*/  ISETP.NE.AND P2, PT, R19, RZ, PT ;  /* 0x000000ff1300720c */ /* 0x000fe20003f45270 */
[----:B------:R-:W-:Y:S02]  /*5bd0*/  ULOP3.LUT UR5, UR48, 0x2, URZ, 0xfc, !UPT ;  /* 0x0000000230057892 */ /* 0x000fe4000f8efcff */
[----:B------:R-:W-:Y:S02]  /*5be0*/  UIMAD UR15, UR32, 0x180, URZ ;  /* 0x00000180200f78a4 */ /* 0x000fe4000f8e02ff */
[----:B------:R-:W-:Y:S08]  /*5bf0*/  UISETP.NE.AND UP1, UPT, UR5, 0x2, UPT ;  /* 0x000000020500788c */ /* 0x000ff0000bf25270 */
[----:B------:R1:W-:Y:S01]  /*5c00*/  @!P2 SYNCS.ARRIVE.TRANS64 RZ, [UR17], R2 ;  /* 0x00000002ffffa9a7 */ /* 0x0003e20008000011 */
[----:B------:R-:W-:Y:S05]  /*5c10*/  BRA.U UP1, `(.L_x_549) ;  /* 0x0000000101047547 */ /* 0x000fea000b800000 */
[----:B------:R-:W-:Y:S05]  /*5c20*/  BPT.TRAP 0x1 ;  /* 0x000000040000795c */ /* 0x000fea0000300000 */
.L_x_549:
[----:B------:R-:W-:Y:S04]  /*5c30*/  BSSY.RECONVERGENT B0, `(.L_x_550) ;  /* 0x0000003000007945 */ /* 0x000fe80003800200 */
[----:B------:R-:W-:Y:S05]  /*5c40*/  @P1 BRA `(.L_x_551) ;  /* 0x0000000000041947 */ /* 0x000fea0003800000 */
[----:B------:R-:W-:Y:S05]  /*5c50*/  BPT.TRAP 0x1 ;  /* 0x000000040000795c */ /* 0x000fea0000300000 */
.L_x_551:
[----:B------:R-:W-:Y:S05]  /*5c60*/  BSYNC.RECONVERGENT B0 ;  /* 0x0000000000007941 */ /* 0x000fea0003800200 */
.L_x_550:
        /* <DEDUP_REMOVED lines=15> */
[----:B------:R-:W-:Y:S01]  /*5d60*/  UMOV UR19, UR35 ;  /* 0x0000002300137c82 */ /* 0x000fe20008000000 */
[----:B------:R0:W1:Y:S01]  /*5d70*/  SYNCS.PHASECHK.TRANS64.TRYWAIT P0, [UR25+0x20], R3 ;  /* 0x00002003ff0075a7 */ /* 0x0000620008001119 */
[----:B------:R-:W-:Y:S01]  /*5d80*/  UMOV UR20, UR36 ;  /* 0x0000002400147c82 */ /* 0x000fe20008000000 */
[----:B------:R-:W-:Y:S02]  /*5d90*/  UIADD3 UR10, UPT, UPT, UR30, UR15, URZ ;  /* 0x0000000f1e0a7290 */ /* 0x000fe4000fffe0ff */
        /* <DEDUP_REMOVED lines=27> */
.L_x_552:
[----:B-1----:R-:W-:Y:S05]  /*5f50*/  @P0 BRA `(.L_x_553) ;  /* 0x0000000000080947 */ /* 0x002fea0003800000 */
[----:B------:R-:W1:Y:S02]  /*5f60*/  SYNCS.PHASECHK.TRANS64.TRYWAIT P0, [UR25+0x20], R3 ;  /* 0x00002003ff0075a7 */ /* 0x000e640008001119 */
[----:B-1----:R-:W-:Y:S05]  /*5f70*/  @!P0 BRA `(.L_x_554) ;  /* 0x000000e800048947 */ /* 0x002fea0003800000 */
.L_x_553:
[----:B------:R-:W-:Y:S11]  /*5f80*/  ISETP.NE.AND P2, PT, R19, RZ, PT ;  /* 0x000000ff1300720c */ /* 0x000ff60003f45270 */
[----:B------:R-:W-:Y:S02]  /*5f90*/  @!UPT UIADD3 URZ, UPT, UPT, URZ, URZ, URZ ;  /* 0x000000fffffff290 */ /* 0x000fe4000fffe0ff */
[----:B------:R2:W-:Y:S01]  /*5fa0*/  @!P2 SYNCS.ARRIVE.TRANS64 RZ, [UR25], R2 ;  /* 0x00000002ffffa9a7 */ /* 0x0005e20008000019 */
[----:B------:R-:W-:Y:S05]  /*5fb0*/  BRA.U UP1, `(.L_x_555) ;  /* 0x0000000101047547 */ /* 0x000fea000b800000 */
[----:B0-----:R-:W-:Y:S05]  /*5fc0*/  BPT.TRAP 0x1 ;  /* 0x000000040000795c */ /* 0x001fea0000300000 */
.L_x_555:
[----:B------:R-:W-:Y:S04]  /*5fd0*/  BSSY.RECONVERGENT B0, `(.L_x_556) ;  /* 0x0000003000007945 */ /* 0x000fe80003800200 */
[----:B------:R-:W-:Y:S05]  /*5fe0*/  @P1 BRA `(.L_x_557) ;  /* 0x0000000000041947 */ /* 0x000fea0003800000 */
[----:B0-----:R-:W-:Y:S05]  /*5ff0*/  BPT.TRAP 0x1 ;  /* 0x000000040000795c */ /* 0x001fea0000300000 */
.L_x_557:
[----:B0-----:R-:W-:Y:S05]  /*6000*/  BSYNC.RECONVERGENT B0 ;  /* 0x0000000000007941 */ /* 0x001fea0003800200 */
.L_x_556:
        /* <DEDUP_REMOVED lines=46> */
.L_x_558:
[----:B-1----:R-:W-:Y:S05]  /*62f0*/  @P0 BRA `(.L_x_559) ;  /* 0x0000000000080947 */ /* 0x002fea0003800000 */
[----:B------:R-:W1:Y:S02]  /*6300*/  SYNCS.PHASECHK.TRANS64.TRYWAIT P0, [UR17+0x20], R3 ;  /* 0x00002003ff0075a7 */ /* 0x000e640008001111 */
[----:B-1----:R-:W-:Y:S05]  /*6310*/  @!P0 BRA `(.L_x_560) ;  /* 0x000000e400348947 */ /* 0x002fea0003800000 */
.L_x_559:
[----:B------:R-:W-:Y:S11]  /*6320*/  ISETP.NE.AND P0, PT, R19, RZ, PT ;  /* 0x000000ff1300720c */ /* 0x000ff60003f05270 */
[----:B------:R-:W-:Y:S02]  /*6330*/  @!UPT UIADD3 URZ, UPT, UPT, URZ, URZ, URZ ;  /* 0x000000fffffff290 */ /* 0x000fe4000fffe0ff */
[----:B------:R2:W-:Y:S01]  /*6340*/  @!P0 SYNCS.ARRIVE.TRANS64 RZ, [UR17], R2 ;  /* 0x00000002ffff89a7 */ /* 0x0005e20008000011 */
[----:B------:R-:W-:Y:S05]  /*6350*/  BRA.U UP1, `(.L_x_561) ;  /* 0x0000000101047547 */ /* 0x000fea000b800000 */
[----:B0-----:R-:W-:Y:S05]  /*6360*/  BPT.TRAP 0x1 ;  /* 0x000000040000795c */ /* 0x001fea0000300000 */
.L_x_561:
[----:B------:R-:W-:Y:S04]  /*6370*/  BSSY.RECONVERGENT B0, `(.L_x_562) ;  /* 0x0000003000007945 */ /* 0x000fe80003800200 */
[----:B------:R-:W-:Y:S05]  /*6380*/  @P1 BRA `(.L_x_563) ;  /* 0x0000000000041947 */ /* 0x000fea0003800000 */
[----:B0-----:R-:W-:Y:S05]  /*6390*/  BPT.TRAP 0x1 ;  /* 0x000000040000795c */ /* 0x001fea0000300000 */
.L_x_563:
[----:B0-----:R-:W-:Y:S05]  /*63a0*/  BSYNC.RECONVERGENT B0 ;  /* 0x0000000000007941 */ /* 0x001fea0003800200 */
.L_x_562:
        /* <DEDUP_REMOVED lines=9> */
[----:B------:R-:W-:Y:S02]  /*6440*/  UIADD3 UR10, UPT, UPT, UR30, 0x100, UR15 ;  /* 0x000001001e0a7890 */ /* 0x000fe4000fffe00f */
[----:B------:R-:W-:Y:S01]  /*6450*/  ULEA UR8, UR13, UR45, 0xf ;  /* 0x0000002d0d087291 */ /* 0x000fe2000f8e78ff */
        /* <DEDUP_REMOVED lines=34> */
.L_x_564:
[----:B------:R-:W-:Y:S04]  /*6680*/  UIADD3 UR32, UPT, UPT, UR32, 0x1, URZ ;  /* 0x0000000120207890 */ /* 0x000fe8000fffe0ff */
[----:B------:R-:W-:Y:S09]  /*6690*/  UISETP.NE.AND UP0, UPT, UR32, UR33, UPT ;  /* 0x000000212000728c */ /* 0x000ff2000bf05270 */
[----:B------:R-:W-:Y:S05]  /*66a0*/  BRA.U UP0, `(.L_x_565) ;  /* 0xfffffff500247547 */ /* 0x000fea000b83ffff */
.L_x_546:
[C---:B------:R-:W-:Y:S01]  /*66b0*/  LEA R3, R9.reuse, UR23, 0x3 ;  /* 0x0000001709037c11 */ /* 0x040fe2000f8e18ff */
[----:B------:R-:W-:Y:S01]  /*66c0*/  NOP ;  /* 0x0000000000007918 */ /* 0x000fe20000000000 */
[----:B0-----:R-:W-:Y:S02]  /*66d0*/  SHF.L.U32 R0, R8, 0x1f, RZ ;  /* 0x0000001f08007819 */ /* 0x001fe400000006ff */
[----:B------:R-:W-:Y:S02]  /*66e0*/  LEA R4, R9, UR23, 0x4 ;  /* 0x0000001709047c11 */ /* 0x000fe4000f8e20ff */
[----:B-1----:R-:W0:Y:S02]  /*66f0*/  SYNCS.PHASECHK.TRANS64.TRYWAIT P0, [R3+URZ+0xd0], R0 ;  /* 0x0000d000030075a7 */ /* 0x002e2400080011ff */
[----:B0-----:R-:W-:Y:S05]  /*6700*/  @!P0 BRA `(.L_x_566) ;  /* 0x000000e000508947 */ /* 0x001fea0003800000 */
.L_x_765:
[----:B------:R-:W1:Y:S01]  /*6710*/  LDS.128 R4, [R4+0x150] ;  /* 0x0001500004047984 */ /* 0x000e620000000c00 */
[----:B------:R-:W-:Y:S01]  /*6720*/  UISETP.GE.AND UP0, UPT, UR44, 0x1, UPT ;  /* 0x000000012c00788c */ /* 0x000fe2000bf06270 */
[----:B------:R-:W-:Y:S01]  /*6730*/  @!PT LDS RZ, [RZ] ;  /* 0x00000000fffff984 */ /* 0x000fe20000000800 */
[----:B------:R-:W-:Y:S01]  /*6740*/  @!PT LDS RZ, [RZ] ;  /* 0x00000000fffff984 */ /* 0x000fe20000000800 */
[----:B------:R-:W-:Y:S01]  /*6750*/  @!PT LDS RZ, [RZ] ;  /* 0x00000000fffff984 */ /* 0x000fe20000000800 */
[----:B------:R-:W-:Y:S01]  /*6760*/  @!PT LDS RZ, [RZ] ;  /* 0x00000000fffff984 */ /* 0x000fe20000000800 */
[----:B------:R3:W-:Y:S06]  /*6770*/  MEMBAR.ALL.CTA ;  /* 0x0000000000007992 */ /* 0x0007ec0000008000 */
[----:B---3--:R-:W3:Y:S01]  /*6780*/  FENCE.VIEW.ASYNC.S ;  /* 0x00000000000073c6 */ /* 0x008ee20000000000 */
[----:B-1----:R-:W-:-:S13]  /*6790*/  LOP3.LUT P0, RZ, R6, 0x1, RZ, 0xc0, !PT ;  /* 0x0000000106ff7812 */ /* 0x002fda000780c0ff */
[----:B---3--:R-:W-:Y:S01]  /*67a0*/  VOTEU.ANY UP2, P0 ;  /* 0x0000000000ff7886 */ /* 0x008fe20000040100 */
[----:B------:R-:W-:-:S13]  /*67b0*/  PLOP3.LUT P0, PT, PT, PT, UP2, 0x80, 0x8 ;  /* 0x000000000008781c */ /* 0x000fda0003f0f028 */
[----:B0-----:R-:W-:Y:S02]  /*67c0*/  @P0 LOP3.LUT R0, R5, 0xffff, RZ, 0xc0, !PT ;  /* 0x0000ffff05000812 */ /* 0x001fe400078ec0ff */
[----:B--2---:R-:W-:Y:S02]  /*67d0*/  @P0 MOV R2, R4 ;  /* 0x0000000400020202 */ /* 0x004fe40000000f00 */
[----:B------:R-:W-:Y:S01]  /*67e0*/  @P0 R2UR UR5, R0 ;  /* 0x00000000000502ca */ /* 0x000fe200000e0000 */
[----:B------:R-:W-:Y:S01]  /*67f0*/  VIADD R0, R3, 0xe8 ;  /* 0x000000e803007836 */ /* 0x000fe20000000000 */
[----:B------:R-:W-:Y:S02]  /*6800*/  @P0 SHF.R.U32.HI R4, RZ, 0x10, R5 ;  /* 0x00000010ff040819 */ /* 0x000fe40000011605 */
[----:B------:R-:W-:Y:S02]  /*6810*/  @P0 R2UR UR6, R2 ;  /* 0x00000000020602ca */ /* 0x000fe400000e0000 */
[----:B------:R-:W-:-:S02]  /*6820*/  PRMT R0, RZ, 0x654, R0 ;  /* 0x00000654ff007816 */ /* 0x000fc40000000000 */
[----:B------:R-:W-:Y:S02]  /*6830*/  @P0 R2UR UR4, R4 ;  /* 0x00000000040402ca */ /* 0x000fe400000e0000 */
[----:B------:R0:W-:Y:S03]  /*6840*/  SYNCS.ARRIVE.TRANS64.RED.A1T0 RZ, [R0+URZ], RZ ;  /* 0x000000ff00ff79a7 */ /* 0x0001e600081004ff */
[----:B------:R-:W-:-:S04]  /*6850*/  @UP2 UMOV UR49, UR5 ;  /* 0x0000000500312c82 */ /* 0x000fc80008000000 */
[----:B------:R-:W-:-:S04]  /*6860*/  @UP2 UMOV UR50, UR6 ;  /* 0x0000000600322c82 */ /* 0x000fc80008000000 */
[----:B------:R-:W-:Y:S01]  /*6870*/  @UP2 UMOV UR36, UR4 ;  /* 0x0000000400242c82 */ /* 0x000fe20008000000 */
[----:B------:R-:W-:Y:S05]  /*6880*/  BRA.U !UP0, `(.L_x_567) ;  /* 0x0000000108d87547 */ /* 0x000fea000b800000 */
[----:B------:R-:W1:Y:S01]  /*6890*/  LDCU.64 UR10, c[0x0][0xd10] ;  /* 0x0001a200ff0a77ac */ /* 0x000e620008000a00 */
[----:B------:R-:W2:Y:S01]  /*68a0*/  LDCU.64 UR12, c[0x0][0xd08] ;  /* 0x0001a100ff0c77ac */ /* 0x000ea20008000a00 */
[----:B------:R-:W3:Y:S01]  /*68b0*/  LDCU UR21, c[0x0][0xd18] ;  /* 0x0001a300ff1577ac */ /* 0x000ee20008000800 */
[----:B------:R-:W4:Y:S01]  /*68c0*/  LDCU UR20, c[0x0][0xd04] ;  /* 0x0001a080ff1477ac */ /* 0x000f220008000800 */
[----:B------:R-:W0:Y:S01]  /*68d0*/  LDCU.64 UR8, c[0x0][0xd20] ;  /* 0x0001a400ff0877ac */ /* 0x000e220008000a00 */
[----:B-1----:R-:W-:Y:S02]  /*68e0*/  UIMAD.WIDE.U32 UR4, UR53, UR11, URZ ;  /* 0x0000000b350472a5 */ /* 0x002fe4000f8e00ff */
[----:B--2---:R-:W-:Y:S02]  /*68f0*/  UIMAD.WIDE.U32 UR14, UR54, UR12, URZ ;  /* 0x0000000c360e72a5 */ /* 0x004fe4000f8e00ff */
[----:B------:R-:W-:Y:S02]  /*6900*/  UISETP.NE.AND UP0, UPT, UR10, 0x1, UPT ;  /* 0x000000010a00788c */ /* 0x000fe4000bf05270 */
[----:B------:R-:W-:Y:S01]  /*6910*/  UIMAD.WIDE.U32 UR18, UR49, UR11, URZ ;  /* 0x0000000b311272a5 */ /* 0x000fe2000f8e00ff */
[----:B------:R-:W-:-:S02]  /*6920*/  UMOV UR4, UR5 ;  /* 0x0000000500047c82 */ /* 0x000fc40008000000 */
[----:B------:R-:W-:Y:S01]  /*6930*/  UMOV UR14, UR15 ;  /* 0x0000000f000e7c82 */ /* 0x000fe20008000000 */
[----:B---3--:R-:W-:Y:S02]  /*6940*/  USHF.R.U32.HI UR4, URZ, UR21, UR4 ;  /* 0x00000015ff047299 */ /* 0x008fe40008011604 */
[----:B----4-:R-:W-:Y:S02]  /*6950*/  UISETP.NE.AND UP1, UPT, UR20, 0x1, UPT ;  /* 0x000000011400788c */ /* 0x010fe4000bf25270 */
[----:B------:R-:W-:Y:S02]  /*6960*/  USHF.R.U32.HI UR14, URZ, UR13, UR14 ;  /* 0x0000000dff0e7299 */ /* 0x000fe4000801160e */
[----:B------:R-:W-:Y:S02]  /*6970*/  USEL UR5, UR53, UR4, !UP0 ;  /* 0x0000000435057287 */ /* 0x000fe4000c000000 */
[----:B------:R-:W-:Y:S02]  /*6980*/  UISETP.NE.AND UP3, UPT, UR44, 0x1, UPT ;  /* 0x000000012c00788c */ /* 0x000fe4000bf65270 */
[----:B------:R-:W-:-:S02]  /*6990*/  USEL UR6, UR54, UR14, !UP1 ;  /* 0x0000000e36067287 */ /* 0x000fc4000c800000 */
[----:B0-----:R-:W-:Y:S01]  /*69a0*/  UIMAD.WIDE.U32 UR14, UR5, UR8, URZ ;  /* 0x00000008050e72a5 */ /* 0x001fe2000f8e00ff */
[----:B------:R-:W-:Y:S01]  /*69b0*/  UMOV UR4, UR19 ;  /* 0x0000001300047c82 */ /* 0x000fe20008000000 */
[----:B------:R-:W-:Y:S02]  /*69c0*/  UIMAD.WIDE.U32 UR16, UR50, UR12, URZ ;  /* 0x0000000c321072a5 */ /* 0x000fe4000f8e00ff */
[----:B------:R-:W-:-:S03]  /*69d0*/  UIMAD.WIDE.U32 UR18, UR6, UR8, URZ ;  /* 0x00000008061272a5 */ /* 0x000fc6000f8e00ff */
[----:B------:R-:W-:Y:S01]  /*69e0*/  UMOV UR14, UR15 ;  /* 0x0000000f000e7c82 */ /* 0x000fe20008000000 */
[----:B------:R-:W-:Y:S02]  /*69f0*/  USHF.R.U32.HI UR4, URZ, UR21, UR4 ;  /* 0x00000015ff047299 */ /* 0x000fe40008011604 */
[----:B------:R-:W-:Y:S01]  /*6a00*/  @UP3 USHF.R.U32.HI UR5, URZ, UR9, UR14 ;  /* 0x00000009ff053299 */ /* 0x000fe2000801160e */
[----:B------:R-:W-:Y:S01]  /*6a10*/  UMOV UR16, UR17 ;  /* 0x0000001100107c82 */ /* 0x000fe20008000000 */
[----:B------:R-:W-:Y:S01]  /*6a20*/  UMOV UR18, UR19 ;  /* 0x0000001300127c82 */ /* 0x000fe20008000000 */
[----:B------:R-:W-:Y:S02]  /*6a30*/  USHF.R.U32.HI UR13, URZ, UR13, UR16 ;  /* 0x0000000dff0d7299 */ /* 0x000fe40008011610 */
[----:B------:R-:W-:Y:S02]  /*6a40*/  USEL UR4, UR49, UR4, !UP0 ;  /* 0x0000000431047287 */ /* 0x000fe4000c000000 */
[----:B------:R-:W-:-:S02]  /*6a50*/  @UP3 USHF.R.U32.HI UR6, URZ, UR9, UR18 ;  /* 0x00000009ff063299 */ /* 0x000fc40008011612 */
[----:B------:R-:W-:Y:S02]  /*6a60*/  UIMAD UR11, UR44, UR5, URZ ;  /* 0x000000052c0b72a4 */ /* 0x000fe4000f8e02ff */
[----:B------:R-:W-:Y:S02]  /*6a70*/  USEL UR5, UR50, UR13, !UP1 ;  /* 0x0000000d32057287 */ /* 0x000fe4000c800000 */
[----:B------:R-:W-:Y:S02]  /*6a80*/  UIMAD UR12, UR44, UR6, URZ ;  /* 0x000000062c0c72a4 */ /* 0x000fe4000f8e02ff */
[----:B------:R-:W-:Y:S02]  /*6a90*/  UISETP.GE.AND UP0, UPT, UR4, UR11, UPT ;  /* 0x0000000b0400728c */ /* 0x000fe4000bf06270 */
[----:B------:R-:W-:Y:S02]  /*6aa0*/  UIMAD.WIDE.U32 UR14, UR4, UR8, URZ ;  /* 0x00000008040e72a5 */ /* 0x000fe4000f8e00ff */
[----:B------:R-:W-:-:S02]  /*6ab0*/  UISETP.GE.OR UP0, UPT, UR5, UR12, UP0 ;  /* 0x0000000c0500728c */ /* 0x000fc40008706670 */
[----:B------:R-:W-:Y:S02]  /*6ac0*/  UIMAD.WIDE.U32 UR12, UR5, UR8, URZ ;  /* 0x00000008050c72a5 */ /* 0x000fe4000f8e00ff */
[----:B------:R-:W-:Y:S01]  /*6ad0*/  UIADD3 UR14, UPT, UPT, -UR4, URZ, URZ ;  /* 0x000000ff040e7290 */ /* 0x000fe2000fffe1ff */
[----:B------:R-:W-:Y:S01]  /*6ae0*/  UMOV UR11, UR15 ;  /* 0x0000000f000b7c82 */ /* 0x000fe20008000000 */
[----:B------:R-:W-:Y:S02]  /*6af0*/  UIADD3 UR15, UPT, UPT, -UR5, URZ, URZ ;  /* 0x000000ff050f7290 */ /* 0x000fe4000fffe1ff */
        /* <DEDUP_REMOVED lines=14> */
[----:B------:R-:W-:-:S12]  /*6be0*/  UIMAD UR49, UR4, UR10, UR14 ;  /* 0x0000000a043172a4 */ /* 0x000fd8000f8e020e */
.L_x_567:
[----:B------:R-:W1:Y:S02]  /*6bf0*/  LDCU UR4, c[0x0][0xd28] ;  /* 0x0001a500ff0477ac */ /* 0x000e640008000800 */
[----:B-1----:R-:W-:-:S09]  /*6c00*/  UISETP.NE.AND UP0, UPT, UR4, 0x1, UPT ;  /* 0x000000010400788c */ /* 0x002fd2000bf05270 */
[----:B------:R-:W-:Y:S05]  /*6c10*/  BRA.U UP0, `(.L_x_568) ;  /* 0x0000000100487547 */ /* 0x000fea000b800000 */
[----:B------:R-:W1:Y:S01]  /*6c20*/  LDCU.64 UR12, c[0x0][0xd08] ;  /* 0x0001a100ff0c77ac */ /* 0x000e620008000a00 */
[----:B------:R-:W2:Y:S01]  /*6c30*/  LDCU.64 UR8, c[0x0][0xd10] ;  /* 0x0001a200ff0877ac */ /* 0x000ea20008000a00 */
[----:B------:R-:W3:Y:S01]  /*6c40*/  LDCU UR14, c[0x0][0xd04] ;  /* 0x0001a080ff0e77ac */ /* 0x000ee20008000800 */
[----:B------:R-:W4:Y:S01]  /*6c50*/  LDCU UR15, c[0x0][0xd18] ;  /* 0x0001a300ff0f77ac */ /* 0x000f220008000800 */
[----:B-1----:R-:W-:Y:S02]  /*6c60*/  UIMAD.WIDE.U32 UR10, UR50, UR12, URZ ;  /* 0x0000000c320a72a5 */ /* 0x002fe4000f8e00ff */
[----:B--2---:R-:W-:Y:S02]  /*6c70*/  UIMAD.WIDE.U32 UR4, UR49, UR9, URZ ;  /* 0x00000009310472a5 */ /* 0x004fe4000f8e00ff */
[----:B------:R-:W-:-:S03]  /*6c80*/  UISETP.NE.AND UP0, UPT, UR8, 0x1, UPT ;  /* 0x000000010800788c */ /* 0x000fc6000bf05270 */
[----:B------:R-:W-:Y:S01]  /*6c90*/  UMOV UR6, UR11 ;  /* 0x0000000b00067c82 */ /* 0x000fe20008000000 */
[----:B---3--:R-:W-:Y:S01]  /*6ca0*/  UISETP.NE.AND UP1, UPT, UR14, 0x1, UPT ;  /* 0x000000010e00788c */ /* 0x008fe2000bf25270 */
[----:B------:R-:W-:Y:S01]  /*6cb0*/  UMOV UR4, UR5 ;  /* 0x0000000500047c82 */ /* 0x000fe20008000000 */
[----:B------:R-:W-:Y:S02]  /*6cc0*/  USHF.R.U32.HI UR6, URZ, UR13, UR6 ;  /* 0x0000000dff067299 */ /* 0x000fe40008011606 */
[----:B----4-:R-:W-:Y:S02]  /*6cd0*/  USHF.R.U32.HI UR4, URZ, UR15, UR4 ;  /* 0x0000000fff047299 */ /* 0x010fe40008011604 */
[----:B------:R-:W-:Y:S02]  /*6ce0*/  USEL UR5, UR50, UR6, !UP1 ;  /* 0x0000000632057287 */ /* 0x000fe4000c800000 */
[----:B------:R-:W-:-:S04]  /*6cf0*/  USEL UR4, UR49, UR4, !UP0 ;  /* 0x0000000431047287 */ /* 0x000fc8000c000000 */
[----:B------:R-:W-:Y:S02]  /*6d00*/  UIADD3 UR6, UPT, UPT, -UR4, UR5, URZ ;  /* 0x0000000504067290 */ /* 0x000fe4000fffe1ff */
[----:B------:R-:W-:Y:S02]  /*6d10*/  UIADD3 UR4, UPT, UPT, UR4, -UR5, URZ ;  /* 0x8000000504047290 */ /* 0x000fe4000fffe0ff */
[----:B------:R-:W-:Y:S02]  /*6d20*/  UIMAD UR49, UR6, UR8, UR49 ;  /* 0x00000008063172a4 */ /* 0x000fe4000f8e0231 */
[----:B------:R-:W-:-:S12]  /*6d30*/  UIMAD UR50, UR4, UR14, UR50 ;  /* 0x0000000e043272a4 */ /* 0x000fd8000f8e0232 */
.L_x_568:
[----:B------:R-:W-:Y:S01]  /*6d40*/  VIADD R9, R9, 0x1 ;  /* 0x0000000109097836 */ /* 0x000fe20000000000 */
[----:B------:R-:W-:Y:S01]  /*6d50*/  R2UR UR4, R147 ;  /* 0x00000000930472ca */ /* 0x000fe200000e0000 */
[----:B------:R-:W-:-:S03]  /*6d60*/  UIADD3 UR16, UPT, UPT, UR49, UR52, URZ ;  /* 0x0000003431107290 */ /* 0x000fc6000fffe0ff */
[----:B------:R-:W-:-:S04]  /*6d70*/  ISETP.NE.AND P0, PT, R9, 0x3, PT ;  /* 0x000000030900780c */ /* 0x000fc80003f05270 */
[----:B0-----:R-:W-:Y:S02]  /*6d80*/  SEL R0, RZ, 0x1, P0 ;  /* 0x00000001ff007807 */ /* 0x001fe40000000000 */
[----:B------:R-:W-:Y:S02]  /*6d90*/  SEL R9, R9, RZ, P0 ;  /* 0x000000ff09097207 */ /* 0x000fe40000000000 */
[----:B------:R-:W-:Y:S01]  /*6da0*/  LOP3.LUT R8, R8, R0, RZ, 0x3c, !PT ;  /* 0x0000000008087212 */ /* 0x000fe200078e3cff */
[----:B------:R-:W-:Y:S01]  /*6db0*/  UIADD3 UR20, UPT, UPT, UR50, UR4, URZ ;  /* 0x0000000432147290 */ /* 0x000fe2000fffe0ff */
[----:B------:R-:W-:Y:S11]  /*6dc0*/  BRA.U UP2, `(.L_x_569) ;  /* 0xffffffe102247547 */ /* 0x000ff6000b83ffff */
[----:B------:R-:W-:Y:S01]  /*6dd0*/  UIADD3 UR23, UPT, UPT, UR23, 0x20, URZ ;  /* 0x0000002017177890 */ /* 0x000fe2000fffe0ff */
[----:B------:R-:W-:-:S03]  /*6de0*/  SHF.L.U32 R2, R10, 0x1f, RZ ;  /* 0x0000001f0a027819 */ /* 0x000fc600000006ff */
[----:B------:R-:W-:-:S09]  /*6df0*/  ULEA UR4, UR7, UR23, 0x3 ;  /* 0x0000001707047291 */ /* 0x000fd2000f8e18ff */
[----:B------:R-:W0:Y:S02]  /*6e00*/  SYNCS.PHASECHK.TRANS64.TRYWAIT P0, [UR4], R2 ;  /* 0x00000002ff0075a7 */ /* 0x000e240008001104 */
[----:B0-----:R-:W-:Y:S05]  /*6e10*/  @!P0 BRA `(.L_x_570) ;  /* 0x000000d800a08947 */ /* 0x001fea0003800000 */
.L_x_767:
[----:B------:R-:W-:-:S04]  /*6e20*/  UIADD3 UR4, UPT, UPT, UR7, 0x1, URZ ;  /* 0x0000000107047890 */ /* 0x000fc8000fffe0ff */
[----:B------:R-:W-:-:S04]  /*6e30*/  UISETP.NE.AND UP0, UPT, UR4, 0x4, UPT ;  /* 0x000000040400788c */ /* 0x000fc8000bf05270 */
[----:B------:R-:W-:Y:S02]  /*6e40*/  USEL UR6, URZ, 0x1, UP0 ;  /* 0x00000001ff067887 */ /* 0x000fe40008000000 */
[----:B------:R-:W-:-:S04]  /*6e50*/  USEL UR4, UR4, URZ, UP0 ;  /* 0x000000ff04047287 */ /* 0x000fc80008000000 */
[----:B------:R-:W-:Y:S01]  /*6e60*/  ULEA UR5, UR4, UR23, 0x3 ;  /* 0x0000001704057291 */ /* 0x000fe2000f8e18ff */
[----:B0-----:R-:W-:-:S04]  /*6e70*/  LOP3.LUT R2, R10, UR6, RZ, 0x3c, !PT ;  /* 0x000000060a027c12 */ /* 0x001fc8000f8e3cff */
[----:B------:R-:W-:-:S04]  /*6e80*/  SHF.L.U32 R3, R2, 0x1f, RZ ;  /* 0x0000001f02037819 */ /* 0x000fc800000006ff */
[----:B------:R-:W0:Y:S02]  /*6e90*/  SYNCS.PHASECHK.TRANS64.TRYWAIT P0, [UR5], R3 ;  /* 0x00000003ff0075a7 */ /* 0x000e240008001105 */
[----:B0-----:R-:W-:Y:S05]  /*6ea0*/  @!P0 BRA `(.L_x_571) ;  /* 0x000000d800948947 */ /* 0x001fea0003800000 */
.L_x_769:
        /* <DEDUP_REMOVED lines=9> */
.L_x_771:
[----:B------:R-:W-:-:S04]  /*6f40*/  UIADD3 UR4, UPT, UPT, UR4, 0x1, URZ ;  /* 0x0000000104047890 */ /* 0x000fc8000fffe0ff */
[----:B------:R-:W-:-:S04]  /*6f50*/  UISETP.NE.AND UP0, UPT, UR4, 0x4, UPT ;  /* 0x000000040400788c */ /* 0x000fc8000bf05270 */
[----:B------:R-:W-:Y:S02]  /*6f60*/  USEL UR5, URZ, 0x1, UP0 ;  /* 0x00000001ff057887 */ /* 0x000fe40008000000 */
[----:B------:R-:W-:-:S04]  /*6f70*/  USEL UR4, UR4, URZ, UP0 ;  /* 0x000000ff04047287 */ /* 0x000fc80008000000 */
[----:B------:R-:W-:Y:S01]  /*6f80*/  ULEA UR4, UR4, UR23, 0x3 ;  /* 0x0000001704047291 */ /* 0x000fe2000f8e18ff */
[----:B------:R-:W-:-:S04]  /*6f90*/  LOP3.LUT R2, R2, UR5, RZ, 0x3c, !PT ;  /* 0x0000000502027c12 */ /* 0x000fc8000f8e3cff */
[----:B------:R-:W-:Y:S01]  /*6fa0*/  SHF.L.U32 R2, R2, 0x1f, RZ ;  /* 0x0000001f02027819 */ /* 0x000fe200000006ff */
[----:B0-----:R-:W-:-:S07]  /*6fb0*/  IMAD.U32 R0, RZ, RZ, UR4 ;  /* 0x00000004ff007e24 */ /* 0x001fce000f8e00ff */
.L_x_573:
[----:B0-----:R0:W1:Y:S02]  /*6fc0*/  SYNCS.PHASECHK.TRANS64.TRYWAIT P0, [R0+URZ], R2 ;  /* 0x00000002000075a7 */ /* 0x00106400080011ff */
[----:B-1----:R-:W-:Y:S05]  /*6fd0*/  @!P0 NANOSLEEP.SYNCS 0x989680 ;  /* 0x009896800000895d */ /* 0x002fea0003900000 */
[----:B------:R-:W1:Y:S02]  /*6fe0*/  @!P0 SYNCS.PHASECHK.TRANS64 P0, [R0+URZ], R2 ;  /* 0x00000002000085a7 */ /* 0x000e6400080010ff */
[----:B-1----:R-:W-:Y:S05]  /*6ff0*/  @P0 EXIT ;  /* 0x000000000000094d */ /* 0x002fea0003800000 */
[----:B------:R-:W-:Y:S05]  /*7000*/  BRA `(.L_x_573) ;  /* 0xfffffffc00ec7947 */ /* 0x000fea000383ffff */
.L_x_525:
[----:B0-----:R-:W-:-:S04]  /*7010*/  UISETP.NE.AND UP0, UPT, UR60, URZ, UPT ;  /* 0x000000ff3c00728c */ /* 0x001fc8000bf05270 */
[----:B------:R-:W-:-:S09]  /*7020*/  UISETP.NE.OR UP0, UPT, UR54, 0x1, UP0 ;  /* 0x000000013600788c */ /* 0x000fd20008705670 */
[----:B------:R-:W-:Y:S05]  /*7030*/  BRA.U UP0, `(.L_x_574) ;  /* 0x0000000500787547 */ /* 0x000fea000b800000 */
[----:B------:R-:W-:Y:S01]  /*7040*/  HFMA2 R10, -RZ, RZ, 0, 0 ;  /* 0x00000000ff0a7431 */ /* 0x000fe200000001ff */
[----:B------:R-:W-:Y:S01]  /*7050*/  ISETP.GE.AND P2, PT, R16, UR37, PT ;  /* 0x0000002510007c0c */ /* 0x000fe2000bf46270 */
[----:B------:R-:W-:Y:S01]  /*7060*/  IMAD.MOV.U32 R11, RZ, RZ, 0x1 ;  /* 0x00000001ff0b7424 */ /* 0x000fe200078e00ff */
[----:B------:R-:W-:Y:S01]  /*7070*/  CS2R R8, SRZ ;  /* 0x0000000000087805 */ /* 0x000fe2000001ff00 */
[----:B------:R-:W-:Y:S01]  /*7080*/  IMAD.MOV.U32 R3, RZ, RZ, RZ ;  /* 0x000000ffff037224 */ /* 0x000fe200078e00ff */
[----:B------:R-:W-:Y:S01]  /*7090*/  UMOV UR4, 0x400 ;  /* 0x0000040000047882 */ /* 0x000fe20000000000 */
[----:B------:R-:W-:Y:S01]  /*70a0*/  UMOV UR5, URZ ;  /* 0x000000ff00057c82 */ /* 0x000fe20008000000 */
[----:B------:R-:W-:-:S12]  /*70b0*/  ULEA UR6, UR60, UR4, 0x18 ;  /* 0x000000043c067291 */ /* 0x000fd8000f8ec0ff */
.L_x_578:
[----:B------:R-:W-:Y:S02]  /*70c0*/  LEA R0, R3, UR6, 0x3 ;  /* 0x0000000603007c11 */ /* 0x000fe4000f8e18ff */
[----:B------:R-:W-:-:S03]  /*70d0*/  SHF.L.U32 R4, R8, 0x1f, RZ ;  /* 0x0000001f08047819 */ /* 0x000fc600000006ff */
[----:B------:R-:W-:Y:S01]  /*70e0*/  VIADD R5, R0, 0x128 ;  /* 0x0000012800057836 */ /* 0x000fe20000000000 */
[----:B------:R-:W0:Y:S02]  /*70f0*/  SYNCS.PHASECHK.TRANS64.TRYWAIT P0, [R0+URZ+0x110], R4 ;  /* 0x00011004000075a7 */ /* 0x000e2400080011ff */
[----:B0-----:R-:W-:Y:S05]  /*7100*/  @!P0 BRA `(.L_x_575) ;  /* 0x000000d8002c8947 */ /* 0x001fea0003800000 */
.L_x_772:
[----:B------:R-:W-:Y:S01]  /*7110*/  ULEA UR4, UR5, UR6, 0x3 ;  /* 0x0000000605047291 */ /* 0x000fe2000f8e18ff */
[----:B0-----:R-:W-:Y:S01]  /*7120*/  PRMT R0, RZ, 0x654, R5 ;  /* 0x00000654ff007816 */ /* 0x001fe20000000005 */
[----:B------:R-:W-:Y:S01]  /*7130*/  @!P2 IMAD.MOV.U32 R4, RZ, RZ, 0x10 ;  /* 0x00000010ff04a424 */ /* 0x000fe200078e00ff */
[----:B------:R-:W-:Y:S01]  /*7140*/  SHF.L.U32 R5, R11, 0x1f, RZ ;  /* 0x0000001f0b057819 */ /* 0x000fe200000006ff */
[----:B------:R-:W-:Y:S01]  /*7150*/  UIADD3 UR7, UPT, UPT, UR4, 0xd0, URZ ;  /* 0x000000d004077890 */ /* 0x000fe2000fffe0ff */
[----:B------:R0:W-:Y:S05]  /*7160*/  SYNCS.ARRIVE.TRANS64.RED.A1T0 RZ, [R0+URZ], RZ ;  /* 0x000000ff00ff79a7 */ /* 0x0001ea00081004ff */
[----:B------:R-:W-:Y:S01]  /*7170*/  IMAD.U32 R6, RZ, RZ, UR7 ;  /* 0x00000007ff067e24 */ /* 0x000fe2000f8e00ff */
[----:B------:R-:W2:Y:S04]  /*7180*/  SYNCS.PHASECHK.TRANS64.TRYWAIT P0, [UR4+0xe8], R5 ;  /* 0x0000e805ff0075a7 */ /* 0x000ea80008001104 */
[----:B------:R-:W-:Y:S01]  /*7190*/  PRMT R6, R16, 0x654, R6 ;  /* 0x0000065410067816 */ /* 0x000fe20000000006 */
[----:B0-2---:R-:W-:Y:S06]  /*71a0*/  @!P0 BRA `(.L_x_576) ;  /* 0x000000d800188947 */ /* 0x005fec0003800000 */
.L_x_774:
[----:B------:R-:W-:Y:S01]  /*71b0*/  ULEA UR8, UR5, UR6, 0x4 ;  /* 0x0000000605087291 */ /* 0x000fe2000f8e20ff */
[----:B------:R-:W-:Y:S01]  /*71c0*/  SEL R2, R6, R2, !P2 ;  /* 0x0000000206027207 */ /* 0x000fe20005000000 */
[----:B------:R-:W-:Y:S01]  /*71d0*/  UIADD3 UR9, UPT, UPT, UR4, 0xd0, URZ ;  /* 0x000000d004097890 */ /* 0x000fe2000fffe0ff */
[----:B0-----:R-:W-:Y:S01]  /*71e0*/  LEA R0, R10, UR6, 0x3 ;  /* 0x000000060a007c11 */ /* 0x001fe2000f8e18ff */
[----:B------:R-:W-:Y:S01]  /*71f0*/  UIADD3 UR8, UPT, UPT, UR8, 0x150, URZ ;  /* 0x0000015008087890 */ /* 0x000fe2000fffe0ff */
[----:B------:R0:W-:Y:S01]  /*7200*/  @!P2 SYNCS.ARRIVE.TRANS64.RED RZ, [R2+URZ], R4 ;  /* 0x0000000402ffa9a7 */ /* 0x0001e200080004ff */
[----:B------:R-:W-:Y:S01]  /*7210*/  UIADD3 UR4, UPT, UPT, UR5, 0x1, URZ ;  /* 0x0000000105047890 */ /* 0x000fe2000fffe0ff */
[----:B------:R-:W-:-:S03]  /*7220*/  VIADD R3, R3, 0x1 ;  /* 0x0000000103037836 */ /* 0x000fc60000000000 */
[----:B------:R-:W-:Y:S02]  /*7230*/  UISETP.NE.AND UP0, UPT, UR4, 0x3, UPT ;  /* 0x000000030400788c */ /* 0x000fe4000bf05270 */
[----:B------:R-:W-:Y:S01]  /*7240*/  ISETP.NE.AND P0, PT, R3, 0x3, PT ;  /* 0x000000030300780c */ /* 0x000fe20003f05270 */
[----:B------:R-:W-:Y:S06]  /*7250*/  UGETNEXTWORKID.BROADCAST [UR8], [UR9] ;  /* 0x00000000080073ca */ /* 0x000fec0008000100 */
[----:B------:R-:W-:Y:S02]  /*7260*/  USEL UR7, URZ, 0x1, UP0 ;  /* 0x00000001ff077887 */ /* 0x000fe40008000000 */
[----:B------:R-:W-:-:S04]  /*7270*/  USEL UR5, UR4, URZ, UP0 ;  /* 0x000000ff04057287 */ /* 0x000fc80008000000 */
[----:B------:R-:W-:Y:S02]  /*7280*/  LOP3.LUT R11, R11, UR7, RZ, 0x3c, !PT ;  /* 0x000000070b0b7c12 */ /* 0x000fe4000f8e3cff */
[----:B0-----:R-:W-:-:S04]  /*7290*/  SHF.L.U32 R4, R9, 0x1f, RZ ;  /* 0x0000001f09047819 */ /* 0x001fc800000006ff */
[----:B------:R-:W0:Y:S02]  /*72a0*/  SYNCS.PHASECHK.TRANS64.TRYWAIT P1, [R0+URZ+0xd0], R4 ;  /* 0x0000d004000075a7 */ /* 0x000e2400080211ff */
[----:B0-----:R-:W-:Y:S05]  /*72b0*/  @!P1 BRA `(.L_x_577) ;  /* 0x000000d400ec9947 */ /* 0x001fea0003800000 */
.L_x_775:
[----:B0-----:R-:W-:Y:S01]  /*72c0*/  LEA R4, R10, UR6, 0x4 ;  /* 0x000000060a047c11 */ /* 0x001fe2000f8e20ff */
[----:B------:R-:W-:Y:S01]  /*72d0*/  VIADD R0, R0, 0xe8 ;  /* 0x000000e800007836 */ /* 0x000fe20000000000 */
[----:B------:R-:W-:Y:S01]  /*72e0*/  SEL R3, R3, RZ, P0 ;  /* 0x000000ff03037207 */ /* 0x000fe20000000000 */
[----:B------:R-:W-:-:S03]  /*72f0*/  VIADD R10, R10, 0x1 ;  /* 0x000000010a0a7836 */ /* 0x000fc60000000000 */
        /* <DEDUP_REMOVED lines=8> */
[----:B--2---:R-:W2:Y:S01]  /*7380*/  FENCE.VIEW.ASYNC.S ;  /* 0x00000000000073c6 */ /* 0x004ea20000000000 */
[----:B------:R-:W-:Y:S01]  /*7390*/  SEL R10, R10, RZ, P1 ;  /* 0x000000ff0a0a7207 */ /* 0x000fe20000800000 */
[----:B--2---:R2:W-:Y:S01]  /*73a0*/  SYNCS.ARRIVE.TRANS64.RED.A1T0 RZ, [R0+URZ], RZ ;  /* 0x000000ff00ff79a7 */ /* 0x0045e200081004ff */
[----:B0-----:R-:W-:-:S02]  /*73b0*/  LOP3.LUT P3, RZ, R6, 0x1, RZ, 0xc0, !PT ;  /* 0x0000000106ff7812 */ /* 0x001fc4000786c0ff */
[----:B------:R-:W-:-:S04]  /*73c0*/  SEL R4, RZ, 0x1, P1 ;  /* 0x00000001ff047807 */ /* 0x000fc80000800000 */
[----:B------:R-:W-:Y:S02]  /*73d0*/  LOP3.LUT R9, R9, R4, RZ, 0x3c, !PT ;  /* 0x0000000409097212 */ /* 0x000fe400078e3cff */
[----:B--2---:R-:W-:-:S04]  /*73e0*/  SEL R0, RZ, 0x1, P0 ;  /* 0x00000001ff007807 */ /* 0x004fc80000000000 */
[----:B------:R-:W-:Y:S01]  /*73f0*/  LOP3.LUT R8, R8, R0, RZ, 0x3c, !PT ;  /* 0x0000000008087212 */ /* 0x000fe200078e3cff */
[----:B------:R-:W-:Y:S06]  /*7400*/  @P3 BRA `(.L_x_578) ;  /* 0xfffffffc002c3947 */ /* 0x000fec000383ffff */
[----:B------:R-:W-:Y:S01]  /*7410*/  ULEA UR4, UR5, UR6, 0x3 ;  /* 0x0000000605047291 */ /* 0x000fe2000f8e18ff */
[----:B------:R-:W-:-:S08]  /*7420*/  SHF.L.U32 R2, R11, 0x1f, RZ ;  /* 0x0000001f0b027819 */ /* 0x000fd000000006ff */
[----:B------:R-:W0:Y:S02]  /*7430*/  SYNCS.PHASECHK.TRANS64 P0, [UR4+0xe8], R2 ;  /* 0x0000e802ff0075a7 */ /* 0x000e240008001004 */
[----:B0-----:R-:W-:Y:S05]  /*7440*/  @P0 BRA `(.L_x_579) ;  /* 0x0000000000080947 */ /* 0x001fea0003800000 */
[----:B------:R-:W0:Y:S02]  /*7450*/  SYNCS.PHASECHK.TRANS64.TRYWAIT P0, [UR4+0xe8], R2 ;  /* 0x0000e802ff0075a7 */ /* 0x000e240008001104 */
[----:B0-----:R-:W-:Y:S05]  /*7460*/  @!P0 BRA `(.L_x_580) ;  /* 0x000000d400948947 */ /* 0x001fea0003800000 */
.L_x_579:
[----:B------:R-:W-:-:S04]  /*7470*/  UIADD3 UR5, UPT, UPT, UR5, 0x1, URZ ;  /* 0x0000000105057890 */ /* 0x000fc8000fffe0ff */
[----:B------:R-:W-:-:S04]  /*7480*/  UISETP.NE.AND UP0, UPT, UR5, 0x3, UPT ;  /* 0x000000030500788c */ /* 0x000fc8000bf05270 */
[----:B------:R-:W-:Y:S02]  /*7490*/  USEL UR7, URZ, 0x1, UP0 ;  /* 0x00000001ff077887 */ /* 0x000fe40008000000 */
[----:B------:R-:W-:-:S04]  /*74a0*/  USEL UR5, UR5, URZ, UP0 ;  /* 0x000000ff05057287 */ /* 0x000fc80008000000 */
[----:B------:R-:W-:Y:S01]  /*74b0*/  ULEA UR4, UR5, UR6, 0x3 ;  /* 0x0000000605047291 */ /* 0x000fe2000f8e18ff */
[----:B------:R-:W-:-:S04]  /*74c0*/  LOP3.LUT R11, R11, UR7, RZ, 0x3c, !PT ;  /* 0x000000070b0b7c12 */ /* 0x000fc8000f8e3cff */
[----:B0-----:R-:W-:-:S04]  /*74d0*/  SHF.L.U32 R2, R11, 0x1f, RZ ;  /* 0x0000001f0b027819 */ /* 0x001fc800000006ff */
[----:B------:R-:W0:Y:S02]  /*74e0*/  SYNCS.PHASECHK.TRANS64 P0, [UR4+0xe8], R2 ;  /* 0x0000e802ff0075a7 */ /* 0x000e240008001004 */
[----:B0-----:R-:W-:Y:S05]  /*74f0*/  @P0 BRA `(.L_x_581) ;  /* 0x0000000000080947 */ /* 0x001fea0003800000 */
[----:B------:R-:W0:Y:S02]  /*7500*/  SYNCS.PHASECHK.TRANS64.TRYWAIT P0, [UR4+0xe8], R2 ;  /* 0x0000e802ff0075a7 */ /* 0x000e240008001104 */
[----:B0-----:R-:W-:Y:S05]  /*7510*/  @!P0 BRA `(.L_x_582) ;  /* 0x000000d400808947 */ /* 0x001fea0003800000 */
.L_x_581:
[----:B------:R-:W-:-:S04]  /*7520*/  UIADD3 UR7, UPT, UPT, UR5, 0x1, URZ ;  /* 0x0000000105077890 */ /* 0x000fc8000fffe0ff */
[----:B------:R-:W-:-:S04]  /*7530*/  UISETP.NE.AND UP0, UPT, UR7, 0x3, UPT ;  /* 0x000000030700788c */ /* 0x000fc8000bf05270 */
[----:B------:R-:W-:Y:S02]  /*7540*/  USEL UR8, URZ, 0x1, UP0 ;  /* 0x00000001ff087887 */ /* 0x000fe40008000000 */
[----:B------:R-:W-:-:S04]  /*7550*/  USEL UR7, UR7, URZ, UP0 ;  /* 0x000000ff07077287 */ /* 0x000fc80008000000 */
[----:B------:R-:W-:Y:S01]  /*7560*/  ULEA UR7, UR7, UR6, 0x3 ;  /* 0x0000000607077291 */ /* 0x000fe2000f8e18ff */
[----:B0-----:R-:W-:-:S04]  /*7570*/  LOP3.LUT R2, R11, UR8, RZ, 0x3c, !PT ;  /* 0x000000080b027c12 */ /* 0x001fc8000f8e3cff */
[----:B------:R-:W-:-:S04]  /*7580*/  SHF.L.U32 R0, R2, 0x1f, RZ ;  /* 0x0000001f02007819 */ /* 0x000fc800000006ff */
[----:B------:R-:W0:Y:S02]  /*7590*/  SYNCS.PHASECHK.TRANS64 P0, [UR7+0xe8], R0 ;  /* 0x0000e800ff0075a7 */ /* 0x000e240008001007 */
[----:B01--4-:R-:W-:Y:S05]  /*75a0*/  @P0 EXIT ;  /* 0x000000000000094d */ /* 0x013fea0003800000 */
[----:B------:R-:W-:Y:S02]  /*75b0*/  SHF.L.U32 R2, R2, 0x1f, RZ ;  /* 0x0000001f02027819 */ /* 0x000fe400000006ff */
[----:B------:R-:W-:-:S07]  /*75c0*/  MOV R0, UR7 ;  /* 0x0000000700007c02 */ /* 0x000fce0008000f00 */
.L_x_583:
[----:B0-----:R0:W1:Y:S02]  /*75d0*/  SYNCS.PHASECHK.TRANS64.TRYWAIT P0, [R0+URZ+0xe8], R2 ;  /* 0x0000e802000075a7 */ /* 0x00106400080011ff */
[----:B-1----:R-:W-:Y:S05]  /*75e0*/  @!P0 NANOSLEEP.SYNCS 0x989680 ;  /* 0x009896800000895d */ /* 0x002fea0003900000 */
[----:B------:R-:W1:Y:S02]  /*75f0*/  @!P0 SYNCS.PHASECHK.TRANS64 P0, [R0+URZ+0xe8], R2 ;  /* 0x0000e802000085a7 */ /* 0x000e6400080010ff */
[----:B-1----:R-:W-:Y:S05]  /*7600*/  @P0 EXIT ;  /* 0x000000000000094d */ /* 0x002fea0003800000 */
[----:B------:R-:W-:Y:S05]  /*7610*/  BRA `(.L_x_583) ;  /* 0xfffffffc00ec7947 */ /* 0x000fea000383ffff */
.L_x_574:
[----:B------:R-:W-:-:S09]  /*7620*/  UISETP.NE.AND UP0, UPT, UR54, 0x3, UPT ;  /* 0x000000033600788c */ /* 0x000fd2000bf05270 */
[----:B------:R-:W-:Y:S05]  /*7630*/  BRA.U UP0, `(.L_x_584) ;  /* 0x0000003500ec7547 */ /* 0x000fea000b800000 */
[----:B------:R-:W-:-:S05]  /*7640*/  CS2R.32 R5, SR_CgaSize ;  /* 0x0000000000057805 */ /* 0x000fca0000008a00 */
[----:B------:R-:W-:-:S06]  /*7650*/  IMAD R5, R5, -0xa0, RZ ;  /* 0xffffff6005057824 */ /* 0x000fcc00078e02ff */
[----:B------:R-:W0:Y:S01]  /*7660*/  LDC R5, c[0x0][R5+0x2a0] ;  /* 0x0000a80005057b82 */ /* 0x000e220000000800 */
[----:B------:R-:W2:Y:S01]  /*7670*/  S2R R3, SR_CgaCtaId ;  /* 0x0000000000037919 */ /* 0x000ea20000008800 */
[----:B------:R-:W-:Y:S01]  /*7680*/  UMOV UR6, URZ ;  /* 0x000000ff00067c82 */ /* 0x000fe20008000000 */
[----:B------:R-:W-:-:S05]  /*7690*/  CS2R.32 R13, SR_CgaSize ;  /* 0x00000000000d7805 */ /* 0x000fca0000008a00 */
[----:B------:R-:W-:-:S05]  /*76a0*/  IMAD R13, R13, -0xa0, RZ ;  /* 0xffffff600d0d7824 */ /* 0x000fca00078e02ff */
[----:B------:R-:W-:-:S14]  /*76b0*/  R2UR UR33, R13 ;  /* 0x000000000d2172ca */ /* 0x000fdc00000e0000 */
[----:B------:R-:W3:Y:S01]  /*76c0*/  LDCU UR33, c[0x0][UR33+0x2a0] ;  /* 0x00005400212177ac */ /* 0x000ee20008000800 */
[----:B------:R-:W-:Y:S01]  /*76d0*/  ISETP.NE.AND P0, PT, R18, RZ, PT ;  /* 0x000000ff1200720c */ /* 0x000fe20003f05270 */
[----:B------:R-:W-:Y:S01]  /*76e0*/  IMAD.MOV.U32 R13, RZ, RZ, 0x1 ;  /* 0x00000001ff0d7424 */ /* 0x000fe200078e00ff */
[----:B------:R-:W-:-:S05]  /*76f0*/  CS2R.32 R12, SR_CgaSize ;  /* 0x00000000000c7805 */ /* 0x000fca0000008a00 */
[----:B------:R-:W-:-:S05]  /*7700*/  IMAD R12, R12, -0xa0, RZ ;  /* 0xffffff600c0c7824 */ /* 0x000fca00078e02ff */
[----:B------:R-:W-:-:S14]  /*7710*/  R2UR UR21, R12 ;  /* 0x000000000c1572ca */ /* 0x000fdc00000e0000 */
[----:B------:R-:W1:Y:S01]  /*7720*/  LDCU UR21, c[0x0][UR21+0x2a4] ;  /* 0x00005480151577ac */ /* 0x000e620008000800 */
[----:B------:R-:W-:-:S05]  /*7730*/  CS2R.32 R2, SR_CgaSize ;  /* 0x0000000000027805 */ /* 0x000fca0000008a00 */
[----:B------:R-:W-:-:S06]  /*7740*/  IMAD R2, R2, -0xa0, RZ ;  /* 0xffffff6002027824 */ /* 0x000fcc00078e02ff */
[----:B------:R-:W4:Y:S01]  /*7750*/  LDC R2, c[0x0][R2+0x2a4] ;  /* 0x0000a90002027b82 */ /* 0x000f220000000800 */
[----:B------:R-:W-:Y:S01]  /*7760*/  ISETP.EQ.OR P2, PT, R16, RZ, P0 ;  /* 0x000000ff1000720c */ /* 0x000fe20000742670 */
[----:B------:R-:W-:Y:S01]  /*7770*/  IMAD.MOV.U32 R12, RZ, RZ, RZ ;  /* 0x000000ffff0c7224 */ /* 0x000fe200078e00ff */
[----:B------:R-:W-:Y:S01]  /*7780*/  UMOV UR30, 0xffff ;  /* 0x0000ffff001e7882 */ /* 0x000fe20000000000 */
[----:B------:R-:W2:Y:S01]  /*7790*/  LDCU.64 UR28, c[0x0][0x348] ;  /* 0x00006900ff1c77ac */ /* 0x000ea20008000a00 */
[----:B------:R-:W-:Y:S01]  /*77a0*/  UMOV UR22, 0x400 ;  /* 0x0000040000167882 */ /* 0x000fe20000000000 */
[----:B------:R-:W-:Y:S01]  /*77b0*/  UMOV UR38, UR40 ;  /* 0x0000002800267c82 */ /* 0x000fe20008000000 */
[----:B------:R-:W-:Y:S01]  /*77c0*/  ULEA UR22, UR60, UR22, 0x18 ;  /* 0x000000163c167291 */ /* 0x000fe2000f8ec0ff */
[----:B------:R-:W-:Y:S01]  /*77d0*/  UMOV UR39, URZ ;  /* 0x000000ff00277c82 */ /* 0x000fe20008000000 */
[----:B---3--:R-:W-:Y:S02]  /*77e0*/  ULOP3.LUT UR18, URZ, UR33, URZ, 0x33, !UPT ;  /* 0x00000021ff127292 */ /* 0x008fe4000f8e33ff */
[----:B------:R-:W-:Y:S01]  /*77f0*/  USHF.L.U32 UR26, UR33, 0x2, URZ ;  /* 0x00000002211a7899 */ /* 0x000fe200080006ff */
[-C--:B0-----:R-:W-:Y:S01]  /*7800*/  IABS R0, R5.reuse ;  /* 0x0000000500007213 */ /* 0x081fe20000000000 */
[----:B-1----:R-:W-:Y:S01]  /*7810*/  ULOP3.LUT UR17, UR21, 0x600, URZ, 0x3c, !UPT ;  /* 0x0000060015117892 */ /* 0x002fe2000f8e3cff */
[----:B------:R-:W-:Y:S01]  /*7820*/  IABS R5, R5 ;  /* 0x0000000500057213 */ /* 0x000fe20000000000 */
[----:B------:R-:W-:Y:S01]  /*7830*/  USHF.L.U32 UR27, UR33, 0x3, URZ ;  /* 0x00000003211b7899 */ /* 0x000fe200080006ff */
[----:B------:R-:W-:Y:S01]  /*7840*/  R2UR UR4, R0 ;  /* 0x00000000000472ca */ /* 0x000fe200000e0000 */
[----:B------:R-:W-:Y:S01]  /*7850*/  UMOV UR34, UR41 ;  /* 0x0000002900227c82 */ /* 0x000fe20008000000 */
[----:B------:R-:W-:Y:S01]  /*7860*/  UMOV UR35, URZ ;  /* 0x000000ff00237c82 */ /* 0x000fe20008000000 */
[----:B------:R-:W-:Y:S01]  /*7870*/  IMAD.MOV R5, RZ, RZ, -R5 ;  /* 0x000000ffff057224 */ /* 0x000fe200078e0a05 */
[----:B----4-:R-:W-:Y:S01]  /*7880*/  IABS R0, R2 ;  /* 0x0000000200007213 */ /* 0x010fe20000000000 */
[----:B------:R-:W0:Y:S01]  /*7890*/  LDCU UR56, c[0x0][0x370] ;  /* 0x00006e00ff3877ac */ /* 0x000e220008000800 */
[----:B--2---:R-:W-:-:S02]  /*78a0*/  IABS R3, R3 ;  /* 0x0000000300037213 */ /* 0x004fc40000000000 */
[----:B------:R-:W-:Y:S01]  /*78b0*/  R2UR UR11, R0 ;  /* 0x00000000000b72ca */ /* 0x000fe200000e0000 */
[----:B------:R-:W-:Y:S01]  /*78c0*/  UIADD3.64 UR38, UPT, UPT, UR28, UR38, URZ ;  /* 0x000000261c267297 */ /* 0x000fe2000fffe0ff */
[----:B------:R-:W-:Y:S01]  /*78d0*/  R2UR UR8, R3 ;  /* 0x00000000030872ca */ /* 0x000fe200000e0000 */
[----:B------:R-:W-:Y:S01]  /*78e0*/  UIADD3.64 UR34, UPT, UPT, UR28, UR34, URZ ;  /* 0x000000221c227297 */ /* 0x000fe2000fffe0ff */
[----:B------:R-:W-:Y:S01]  /*78f0*/  R2UR UR10, R5 ;  /* 0x00000000050a72ca */ /* 0x000fe200000e0000 */
[----:B------:R-:W1:Y:S01]  /*7900*/  I2F.RP R6, UR4 ;  /* 0x0000000400067d06 */ /* 0x000e620008209400 */
[----:B------:R-:W-:Y:S01]  /*7910*/  IMAD.MOV.U32 R5, RZ, RZ, 0x1 ;  /* 0x00000001ff057424 */ /* 0x000fe200078e00ff */
[----:B------:R-:W2:Y:S06]  /*7920*/  LDCU UR55, c[0x0][0x374] ;  /* 0x00006e80ff3777ac */ /* 0x000eac0008000800 */
[----:B------:R-:W3:Y:S08]  /*7930*/  I2F.RP R0, UR11 ;  /* 0x0000000b00007d06 */ /* 0x000ef00008209400 */
[----:B-1----:R-:W1:Y:S08]  /*7940*/  MUFU.RCP R6, R6 ;  /* 0x0000000600067308 */ /* 0x002e700000001000 */
[----:B---3--:R-:W3:Y:S01]  /*7950*/  MUFU.RCP R0, R0 ;  /* 0x0000000000007308 */ /* 0x008ee20000001000 */
[----:B-1----:R-:W-:-:S07]  /*7960*/  VIADD R6, R6, 0xffffffe ;  /* 0x0ffffffe06067836 */ /* 0x002fce0000000000 */
[----:B------:R-:W1:Y:S01]  /*7970*/  F2I.FTZ.U32.TRUNC.NTZ R6, R6 ;  /* 0x0000000600067305 */ /* 0x000e62000021f000 */
[----:B---3--:R-:W-:-:S07]  /*7980*/  VIADD R0, R0, 0xffffffe ;  /* 0x0ffffffe00007836 */ /* 0x008fce0000000000 */
[----:B------:R-:W3:Y:S01]  /*7990*/  F2I.FTZ.U32.TRUNC.NTZ R0, R0 ;  /* 0x0000000000007305 */ /* 0x000ee2000021f000 */
[----:B-1----:R-:W-:Y:S02]  /*79a0*/  R2UR UR7, R6 ;  /* 0x00000000060772ca */ /* 0x002fe400000e0000 */
[----:B------:R-:W-:-:S11]  /*79b0*/  CS2R R6, SRZ ;  /* 0x0000000000067805 */ /* 0x000fd6000001ff00 */
[----:B------:R-:W-:-:S04]  /*79c0*/  UIADD3 UR5, UPT, UPT, URZ, -UR7, URZ ;  /* 0x80000007ff057290 */ /* 0x000fc8000fffe0ff */
[----:B------:R-:W-:-:S04]  /*79d0*/  UIMAD UR5, UR5, UR4, URZ ;  /* 0x00000004050572a4 */ /* 0x000fc8000f8e02ff */
[----:B------:R-:W-:-:S07]  /*79e0*/  UIMAD.WIDE.U32 UR6, UR7, UR5, UR6 ;  /* 0x00000005070672a5 */ /* 0x000fce000f8e0006 */
[----:B------:R-:W-:Y:S02]  /*79f0*/  UMOV UR9, UR7 ;  /* 0x0000000700097c82 */ /* 0x000fe40008000000 */
[----:B------:R-:W-:-:S07]  /*7a00*/  UIMAD.WIDE.U32 UR6, UR9, UR8, URZ ;  /* 0x00000008090672a5 */ /* 0x000fce000f8e00ff */
[----:B------:R-:W-:Y:S01]  /*7a10*/  UMOV UR5, UR7 ;  /* 0x0000000700057c82 */ /* 0x000fe20008000000 */
[----:B---3--:R-:W-:Y:S01]  /*7a20*/  R2UR UR7, R0 ;  /* 0x00000000000772ca */ /* 0x008fe200000e0000 */
[----:B------:R-:W-:Y:S01]  /*7a30*/  UIMAD UR6, UR5, UR10, UR8 ;  /* 0x0000000a050672a4 */ /* 0x000fe2000f8e0208 */
[----:B------:R-:W-:Y:S01]  /*7a40*/  IABS R0, R2 ;  /* 0x0000000200007213 */ /* 0x000fe20000000000 */
[----:B------:R-:W-:Y:S02]  /*7a50*/  ULOP3.LUT UR8, UR60, UR33, URZ, 0x3c, !UPT ;  /* 0x000000213c087292 */ /* 0x000fe4000f8e3cff */
[----:B------:R-:W-:Y:S02]  /*7a60*/  UISETP.GT.U32.AND UP0, UPT, UR4, UR6, UPT ;  /* 0x000000060400728c */ /* 0x000fe4000bf04070 */
[----:B------:R-:W-:-:S05]  /*7a70*/  IMAD.MOV R0, RZ, RZ, -R0 ;  /* 0x000000ffff007224 */ /* 0x000fca00078e0a00 */
[----:B------:R-:W-:-:S04]  /*7a80*/  R2UR UR14, R0 ;  /* 0x00000000000e72ca */ /* 0x000fc800000e0000 */
[----:B------:R-:W-:Y:S02]  /*7a90*/  @!UP0 UIADD3 UR6, UPT, UPT, UR6, -UR4, URZ ;  /* 0x8000000406068290 */ /* 0x000fe4000fffe0ff */
[----:B------:R-:W-:Y:S02]  /*7aa0*/  @!UP0 UIADD3 UR5, UPT, UPT, UR5, 0x1, URZ ;  /* 0x0000000105058890 */ /* 0x000fe4000fffe0ff */
[----:B------:R-:W-:Y:S02]  /*7ab0*/  UISETP.GE.U32.AND UP1, UPT, UR6, UR4, UPT ;  /* 0x000000040600728c */ /* 0x000fe4000bf26070 */
[----:B------:R-:W-:Y:S02]  /*7ac0*/  UISETP.GE.AND UP0, UPT, UR8, URZ, UPT ;  /* 0x000000ff0800728c */ /* 0x000fe4000bf06270 */
[----:B------:R-:W-:Y:S02]  /*7ad0*/  UIADD3 UR6, UPT, UPT, URZ, -UR7, URZ ;  /* 0x80000007ff067290 */ /* 0x000fe4000fffe0ff */
[----:B------:R-:W-:-:S02]  /*7ae0*/  UIMAD.WIDE.U32 UR8, UR9, 0xc00, URZ ;  /* 0x00000c00090878a5 */ /* 0x000fc4000f8e00ff */
[----:B------:R-:W-:-:S03]  /*7af0*/  UIMAD UR12, UR6, UR11, URZ ;  /* 0x0000000b060c72a4 */ /* 0x000fc6000f8e02ff */
[----:B------:R-:W-:Y:S02]  /*7b00*/  @UP1 UIADD3 UR5, UPT, UPT, UR5, 0x1, URZ ;  /* 0x0000000105051890 */ /* 0x000fe4000fffe0ff */
[----:B------:R-:W-:Y:S02]  /*7b10*/  UISETP.NE.AND UP1, UPT, UR33, URZ, UPT ;  /* 0x000000ff2100728c */ /* 0x000fe4000bf25270 */
[----:B------:R-:W-:Y:S01]  /*7b20*/  @!UP0 UIADD3 UR5, UPT, UPT, -UR5, URZ, URZ ;  /* 0x000000ff05058290 */ /* 0x000fe2000fffe1ff */
[----:B------:R-:W-:-:S03]  /*7b30*/  UMOV UR6, URZ ;  /* 0x000000ff00067c82 */ /* 0x000fc60008000000 */
[----:B------:R-:W-:Y:S02]  /*7b40*/  USEL UR15, UR18, UR5, !UP1 ;  /* 0x00000005120f7287 */ /* 0x000fe4000c800000 */
[----:B------:R-:W-:-:S03]  /*7b50*/  UIMAD.WIDE.U32 UR12, UR7, UR12, UR6 ;  /* 0x0000000c070c72a5 */ /* 0x000fc6000f8e0006 */
[----:B------:R-:W-:Y:S01]  /*7b60*/  UMOV UR6, UR9 ;  /* 0x0000000900067c82 */ /* 0x000fe20008000000 */
[----:B------:R-:W-:Y:S01]  /*7b70*/  IMAD.U32 R2, RZ, RZ, UR15 ;  /* 0x0000000fff027e24 */ /* 0x000fe2000f8e00ff */
[----:B------:R-:W-:Y:S02]  /*7b80*/  UIMAD UR5, UR6, UR10, 0xc00 ;  /* 0x00000c00060574a4 */ /* 0x000fe4000f8e020a */
[----:B------:R-:W-:Y:S02]  /*7b90*/  UMOV UR12, UR13 ;  /* 0x0000000d000c7c82 */ /* 0x000fe40008000000 */
[----:B------:R-:W-:Y:S01]  /*7ba0*/  IABS R2, R2 ;  /* 0x0000000200027213 */ /* 0x000fe20000000000 */
[----:B------:R-:W-:Y:S02]  /*7bb0*/  UIMAD.WIDE.U32 UR8, UR12, 0x600, URZ ;  /* 0x000006000c0878a5 */ /* 0x000fe4000f8e00ff */
[----:B------:R-:W-:Y:S01]  /*7bc0*/  UISETP.GT.U32.AND UP2, UPT, UR4, UR5, UPT ;  /* 0x000000050400728c */ /* 0x000fe2000bf44070 */
[----:B------:R-:W-:-:S04]  /*7bd0*/  R2UR UR10, R2 ;  /* 0x00000000020a72ca */ /* 0x000fc800000e0000 */
[----:B------:R-:W-:Y:S01]  /*7be0*/  UMOV UR8, UR9 ;  /* 0x0000000900087c82 */ /* 0x000fe20008000000 */
[----:B------:R-:W-:Y:S02]  /*7bf0*/  ULOP3.LUT UR9, UR33, 0xc00, URZ, 0x3c, !UPT ;  /* 0x00000c0021097892 */ /* 0x000fe4000f8e3cff */
[----:B------:R-:W-:-:S03]  /*7c00*/  UIMAD UR7, UR8, UR14, 0x600 ;  /* 0x00000600080774a4 */ /* 0x000fc6000f8e020e */
[----:B------:R-:W-:Y:S02]  /*7c10*/  @!UP2 UIADD3 UR5, UPT, UPT, UR5, -UR4, URZ ;  /* 0x800000040505a290 */ /* 0x000fe4000fffe0ff */
[----:B------:R-:W-:Y:S02]  /*7c20*/  UISETP.GT.U32.AND UP3, UPT, UR11, UR7, UPT ;  /* 0x000000070b00728c */ /* 0x000fe4000bf64070 */
[----:B------:R-:W-:Y:S02]  /*7c30*/  UIMAD.WIDE.U32 UR12, UR12, UR10, URZ ;  /* 0x0000000a0c0c72a5 */ /* 0x000fe4000f8e00ff */
[----:B------:R-:W-:Y:S02]  /*7c40*/  UISETP.GE.U32.AND UP0, UPT, UR5, UR4, UPT ;  /* 0x000000040500728c */ /* 0x000fe4000bf06070 */
[----:B------:R-:W-:Y:S02]  /*7c50*/  @!UP2 UIADD3 UR6, UPT, UPT, UR6, 0x1, URZ ;  /* 0x000000010606a890 */ /* 0x000fe4000fffe0ff */
[----:B------:R-:W-:Y:S01]  /*7c60*/  UISETP.GE.AND UP2, UPT, UR9, URZ, UPT ;  /* 0x000000ff0900728c */ /* 0x000fe2000bf46270 */
[----:B------:R-:W-:-:S02]  /*7c70*/  UMOV UR12, UR13 ;  /* 0x0000000d000c7c82 */ /* 0x000fc40008000000 */
[----:B------:R-:W-:Y:S02]  /*7c80*/  @!UP3 UIADD3 UR7, UPT, UPT, UR7, -UR11, URZ ;  /* 0x8000000b0707b290 */ /* 0x000fe4000fffe0ff */
[----:B------:R-:W-:Y:S02]  /*7c90*/  UIMAD UR9, UR12, UR14, UR10 ;  /* 0x0000000e0c0972a4 */ /* 0x000fe4000f8e020a */
[----:B------:R-:W-:Y:S02]  /*7ca0*/  UISETP.GE.U32.AND UP5, UPT, UR7, UR11, UPT ;  /* 0x0000000b0700728c */ /* 0x000fe4000bfa6070 */
[----:B------:R-:W-:Y:S02]  /*7cb0*/  UISETP.GT.U32.AND UP4, UPT, UR11, UR9, UPT ;  /* 0x000000090b00728c */ /* 0x000fe4000bf84070 */
[----:B------:R-:W-:Y:S02]  /*7cc0*/  @UP0 UIADD3 UR6, UPT, UPT, UR6, 0x1, URZ ;  /* 0x0000000106060890 */ /* 0x000fe4000fffe0ff */
[----:B------:R-:W-:-:S02]  /*7cd0*/  @!UP3 UIADD3 UR8, UPT, UPT, UR8, 0x1, URZ ;  /* 0x000000010808b890 */ /* 0x000fc4000fffe0ff */
[----:B------:R-:W-:Y:S02]  /*7ce0*/  @!UP2 UIADD3 UR6, UPT, UPT, -UR6, URZ, URZ ;  /* 0x000000ff0606a290 */ /* 0x000fe4000fffe1ff */
[----:B------:R-:W-:Y:S02]  /*7cf0*/  UISETP.GE.AND UP2, UPT, UR17, URZ, UPT ;  /* 0x000000ff1100728c */ /* 0x000fe4000bf46270 */
[----:B------:R-:W-:Y:S02]  /*7d00*/  @UP5 UIADD3 UR8, UPT, UPT, UR8, 0x1, URZ ;  /* 0x0000000108085890 */ /* 0x000fe4000fffe0ff */
[----:B------:R-:W-:Y:S02]  /*7d10*/  @!UP4 UIADD3 UR9, UPT, UPT, UR9, -UR11, URZ ;  /* 0x8000000b0909c290 */ /* 0x000fe4000fffe0ff */
[----:B------:R-:W-:Y:S02]  /*7d20*/  UIADD3 UR10, UPT, UPT, -UR15, URZ, URZ ;  /* 0x000000ff0f0a7290 */ /* 0x000fe4000fffe1ff */
[----:B------:R-:W-:-:S02]  /*7d30*/  USEL UR7, UR18, UR6, !UP1 ;  /* 0x0000000612077287 */ /* 0x000fc4000c800000 */
[----:B------:R-:W-:Y:S02]  /*7d40*/  UISETP.GT.U32.AND UP1, UPT, UR11, UR9, UPT ;  /* 0x000000090b00728c */ /* 0x000fe4000bf24070 */
[----:B------:R-:W-:Y:S01]  /*7d50*/  UIMAD UR10, UR33, UR10, UR60 ;  /* 0x0000000a210a72a4 */ /* 0x000fe2000f8e023c */
[----:B------:R-:W-:Y:S01]  /*7d60*/  UMOV UR6, UR8 ;  /* 0x0000000800067c82 */ /* 0x000fe20008000000 */
[----:B------:R-:W-:Y:S02]  /*7d70*/  UISETP.NE.AND UP0, UPT, UR21, URZ, UPT ;  /* 0x000000ff1500728c */ /* 0x000fe4000bf05270 */
[----:B------:R-:W-:Y:S02]  /*7d80*/  @!UP2 UIADD3 UR6, UPT, UPT, -UR6, URZ, URZ ;  /* 0x000000ff0606a290 */ /* 0x000fe4000fffe1ff */
[----:B------:R-:W-:Y:S02]  /*7d90*/  UISETP.GE.AND UP2, UPT, UR15, URZ, UPT ;  /* 0x000000ff0f00728c */ /* 0x000fe4000bf46270 */
[----:B------:R-:W-:-:S02]  /*7da0*/  UIMAD UR7, UR10, UR7, URZ ;  /* 0x000000070a0772a4 */ /* 0x000fc4000f8e02ff */
[----:B------:R-:W-:Y:S02]  /*7db0*/  @!UP1 UIADD3 UR9, UPT, UPT, UR9, -UR11, URZ ;  /* 0x8000000b09099290 */ /* 0x000fe4000fffe0ff */
[----:B------:R-:W-:Y:S02]  /*7dc0*/  USHF.R.S32.HI UR8, URZ, 0x1f, UR7 ;  /* 0x0000001fff087899 */ /* 0x000fe40008011407 */
[----:B------:R-:W-:Y:S02]  /*7dd0*/  ULOP3.LUT UR14, URZ, UR21, URZ, 0x33, !UPT ;  /* 0x00000015ff0e7292 */ /* 0x000fe4000f8e33ff */
[----:B------:R-:W-:Y:S02]  /*7de0*/  ULEA.HI UR11, UR8, UR7, URZ, 0x9 ;  /* 0x00000007080b7291 */ /* 0x000fe4000f8f48ff */
[----:B------:R-:W-:Y:S02]  /*7df0*/  ULEA.HI UR25, UR8, UR7, URZ, 0x7 ;  /* 0x0000000708197291 */ /* 0x000fe4000f8f38ff */
[----:B------:R-:W-:-:S02]  /*7e00*/  @!UP2 UIADD3 UR9, UPT, UPT, -UR9, URZ, URZ ;  /* 0x000000ff0909a290 */ /* 0x000fc4000fffe1ff */
[----:B------:R-:W-:Y:S02]  /*7e10*/  USHF.R.S32.HI UR11, URZ, 0x9, UR11 ;  /* 0x00000009ff0b7899 */ /* 0x000fe4000801140b */
[----:B------:R-:W-:Y:S01]  /*7e20*/  USHF.R.S32.HI UR8, URZ, 0x7, UR25 ;  /* 0x00000007ff087899 */ /* 0x000fe20008011419 */
[----:B------:R-:W1:Y:S01]  /*7e30*/  LDCU.64 UR4, c[0x0][UR41+0x400] ;  /* 0x00008000290477ac */ /* 0x000e620008000a00 */
[----:B------:R-:W-:Y:S02]  /*7e40*/  USEL UR6, UR14, UR6, !UP0 ;  /* 0x000000060e067287 */ /* 0x000fe4000c000000 */
[----:B------:R-:W-:Y:S02]  /*7e50*/  USEL UR9, UR14, UR9, !UP0 ;  /* 0x000000090e097287 */ /* 0x000fe4000c000000 */
[----:B------:R-:W-:Y:S02]  /*7e60*/  UIMAD.WIDE UR18, UR11, 0x55555556, URZ ;  /* 0x555555560b1278a5 */ /* 0x000fe4000f8e02ff */
[----:B------:R-:W-:-:S02]  /*7e70*/  ULEA.HI UR14, UR8, UR8, URZ, 0x2 ;  /* 0x00000008080e7291 */ /* 0x000fc4000f8f10ff */
[----:B------:R-:W-:Y:S02]  /*7e80*/  UIMAD UR6, UR9, UR6, URZ ;  /* 0x00000006090672a4 */ /* 0x000fe4000f8e02ff */
[----:B------:R-:W-:Y:S02]  /*7e90*/  ULOP3.LUT UR17, UR14, 0xfffffffc, URZ, 0xc0, !UPT ;  /* 0xfffffffc0e117892 */ /* 0x000fe4000f8ec0ff */
[----:B------:R-:W-:Y:S01]  /*7ea0*/  USHF.R.S32.HI UR14, URZ, 0x1f, UR6 ;  /* 0x0000001fff0e7899 */ /* 0x000fe20008011406 */
[----:B------:R-:W-:Y:S01]  /*7eb0*/  UMOV UR15, UR19 ;  /* 0x00000013000f7c82 */ /* 0x000fe20008000000 */
[----:B------:R-:W3:Y:S01]  /*7ec0*/  LDCU.64 UR12, c[0x0][UR40+0x400] ;  /* 0x00008000280c77ac */ /* 0x000ee20008000a00 */
[----:B------:R-:W-:Y:S02]  /*7ed0*/  ULEA.HI UR15, UR15, UR15, URZ, 0x1 ;  /* 0x0000000f0f0f7291 */ /* 0x000fe4000f8f08ff */
[----:B------:R-:W-:Y:S02]  /*7ee0*/  ULEA.HI UR18, UR14, UR6, URZ, 0x7 ;  /* 0x000000060e127291 */ /* 0x000fe4000f8f38ff */
[----:B------:R-:W-:-:S02]  /*7ef0*/  UIMAD UR15, UR15, -0x3, UR11 ;  /* 0xfffffffd0f0f78a4 */ /* 0x000fc4000f8e020b */
[----:B------:R-:W-:Y:S02]  /*7f00*/  USHF.R.S32.HI UR11, URZ, 0x7, UR18 ;  /* 0x00000007ff0b7899 */ /* 0x000fe40008011412 */
[----:B-1----:R-:W-:Y:S02]  /*7f10*/  UIMAD UR24, UR5, 0x3, URZ ;  /* 0x00000003051878a4 */ /* 0x002fe4000f8e02ff */
[----:B------:R-:W-:Y:S02]  /*7f20*/  UIMAD UR5, UR5, UR15, URZ ;  /* 0x0000000f050572a4 */ /* 0x000fe4000f8e02ff */
[----:B------:R-:W-:Y:S02]  /*7f30*/  ULEA.HI UR15, UR11, UR11, URZ, 0x2 ;  /* 0x0000000b0b0f7291 */ /* 0x000fe4000f8f10ff */
[----:B------:R-:W-:Y:S02]  /*7f40*/  UIADD3 UR8, UPT, UPT, UR8, -UR17, URZ ;  /* 0x8000001108087290 */ /* 0x000fe4000fffe0ff */
[----:B------:R-:W-:-:S02]  /*7f50*/  ULEA.HI UR14, UR14, UR6, URZ, 0x9 ;  /* 0x000000060e0e7291 */ /* 0x000fc4000f8f48ff */
[----:B------:R-:W-:Y:S02]  /*7f60*/  UIMAD UR5, UR4, UR8, UR5 ;  /* 0x00000008040572a4 */ /* 0x000fe4000f8e0205 */
[----:B------:R-:W-:Y:S02]  /*7f70*/  ULOP3.LUT UR8, UR15, 0xfffffffc, URZ, 0xc0, !UPT ;  /* 0xfffffffc0f087892 */ /* 0x000fe4000f8ec0ff */
[----:B------:R-:W-:Y:S01]  /*7f80*/  USHF.R.S32.HI UR4, URZ, 0x9, UR14 ;  /* 0x00000009ff047899 */ /* 0x000fe2000801140e */
[----:B------:R-:W1:Y:S01]  /*7f90*/  LDCU UR15, c[0x0][0x38c] ;  /* 0x00007180ff0f77ac */ /* 0x000e620008000800 */
[----:B------:R-:W-:Y:S02]  /*7fa0*/  UIADD3 UR8, UPT, UPT, UR11, -UR8, URZ ;  /* 0x800000080b087290 */ /* 0x000fe4000fffe0ff */
[----:B---3--:R-:W-:Y:S02]  /*7fb0*/  UIMAD UR4, UR13, UR4, URZ ;  /* 0x000000040d0472a4 */ /* 0x008fe4000f8e02ff */
[----:B------:R-:W-:-:S02]  /*7fc0*/  UIMAD UR23, UR13, 0x3, URZ ;  /* 0x000000030d1778a4 */ /* 0x000fc4000f8e02ff */
[----:B------:R-:W-:Y:S02]  /*7fd0*/  UIMAD UR4, UR12, UR8, UR4 ;  /* 0x000000080c0472a4 */ /* 0x000fe4000f8e0204 */
[----:B------:R-:W-:Y:S01]  /*7fe0*/  USHF.L.U32 UR17, UR33, 0x1, URZ ;  /* 0x0000000121117899 */ /* 0x000fe200080006ff */
[----:B------:R-:W-:Y:S01]  /*7ff0*/  UMOV UR8, 0x1 ;  /* 0x0000000100087882 */ /* 0x000fe20000000000 */
[----:B------:R-:W-:Y:S02]  /*8000*/  UIADD3 UR11, UPT, UPT, -UR21, URZ, URZ ;  /* 0x000000ff150b7290 */ /* 0x000fe4000fffe1ff */
[----:B------:R-:W-:Y:S02]  /*8010*/  USHF.L.U32 UR8, UR8, UR33, URZ ;  /* 0x0000002108087299 */ /* 0x000fe400080006ff */
[----:B-1----:R-:W-:Y:S02]  /*8020*/  UIADD3 UR14, UPT, UPT, UR15, 0x2ff, URZ ;  /* 0x000002ff0f0e7890 */ /* 0x002fe4000fffe0ff */
[----:B------:R-:W-:-:S02]  /*8030*/  ULOP3.LUT UR8, UR8, 0x1, URZ, 0xfc, !UPT ;  /* 0x0000000108087892 */ /* 0x000fc4000f8efcff */
[----:B------:R-:W-:Y:S02]  /*8040*/  UIADD3 UR61, UPT, UPT, UR15, 0x5fe, URZ ;  /* 0x000005fe0f3d7890 */ /* 0x000fe4000fffe0ff */
[----:B------:R-:W-:Y:S02]  /*8050*/  ULOP3.LUT UR12, UR8, 0xffff, URZ, 0xc0, !UPT ;  /* 0x0000ffff080c7892 */ /* 0x000fe4000f8ec0ff */
[----:B------:R-:W-:Y:S02]  /*8060*/  UIADD3 UR13, UPT, UPT, UR15, -0x1, URZ ;  /* 0xffffffff0f0d7890 */ /* 0x000fe4000fffe0ff */
[----:B------:R-:W-:Y:S02]  /*8070*/  UIMAD.WIDE UR14, UR14, 0x2aaaaaab, URZ ;  /* 0x2aaaaaab0e0e78a5 */ /* 0x000fe4000f8e02ff */
[----:B------:R-:W-:Y:S02]  /*8080*/  UISETP.NE.AND UP2, UPT, UR21, 0x2, UPT ;  /* 0x000000021500788c */ /* 0x000fe4000bf45270 */
[----:B------:R-:W-:-:S02]  /*8090*/  USHF.L.U32 UR12, UR12, UR17, URZ ;  /* 0x000000110c0c7299 */ /* 0x000fc400080006ff */
[----:B------:R-:W-:Y:S02]  /*80a0*/  UIMAD UR11, UR33, UR11, 0x10 ;  /* 0x00000010210b74a4 */ /* 0x000fe4000f8e020b */
[----:B------:R-:W-:Y:S02]  /*80b0*/  UISETP.EQ.AND UP2, UPT, UR33, 0x4, !UP2 ;  /* 0x000000042100788c */ /* 0x000fe4000d742270 */
[----:B------:R-:W-:Y:S02]  /*80c0*/  ULOP3.LUT UR12, UR8, UR12, URZ, 0xfc, !UPT ;  /* 0x0000000c080c7292 */ /* 0x000fe4000f8efcff */
[----:B------:R-:W-:Y:S01]  /*80d0*/  USHF.R.U32.HI UR17, URZ, UR11, UR30 ;  /* 0x0000000bff117299 */ /* 0x000fe2000801161e */
[----:B------:R-:W-:Y:S01]  /*80e0*/  UMOV UR8, UR15 ;  /* 0x0000000f00087c82 */ /* 0x000fe20008000000 */
[----:B------:R-:W-:Y:S02]  /*80f0*/  UISETP.GE.U32.AND UP0, UPT, UR13, -0x5ff, UPT ;  /* 0xfffffa010d00788c */ /* 0x000fe4000bf06070 */
[----:B------:R-:W-:-:S02]  /*8100*/  USHF.R.U32.HI UR11, URZ, 0x1f, UR8 ;  /* 0x0000001fff0b7899 */ /* 0x000fc40008011608 */
[----:B------:R-:W-:Y:S02]  /*8110*/  ULOP3.LUT UR13, UR12, 0xffff, URZ, 0xc0, !UPT ;  /* 0x0000ffff0c0d7892 */ /* 0x000fe4000f8ec0ff */
[----:B------:R-:W-:Y:S02]  /*8120*/  ULEA.HI.SX32 UR8, UR8, UR11, 0x19 ;  /* 0x0000000b08087291 */ /* 0x000fe4000f8fcaff */
[----:B------:R-:W-:Y:S02]  /*8130*/  USHF.L.U32 UR11, UR13, UR26, URZ ;  /* 0x0000001a0d0b7299 */ /* 0x000fe400080006ff */
[----:B------:R-:W-:Y:S02]  /*8140*/  @!UP2 UISETP.NE.AND UP1, UPT, UR21, 0x4, UPT ;  /* 0x000000041500a88c */ /* 0x000fe4000bf25270 */
[----:B------:R-:W-:Y:S02]  /*8150*/  ULOP3.LUT UR12, UR12, UR11, URZ, 0xfc, !UPT ;  /* 0x0000000b0c0c7292 */ /* 0x000fe4000f8efcff */
[----:B------:R-:W-:-:S02]  /*8160*/  UPLOP3.LUT UP3, UPT, UPT, UPT, UPT, 0x80, 0x8 ;  /* 0x000000000008789c */ /* 0x000fc40003f6f070 */
[----:B------:R-:W-:Y:S02]  /*8170*/  @!UP2 UISETP.EQ.AND UP3, UPT, UR33, 0x2, !UP1 ;  /* 0x000000022100a88c */ /* 0x000fe4000cf62270 */
[----:B------:R-:W-:Y:S02]  /*8180*/  UIADD3 UR13, UPT, UPT, UR8, -0x1, URZ ;  /* 0xffffffff080d7890 */ /* 0x000fe4000fffe0ff */
[----:B------:R-:W-:Y:S02]  /*8190*/  ULOP3.LUT UR14, UR12, 0xffff, URZ, 0xc0, !UPT ;  /* 0x0000ffff0c0e7892 */ /* 0x000fe4000f8ec0ff */
[----:B------:R-:W-:Y:S02]  /*81a0*/  UISETP.LT.U32.AND UP1, UPT, UR8, 0x3, UPT ;  /* 0x000000030800788c */ /* 0x000fe4000bf21070 */
[----:B------:R-:W-:Y:S02]  /*81b0*/  USEL UR59, UR13, 0xffffffff, UP3 ;  /* 0xffffffff0d3b7887 */ /* 0x000fe40009800000 */
[----:B------:R-:W-:-:S02]  /*81c0*/  USHF.L.U32 UR13, UR14, UR27, URZ ;  /* 0x0000001b0e0d7299 */ /* 0x000fc400080006ff */
[----:B------:R-:W-:Y:S02]  /*81d0*/  USEL UR11, UR8, 0x3, UP1 ;  /* 0x00000003080b7887 */ /* 0x000fe40008800000 */
[----:B------:R-:W-:Y:S02]  /*81e0*/  ULOP3.LUT UR12, UR17, UR12, UR13, 0xe0, !UPT ;  /* 0x0000000c110c7292 */ /* 0x000fe4000f8ee00d */
[----:B------:R-:W-:Y:S02]  /*81f0*/  UIADD3 UR54, UPT, UPT, UR8, -UR11, URZ ;  /* 0x8000000b08367290 */ /* 0x000fe4000fffe0ff */
[----:B------:R-:W-:Y:S02]  /*8200*/  ULOP3.LUT UR37, UR12, 0xffff, URZ, 0xc0, !UPT ;  /* 0x0000ffff0c257892 */ /* 0x000fe4000f8ec0ff */
[----:B------:R-:W-:Y:S02]  /*8210*/  UIADD3 UR8, UPT, UPT, UR54, -0x1, URZ ;  /* 0xffffffff36087890 */ /* 0x000fe4000fffe0ff */
[----:B------:R-:W-:-:S02]  /*8220*/  UIMAD.WIDE UR12, UR7, 0x2aaaaaab, URZ ;  /* 0x2aaaaaab070c78a5 */ /* 0x000fc4000f8e02ff */
[----:B------:R-:W-:Y:S02]  /*8230*/  UIADD3 UR19, UPT, UPT, -UR33, 0x10, URZ ;  /* 0x0000001021137890 */ /* 0x000fe4000fffe1ff */
[----:B------:R-:W-:Y:S02]  /*8240*/  USEL UR58, UR8, 0xffffffff, UP3 ;  /* 0xffffffff083a7887 */ /* 0x000fe40009800000 */
[----:B------:R-:W-:Y:S01]  /*8250*/  UIADD3 UR45, UPT, UPT, UR11, -0x1, URZ ;  /* 0xffffffff0b2d7890 */ /* 0x000fe2000fffe0ff */
[----:B------:R-:W-:Y:S01]  /*8260*/  UMOV UR8, UR13 ;  /* 0x0000000d00087c82 */ /* 0x000fe20008000000 */
[----:B------:R-:W-:Y:S02]  /*8270*/  USHF.L.U32 UR37, UR37, UR10, URZ ;  /* 0x0000000a25257299 */ /* 0x000fe400080006ff */
[----:B------:R-:W-:Y:S02]  /*8280*/  @UP0 UIADD3 UR45, UPT, UPT, UR11, URZ, URZ ;  /* 0x000000ff0b2d0290 */ /* 0x000fe4000fffe0ff */
[----:B------:R-:W-:-:S02]  /*8290*/  USHF.R.U32.HI UR10, URZ, 0x1f, UR8 ;  /* 0x0000001fff0a7899 */ /* 0x000fc40008011608 */
[----:B------:R-:W-:Y:S02]  /*82a0*/  USHF.R.U32.HI UR19, URZ, UR19, UR30 ;  /* 0x00000013ff137299 */ /* 0x000fe4000801161e */
[----:B------:R-:W-:Y:S02]  /*82b0*/  ULOP3.LUT UR11, UR25, 0xffffff80, URZ, 0xc0, !UPT ;  /* 0xffffff80190b7892 */ /* 0x000fe4000f8ec0ff */
[----:B------:R-:W-:Y:S02]  /*82c0*/  UIMAD UR33, UR9, UR33, URZ ;  /* 0x00000021092172a4 */ /* 0x000fe4000f8e02ff */
[----:B------:R-:W-:Y:S02]  /*82d0*/  ULOP3.LUT UR18, UR18, 0xffffff80, URZ, 0xc0, !UPT ;  /* 0xffffff8012127892 */ /* 0x000fe4000f8ec0ff */
[----:B------:R-:W-:Y:S02]  /*82e0*/  ULEA.HI.SX32 UR57, UR8, UR10, 0x18 ;  /* 0x0000000a08397291 */ /* 0x000fe4000f8fc2ff */
[----:B------:R-:W-:-:S02]  /*82f0*/  UIADD3 UR45, UPT, UPT, UR45, 0x1, URZ ;  /* 0x000000012d2d7890 */ /* 0x000fc4000fffe0ff */
[----:B------:R-:W-:Y:S02]  /*8300*/  UIADD3 UR15, UPT, UPT, UR22, 0x32c80, UR7 ;  /* 0x00032c80160f7890 */ /* 0x000fe4000fffe007 */
[----:B------:R-:W-:Y:S02]  /*8310*/  UIADD3 UR10, UPT, UPT, UR7, -UR11, URZ ;  /* 0x8000000b070a7290 */ /* 0x000fe4000fffe0ff */
[----:B------:R-:W-:Y:S02]  /*8320*/  USHF.L.U32 UR33, UR19, UR33, URZ ;  /* 0x0000002113217299 */ /* 0x000fe400080006ff */
[----:B------:R-:W-:Y:S02]  /*8330*/  UIADD3 UR14, UPT, UPT, UR22, 0x30280, UR6 ;  /* 0x00030280160e7890 */ /* 0x000fe4000fffe006 */
[----:B------:R-:W-:Y:S01]  /*8340*/  UIADD3 UR18, UPT, UPT, UR6, -UR18, URZ ;  /* 0x8000001206127290 */ /* 0x000fe2000fffe0ff */
[----:B0-2---:R-:W-:-:S11]  /*8350*/  UMOV UR25, URZ ;  /* 0x000000ff00197c82 */ /* 0x005fd60008000000 */
.L_x_644:
[----:B------:R-:W-:-:S09]  /*8360*/  UISETP.NE.AND UP0, UPT, UR60, URZ, UPT ;  /* 0x000000ff3c00728c */ /* 0x000fd2000bf05270 */
[----:B------:R-:W-:Y:S05]  /*8370*/  BRA.U UP0, `(.L_x_585) ;  /* 0x00000001003c7547 */ /* 0x000fea000b800000 */
[----:B------:R-:W-:-:S13]  /*8380*/  ISETP.NE.AND P0, PT, R4, 0x2, PT ;  /* 0x000000020400780c */ /* 0x000fda0003f05270 */
[----:B------:R-:W-:Y:S05]  /*8390*/  @!P0 BRA `(.L_x_586) ;  /* 0x0000000000048947 */ /* 0x000fea0003800000 */
[----:B------:R-:W-:Y:S05]  /*83a0*/  BPT.TRAP 0x1 ;  /* 0x000000040000795c */ /* 0x000fea0000300000 */
.L_x_586:
[----:B------:R-:W-:Y:S02]  /*83b0*/  LEA R0, R6, UR22, 0x3 ;  /* 0x0000001606007c11 */ /* 0x000fe4000f8e18ff */
[----:B------:R-:W-:-:S04]  /*83c0*/  SHF.L.U32 R2, R5, 0x1f, RZ ;  /* 0x0000001f05027819 */ /* 0x000fc800000006ff */
[----:B------:R-:W0:Y:S02]  /*83d0*/  SYNCS.PHASECHK.TRANS64.TRYWAIT P1, [R0+URZ+0x128], R2 ;  /* 0x00012802000075a7 */ /* 0x000e2400080211ff */
[----:B0-----:R-:W-:Y:S05]  /*83e0*/  @!P1 BRA `(.L_x_587) ;  /* 0x000000c400e49947 */ /* 0x001fea0003800000 */
.L_x_778:
[----:B------:R-:W-:Y:S05]  /*83f0*/  @!P0 BRA `(.L_x_588) ;  /* 0x0000000000048947 */ /* 0x000fea0003800000 */
[----:B------:R-:W-:Y:S05]  /*8400*/  BPT.TRAP 0x1 ;  /* 0x000000040000795c */ /* 0x000fea0000300000 */
.L_x_588:
[----:B------:R-:W-:Y:S01]  /*8410*/  VIADD R6, R6, 0x1 ;  /* 0x0000000106067836 */ /* 0x000fe20000000000 */
[----:B------:R0:W-:Y:S04]  /*8420*/  SYNCS.ARRIVE.TRANS64.A1T0 RZ, [R0+URZ+0x110], RZ ;  /* 0x000110ff00ff79a7 */ /* 0x0001e800081000ff */
[----:B------:R-:W-:-:S04]  /*8430*/  ISETP.NE.AND P0, PT, R6, 0x3, PT ;  /* 0x000000030600780c */ /* 0x000fc80003f05270 */
[----:B------:R-:W-:Y:S02]  /*8440*/  SEL R6, R6, RZ, P0 ;  /* 0x000000ff06067207 */ /* 0x000fe40000000000 */
[----:B0-----:R-:W-:-:S04]  /*8450*/  SEL R0, RZ, 0x1, P0 ;  /* 0x00000001ff007807 */ /* 0x001fc80000000000 */
[----:B------:R-:W-:-:S07]  /*8460*/  LOP3.LUT R5, R5, R0, RZ, 0x3c, !PT ;  /* 0x0000000005057212 */ /* 0x000fce00078e3cff */
.L_x_585:
[----:B------:R-:W-:Y:S01]  /*8470*/  ULEA UR8, UR25, UR22, 0x3 ;  /* 0x0000001619087291 */ /* 0x000fe2000f8e18ff */
[----:B------:R-:W-:Y:S01]  /*8480*/  SHF.L.U32 R0, R13, 0x1f, RZ ;  /* 0x0000001f0d007819 */ /* 0x000fe200000006ff */
[----:B------:R-:W-:Y:S02]  /*8490*/  UISETP.GE.U32.AND UP0, UPT, UR61, 0x5ff, UPT ;  /* 0x000005ff3d00788c */ /* 0x000fe4000bf06070 */
[----:B------:R-:W-:Y:S01]  /*84a0*/  ULEA UR12, UR16, UR57, 0x1 ;  /* 0x00000039100c7291 */ /* 0x000fe2000f8e08ff */
[----:B------:R-:W-:-:S04]  /*84b0*/  UMOV UR29, URZ ;  /* 0x000000ff001d7c82 */ /* 0x000fc80008000000 */
[----:B------:R0:W1:Y:S02]  /*84c0*/  SYNCS.PHASECHK.TRANS64.TRYWAIT P0, [UR8+0x78], R0 ;  /* 0x00007800ff0075a7 */ /* 0x0000640008001108 */
[----:B------:R-:W-:Y:S05]  /*84d0*/  BRA.U !UP0, `(.L_x_589) ;  /* 0x0000000d08c87547 */ /* 0x000fea000b800000 */
[----:B------:R-:W-:Y:S01]  /*84e0*/  UMOV UR27, 0x3 ;  /* 0x00000003001b7882 */ /* 0x000fe20000000000 */
[----:B------:R-:W-:Y:S01]  /*84f0*/  UMOV UR28, 0x1 ;  /* 0x00000001001c7882 */ /* 0x000fe20000000000 */
[----:B------:R-:W-:Y:S01]  /*8500*/  UMOV UR30, URZ ;  /* 0x000000ff001e7c82 */ /* 0x000fe20008000000 */
[----:B------:R-:W-:Y:S01]  /*8510*/  UMOV UR32, UR59 ;  /* 0x0000003b00207c82 */ /* 0x000fe20008000000 */
.L_x_614:
        /* <DEDUP_REMOVED lines=8> */
.L_x_590:
[----:B------:R-:W-:Y:S01]  /*85a0*/  ISETP.NE.AND P3, PT, R18, RZ, PT ;  /* 0x000000ff1200720c */ /* 0x000fe20003f65270 */
[----:B------:R-:W-:Y:S01]  /*85b0*/  USHF.L.U32 UR11, UR30, 0x2, URZ ;  /* 0x000000021e0b7899 */ /* 0x000fe200080006ff */
[----:B0-----:R-:W-:Y:S04]  /*85c0*/  LOP3.LUT R0, R17, 0x2, RZ, 0xfc, !PT ;  /* 0x0000000211007812 */ /* 0x001fe800078efcff */
[----:B------:R-:W-:Y:S07]  /*85d0*/  ISETP.NE.AND P0, PT, R0, 0x2, PT ;  /* 0x000000020000780c */ /* 0x000fee0003f05270 */
[----:B------:R0:W-:Y:S06]  /*85e0*/  @!P3 SYNCS.ARRIVE.TRANS64 RZ, [UR17+0x40], R2 ;  /* 0x00004002ffffb9a7 */ /* 0x0001ec0008000011 */
[----:B------:R-:W-:Y:S05]  /*85f0*/  @P0 BRA `(.L_x_592) ;  /* 0x0000000000040947 */ /* 0x000fea0003800000 */
[----:B------:R-:W-:Y:S05]  /*8600*/  BPT.TRAP 0x1 ;  /* 0x000000040000795c */ /* 0x000fea0000300000 */
.L_x_592:
[----:B------:R-:W-:Y:S04]  /*8610*/  BSSY.RECONVERGENT B0, `(.L_x_593) ;  /* 0x0000003000007945 */ /* 0x000fe80003800200 */
[----:B------:R-:W-:Y:S05]  /*8620*/  @P2 BRA `(.L_x_594) ;  /* 0x0000000000042947 */ /* 0x000fea0003800000 */
[----:B------:R-:W-:Y:S05]  /*8630*/  BPT.TRAP 0x1 ;  /* 0x000000040000795c */ /* 0x000fea0000300000 */
.L_x_594:
[----:B------:R-:W-:Y:S05]  /*8640*/  BSYNC.RECONVERGENT B0 ;  /* 0x0000000000007941 */ /* 0x000fea0003800200 */
.L_x_593:
[----:B------:R-:W-:Y:S01]  /*8650*/  UIADD3 UR26, UPT, UPT, UR25, 0x1, URZ ;  /* 0x00000001191a7890 */ /* 0x000fe2000fffe0ff */
[----:B0-----:R-:W-:Y:S01]  /*8660*/  @!P3 IMAD.MOV.U32 R2, RZ, RZ, 0x1200 ;  /* 0x00001200ff02b424 */ /* 0x001fe200078e00ff */
[----:B------:R-:W-:Y:S02]  /*8670*/  UIMAD UR19, UR11, UR23, UR4 ;  /* 0x000000170b1372a4 */ /* 0x000fe4000f8e0204 */
[----:B------:R-:W-:Y:S02]  /*8680*/  UISETP.NE.AND UP0, UPT, UR26, 0x7, UPT ;  /* 0x000000071a00788c */ /* 0x000fe4000bf05270 */
[----:B------:R-:W-:Y:S02]  /*8690*/  UIMAD UR11, UR11, UR24, UR5 ;  /* 0x000000180b0b72a4 */ /* 0x000fe4000f8e0205 */
[----:B------:R-:W-:Y:S02]  /*86a0*/  USEL UR8, URZ, 0x1, UP0 ;  /* 0x00000001ff087887 */ /* 0x000fe40008000000 */
[----:B------:R-:W-:Y:S02]  /*86b0*/  USEL UR26, UR26, URZ, UP0 ;  /* 0x000000ff1a1a7287 */ /* 0x000fe40008000000 */
[----:B------:R-:W-:Y:S02]  /*86c0*/  UIMAD UR16, UR25, 0x600, UR6 ;  /* 0x00000600191078a4 */ /* 0x000fe4000f8e0206 */
[----:B------:R-:W-:Y:S01]  /*86d0*/  ULEA UR29, UR26, UR22, 0x3 ;  /* 0x000000161a1d7291 */ /* 0x000fe2000f8e18ff */
[----:B------:R-:W-:Y:S01]  /*86e0*/  LOP3.LUT R13, R13, UR8, RZ, 0x3c, !PT ;  /* 0x000000080d0d7c12 */ /* 0x000fe2000f8e3cff */
[----:B------:R-:W-:Y:S02]  /*86f0*/  UIADD3 UR17, UPT, UPT, UR17, 0x40, URZ ;  /* 0x0000004011117890 */ /* 0x000fe4000fffe0ff */
[----:B------:R-:W-:Y:S01]  /*8700*/  UIADD3 UR16, UPT, UPT, UR22, 0x30280, UR16 ;  /* 0x0003028016107890 */ /* 0x000fe2000fffe010 */
[----:B------:R-:W-:Y:S01]  /*8710*/  SHF.L.U32 R3, R13, 0x1f, RZ ;  /* 0x0000001f0d037819 */ /* 0x000fe200000006ff */
[----:B------:R-:W-:Y:S01]  /*8720*/  UPRMT UR31, URZ, 0x5410, UR37 ;  /* 0x00005410ff1f7896 */ /* 0x000fe20008000025 */
[----:B------:R-:W-:Y:S02]  /*8730*/  UMOV UR40, 0x0 ;  /* 0x0000000000287882 */ /* 0x000fe40000000000 */
[----:B------:R0:W1:Y:S01]  /*8740*/  SYNCS.PHASECHK.TRANS64.TRYWAIT P1, [UR29+0x78], R3 ;  /* 0x00007803ff0075a7 */ /* 0x000062000802111d */
[----:B------:R-:W-:Y:S01]  /*8750*/  UIMAD UR8, UR25, 0xc00, UR7 ;  /* 0x00000c00190878a4 */ /* 0x000fe2000f8e0207 */
[----:B------:R-:W-:Y:S01]  /*8760*/  UMOV UR41, 0x10000000 ;  /* 0x1000000000297882 */ /* 0x000fe20000000000 */
[----:B------:R-:W-:Y:S02]  /*8770*/  UMOV UR21, UR36 ;  /* 0x0000002400157c82 */ /* 0x000fe40008000000 */
[----:B------:R-:W-:Y:S01]  /*8780*/  UIADD3 UR8, UPT, UPT, UR22, 0x32c80, UR8 ;  /* 0x00032c8016087890 */ /* 0x000fe2000fffe008 */
[----:B------:R0:W-:Y:S01]  /*8790*/  UTMALDG.4D.MULTICAST [UR16], [UR38], UR31, desc[UR40] ;  /* 0x00002810260073b4 */ /* 0x0001e2000801981f */
[----:B------:R-:W-:Y:S01]  /*87a0*/  UPRMT UR25, URZ, 0x5410, UR33 ;  /* 0x00005410ff197896 */ /* 0x000fe20008000021 */
[----:B------:R-:W-:Y:S01]  /*87b0*/  UMOV UR13, UR36 ;  /* 0x00000024000d7c82 */ /* 0x000fe20008000000 */
[----:B------:R-:W-:Y:S01]  /*87c0*/  UMOV UR9, UR17 ;  /* 0x0000001100097c82 */ /* 0x000fe20008000000 */
[----:B------:R-:W-:Y:S06]  /*87d0*/  UISETP.GE.AND UP0, UPT, UR32, 0x1, UPT ;  /* 0x000000012000788c */ /* 0x000fec000bf06270 */
[----:B------:R0:W-:Y:S03]  /*87e0*/  UTMALDG.4D.MULTICAST [UR8], [UR34], UR25, desc[UR40] ;  /* 0x00002808220073b4 */ /* 0x0001e60008019819 */
[----:B------:R-:W-:Y:S05]  /*87f0*/  BRA.U !UP0, `(.L_x_595) ;  /* 0x0000000108487547 */ /* 0x000fea000b800000 */
[----:B0-----:R-:W-:Y:S01]  /*8800*/  ULEA UR8, UR28, UR27, 0x2 ;  /* 0x0000001b1c087291 */ /* 0x001fe2000f8e10ff */
[----:B------:R-:W-:Y:S01]  /*8810*/  UMOV UR48, UR18 ;  /* 0x0000001200307c82 */ /* 0x000fe20008000000 */
[----:B------:R-:W-:Y:S02]  /*8820*/  UMOV UR50, UR20 ;  /* 0x0000001400327c82 */ /* 0x000fe40008000000 */
[----:B------:R-:W-:Y:S02]  /*8830*/  UIMAD UR49, UR8, UR23, UR4 ;  /* 0x00000017083172a4 */ /* 0x000fe4000f8e0204 */
[----:B------:R-:W-:Y:S02]  /*8840*/  UIMAD UR41, UR8, UR24, UR5 ;  /* 0x00000018082972a4 */ /* 0x000fe4000f8e0205 */
[----:B------:R-:W-:Y:S01]  /*8850*/  ULOP3.LUT UR8, UR27, 0x3, URZ, 0xc0, !UPT ;  /* 0x000000031b087892 */ /* 0x000fe2000f8ec0ff */
[----:B------:R-:W-:Y:S01]  /*8860*/  UMOV UR51, UR36 ;  /* 0x0000002400337c82 */ /* 0x000fe20008000000 */
[----:B------:R-:W-:Y:S01]  /*8870*/  UMOV UR40, UR10 ;  /* 0x0000000a00287c82 */ /* 0x000fe20008000000 */
[----:B------:R-:W-:Y:S02]  /*8880*/  UMOV UR42, UR12 ;  /* 0x0000000c002a7c82 */ /* 0x000fe40008000000 */
[----:B------:R2:W-:Y:S01]  /*8890*/  UTMAPF.L2.4D [UR48], [UR38] ;  /* 0x00000030260075b8 */ /* 0x0005e20008018000 */
[----:B------:R-:W-:Y:S02]  /*88a0*/  UISETP.NE.AND UP0, UPT, UR8, 0x3, UPT ;  /* 0x000000030800788c */ /* 0x000fe4000bf05270 */
[----:B------:R-:W-:Y:S01]  /*88b0*/  UIADD3 UR27, UPT, UPT, UR27, 0x1, URZ ;  /* 0x000000011b1b7890 */ /* 0x000fe2000fffe0ff */
[----:B------:R-:W-:Y:S03]  /*88c0*/  UMOV UR43, UR36 ;  /* 0x00000024002b7c82 */ /* 0x000fe60008000000 */
[----:B------:R-:W-:Y:S01]  /*88d0*/  ULOP3.LUT UR27, UR27, 0x3, URZ, 0xc0, !UPT ;  /* 0x000000031b1b7892 */ /* 0x000fe2000f8ec0ff */
[----:B------:R2:W-:Y:S04]  /*88e0*/  UTMAPF.L2.4D [UR40], [UR34] ;  /* 0x00000028220075b8 */ /* 0x0005e80008018000 */
[----:B------:R-:W-:Y:S02]  /*88f0*/  @!UP0 UIADD3 UR28, UPT, UPT, UR28, 0x1, URZ ;  /* 0x000000011c1c8890 */ /* 0x000fe4000fffe0ff */
[----:B------:R-:W-:Y:S01]  /*8900*/  @!UP0 UIADD3 UR32, UPT, UPT, UR32, -0x1, URZ ;  /* 0xffffffff20208890 */ /* 0x000fe2000fffe0ff */
[----:B--2---:R-:W-:Y:S11]  /*8910*/  @!UP0 UMOV UR27, URZ ;  /* 0x000000ff001b8c82 */ /* 0x004ff60008000000 */
.L_x_595:
[----:B-1----:R-:W-:Y:S05]  /*8920*/  @P1 BRA `(.L_x_596) ;  /* 0x0000000000081947 */ /* 0x002fea0003800000 */
[----:B------:R-:W1:Y:S02]  /*8930*/  SYNCS.PHASECHK.TRANS64.TRYWAIT P1, [UR29+0x78], R3 ;  /* 0x00007803ff0075a7 */ /* 0x000e64000802111d */
[----:B-1----:R-:W-:Y:S05]  /*8940*/  @!P1 BRA `(.L_x_597) ;  /* 0x000000c000b89947 */ /* 0x002fea0003800000 */
.L_x_596:
[----:B------:R-:W-:Y:S11]  /*8950*/  ISETP.NE.AND P3, PT, R18, RZ, PT ;  /* 0x000000ff1200720c */ /* 0x000ff60003f65270 */
[----:B------:R-:W-:Y:S02]  /*8960*/  @!UPT UIADD3 URZ, UPT, UPT, URZ, URZ, URZ ;  /* 0x000000fffffff290 */ /* 0x000fe4000fffe0ff */
[----:B------:R2:W-:Y:S01]  /*8970*/  @!P3 SYNCS.ARRIVE.TRANS64 RZ, [UR29+0x40], R2 ;  /* 0x00004002ffffb9a7 */ /* 0x0005e2000800001d */
[----:B------:R-:W-:Y:S05]  /*8980*/  @P0 BRA `(.L_x_598) ;  /* 0x0000000000040947 */ /* 0x000fea0003800000 */
[----:B0-----:R-:W-:Y:S05]  /*8990*/  BPT.TRAP 0x1 ;  /* 0x000000040000795c */ /* 0x001fea0000300000 */
.L_x_598:
[----:B------:R-:W-:Y:S04]  /*89a0*/  BSSY.RECONVERGENT B0, `(.L_x_599) ;  /* 0x0000003000007945 */ /* 0x000fe80003800200 */
[----:B------:R-:W-:Y:S05]  /*89b0*/  @P2 BRA `(.L_x_600) ;  /* 0x0000000000042947 */ /* 0x000fea0003800000 */
[----:B0-----:R-:W-:Y:S05]  /*89c0*/  BPT.TRAP 0x1 ;  /* 0x000000040000795c */ /* 0x001fea0000300000 */
.L_x_600:
[----:B0-----:R-:W-:Y:S05]  /*89d0*/  BSYNC.RECONVERGENT B0 ;  /* 0x0000000000007941 */ /* 0x001fea0003800200 */
.L_x_599:
[----:B------:R-:W-:Y:S01]  /*89e0*/  UIADD3 UR25, UPT, UPT, UR26, 0x1, URZ ;  /* 0x000000011a197890 */ /* 0x000fe2000fffe0ff */
[----:B--2---:R-:W-:Y:S01]  /*89f0*/  @!P3 IMAD.MOV.U32 R2, RZ, RZ, 0x1200 ;  /* 0x00001200ff02b424 */ /* 0x004fe200078e00ff */
[----:B------:R-:W-:Y:S02]  /*8a00*/  UIMAD UR16, UR26, 0x600, UR6 ;  /* 0x000006001a1078a4 */ /* 0x000fe4000f8e0206 */
[----:B------:R-:W-:Y:S02]  /*8a10*/  UISETP.NE.AND UP0, UPT, UR25, 0x7, UPT ;  /* 0x000000071900788c */ /* 0x000fe4000bf05270 */
[----:B------:R-:W-:Y:S02]  /*8a20*/  UIADD3 UR17, UPT, UPT, UR29, 0x40, URZ ;  /* 0x000000401d117890 */ /* 0x000fe4000fffe0ff */
[----:B------:R-:W-:Y:S02]  /*8a30*/  USEL UR8, URZ, 0x1, UP0 ;  /* 0x00000001ff087887 */ /* 0x000fe40008000000 */
[----:B------:R-:W-:Y:S02]  /*8a40*/  USEL UR25, UR25, URZ, UP0 ;  /* 0x000000ff19197287 */ /* 0x000fe40008000000 */
[----:B------:R-:W-:Y:S02]  /*8a50*/  UIADD3 UR19, UPT, UPT, UR23, UR19, URZ ;  /* 0x0000001317137290 */ /* 0x000fe4000fffe0ff */
[----:B------:R-:W-:Y:S01]  /*8a60*/  ULEA UR31, UR25, UR22, 0x3 ;  /* 0x00000016191f7291 */ /* 0x000fe2000f8e18ff */
[----:B------:R-:W-:Y:S01]  /*8a70*/  LOP3.LUT R13, R13, UR8, RZ, 0x3c, !PT ;  /* 0x000000080d0d7c12 */ /* 0x000fe2000f8e3cff */
[----:B------:R-:W-:Y:S02]  /*8a80*/  UIADD3 UR16, UPT, UPT, UR22, 0x30280, UR16 ;  /* 0x0003028016107890 */ /* 0x000fe4000fffe010 */
[----:B------:R-:W-:Y:S01]  /*8a90*/  UPRMT UR29, URZ, 0x5410, UR37 ;  /* 0x00005410ff1d7896 */ /* 0x000fe20008000025 */
[----:B-1----:R-:W-:Y:S01]  /*8aa0*/  SHF.L.U32 R3, R13, 0x1f, RZ ;  /* 0x0000001f0d037819 */ /* 0x002fe200000006ff */
[----:B------:R-:W-:Y:S01]  /*8ab0*/  UMOV UR40, 0x0 ;  /* 0x0000000000287882 */ /* 0x000fe20000000000 */
[----:B------:R-:W-:Y:S01]  /*8ac0*/  UMOV UR41, 0x10000000 ;  /* 0x1000000000297882 */ /* 0x000fe20000000000 */
[----:B------:R-:W-:Y:S01]  /*8ad0*/  UMOV UR21, UR36 ;  /* 0x0000002400157c82 */ /* 0x000fe20008000000 */
[----:B------:R0:W1:Y:S01]  /*8ae0*/  SYNCS.PHASECHK.TRANS64.TRYWAIT P1, [UR31+0x78], R3 ;  /* 0x00007803ff0075a7 */ /* 0x000062000802111f */
[----:B------:R-:W-:Y:S02]  /*8af0*/  UIMAD UR8, UR26, 0xc00, UR7 ;  /* 0x00000c001a0878a4 */ /* 0x000fe4000f8e0207 */
[----:B------:R-:W-:Y:S01]  /*8b00*/  UIADD3 UR11, UPT, UPT, UR24, UR11, URZ ;  /* 0x0000000b180b7290 */ /* 0x000fe2000fffe0ff */
[----:B------:R0:W-:Y:S01]  /*8b10*/  UTMALDG.4D.MULTICAST [UR16], [UR38], UR29, desc[UR40] ;  /* 0x00002810260073b4 */ /* 0x0001e2000801981d */
[----:B------:R-:W-:Y:S02]  /*8b20*/  UIADD3 UR8, UPT, UPT, UR22, 0x32c80, UR8 ;  /* 0x00032c8016087890 */ /* 0x000fe4000fffe008 */
        /* <DEDUP_REMOVED lines=24> */
.L_x_601:
[----:B-1----:R-:W-:Y:S05]  /*8cb0*/  @P1 BRA `(.L_x_602) ;  /* 0x0000000000081947 */ /* 0x002fea0003800000 */
[----:B------:R-:W1:Y:S02]  /*8cc0*/  SYNCS.PHASECHK.TRANS64.TRYWAIT P1, [UR31+0x78], R3 ;  /* 0x00007803ff0075a7 */ /* 0x000e64000802111f */
[----:B-1----:R-:W-:Y:S05]  /*8cd0*/  @!P1 BRA `(.L_x_603) ;  /* 0x000000bc00ec9947 */ /* 0x002fea0003800000 */
.L_x_602:
[----:B------:R-:W-:Y:S11]  /*8ce0*/  ISETP.NE.AND P3, PT, R18, RZ, PT ;  /* 0x000000ff1200720c */ /* 0x000ff60003f65270 */
[----:B------:R-:W-:Y:S02]  /*8cf0*/  @!UPT UIADD3 URZ, UPT, UPT, URZ, URZ, URZ ;  /* 0x000000fffffff290 */ /* 0x000fe4000fffe0ff */
[----:B------:R2:W-:Y:S01]  /*8d00*/  @!P3 SYNCS.ARRIVE.TRANS64 RZ, [UR31+0x40], R2 ;  /* 0x00004002ffffb9a7 */ /* 0x0005e2000800001f */
[----:B------:R-:W-:Y:S05]  /*8d10*/  @P0 BRA `(.L_x_604) ;  /* 0x0000000000040947 */ /* 0x000fea0003800000 */
[----:B0-----:R-:W-:Y:S05]  /*8d20*/  BPT.TRAP 0x1 ;  /* 0x000000040000795c */ /* 0x001fea0000300000 */
.L_x_604:
[----:B------:R-:W-:Y:S04]  /*8d30*/  BSSY.RECONVERGENT B0, `(.L_x_605) ;  /* 0x0000003000007945 */ /* 0x000fe80003800200 */
[----:B------:R-:W-:Y:S05]  /*8d40*/  @P2 BRA `(.L_x_606) ;  /* 0x0000000000042947 */ /* 0x000fea0003800000 */
[----:B0-----:R-:W-:Y:S05]  /*8d50*/  BPT.TRAP 0x1 ;  /* 0x000000040000795c */ /* 0x001fea0000300000 */
.L_x_606:
[----:B0-----:R-:W-:Y:S05]  /*8d60*/  BSYNC.RECONVERGENT B0 ;  /* 0x0000000000007941 */ /* 0x001fea0003800200 */
.L_x_605:
        /* <DEDUP_REMOVED lines=45> */
.L_x_607:
[----:B-1----:R-:W-:Y:S05]  /*9040*/  @P1 BRA `(.L_x_608) ;  /* 0x0000000000081947 */ /* 0x002fea0003800000 */
[----:B------:R-:W1:Y:S02]  /*9050*/  SYNCS.PHASECHK.TRANS64.TRYWAIT P1, [UR29+0x78], R3 ;  /* 0x00007803ff0075a7 */ /* 0x000e64000802111d */
[----:B-1----:R-:W-:Y:S05]  /*9060*/  @!P1 BRA `(.L_x_609) ;  /* 0x000000bc00209947 */ /* 0x002fea0003800000 */
.L_x_608:
[----:B------:R-:W-:Y:S11]  /*9070*/  ISETP.NE.AND P1, PT, R18, RZ, PT ;  /* 0x000000ff1200720c */ /* 0x000ff60003f25270 */
[----:B------:R-:W-:Y:S02]  /*9080*/  @!UPT UIADD3 URZ, UPT, UPT, URZ, URZ, URZ ;  /* 0x000000fffffff290 */ /* 0x000fe4000fffe0ff */
[----:B------:R2:W-:Y:S01]  /*9090*/  @!P1 SYNCS.ARRIVE.TRANS64 RZ, [UR29+0x40], R2 ;  /* 0x00004002ffff99a7 */ /* 0x0005e2000800001d */
[----:B------:R-:W-:Y:S05]  /*90a0*/  @P0 BRA `(.L_x_610) ;  /* 0x0000000000040947 */ /* 0x000fea0003800000 */
[----:B0-----:R-:W-:Y:S05]  /*90b0*/  BPT.TRAP 0x1 ;  /* 0x000000040000795c */ /* 0x001fea0000300000 */
.L_x_610:
[----:B------:R-:W-:Y:S04]  /*90c0*/  BSSY.RECONVERGENT B0, `(.L_x_611) ;  /* 0x0000003000007945 */ /* 0x000fe80003800200 */
[----:B------:R-:W-:Y:S05]  /*90d0*/  @P2 BRA `(.L_x_612) ;  /* 0x0000000000042947 */ /* 0x000fea0003800000 */
[----:B0-----:R-:W-:Y:S05]  /*90e0*/  BPT.TRAP 0x1 ;  /* 0x000000040000795c */ /* 0x001fea0000300000 */
.L_x_612:
[----:B0-----:R-:W-:Y:S05]  /*90f0*/  BSYNC.RECONVERGENT B0 ;  /* 0x0000000000007941 */ /* 0x001fea0003800200 */
.L_x_611:
[----:B------:R-:W-:Y:S02]  /*9100*/  UIADD3 UR25, UPT, UPT, UR26, 0x1, URZ ;  /* 0x000000011a197890 */ /* 0x000fe4000fffe0ff */
[----:B------:R-:W-:Y:S02]  /*9110*/  UIMAD UR16, UR26, 0x600, UR6 ;  /* 0x000006001a1078a4 */ /* 0x000fe4000f8e0206 */
[----:B------:R-:W-:Y:S02]  /*9120*/  UISETP.NE.AND UP0, UPT, UR25, 0x7, UPT ;  /* 0x000000071900788c */ /* 0x000fe4000bf05270 */
[----:B------:R-:W-:Y:S02]  /*9130*/  UIADD3 UR19, UPT, UPT, UR23, UR19, URZ ;  /* 0x0000001317137290 */ /* 0x000fe4000fffe0ff */
[----:B------:R-:W-:Y:S02]  /*9140*/  USEL UR9, URZ, 0x1, UP0 ;  /* 0x00000001ff097887 */ /* 0x000fe40008000000 */
[----:B------:R-:W-:Y:S02]  /*9150*/  USEL UR25, UR25, URZ, UP0 ;  /* 0x000000ff19197287 */ /* 0x000fe40008000000 */
[----:B------:R-:W-:Y:S02]  /*9160*/  UIADD3 UR17, UPT, UPT, UR29, 0x40, URZ ;  /* 0x000000401d117890 */ /* 0x000fe4000fffe0ff */
        /* <DEDUP_REMOVED lines=9> */
[----:B------:R-:W-:Y:S01]  /*9200*/  UIADD3 UR11, UPT, UPT, UR24, UR11, URZ ;  /* 0x0000000b180b7290 */ /* 0x000fe2000fffe0ff */
[----:B------:R-:W-:Y:S02]  /*9210*/  UMOV UR13, UR36 ;  /* 0x00000024000d7c82 */ /* 0x000fe40008000000 */
[----:B------:R3:W-:Y:S01]  /*9220*/  UTMALDG.4D.MULTICAST [UR16], [UR38], UR9, desc[UR40] ;  /* 0x00002810260073b4 */ /* 0x0007e20008019809 */
[----:B------:R-:W-:Y:S02]  /*9230*/  UIMAD UR8, UR26, 0xc00, UR7 ;  /* 0x00000c001a0878a4 */ /* 0x000fe4000f8e0207 */
[----:B------:R-:W-:Y:S02]  /*9240*/  UISETP.GE.AND UP0, UPT, UR32, 0x1, UPT ;  /* 0x000000012000788c */ /* 0x000fe4000bf06270 */
[----:B------:R-:W-:Y:S02]  /*9250*/  UIADD3 UR8, UPT, UPT, UR22, 0x32c80, UR8 ;  /* 0x00032c8016087890 */ /* 0x000fe4000fffe008 */
[----:B---3--:R-:W-:Y:S01]  /*9260*/  UPRMT UR16, URZ, 0x5410, UR33 ;  /* 0x00005410ff107896 */ /* 0x008fe20008000021 */
[----:B------:R-:W-:Y:S08]  /*9270*/  UMOV UR9, UR17 ;  /* 0x0000001100097c82 */ /* 0x000ff00008000000 */
[----:B------:R0:W-:Y:S01]  /*9280*/  UTMALDG.4D.MULTICAST [UR8], [UR34], UR16, desc[UR40] ;  /* 0x00002808220073b4 */ /* 0x0001e20008019810 */
        /* <DEDUP_REMOVED lines=18> */
[----:B---3--:R-:W-:Y:S11]  /*93b0*/  @!UP0 UMOV UR27, URZ ;  /* 0x000000ff001b8c82 */ /* 0x008ff60008000000 */
.L_x_613:
[----:B------:R-:W-:Y:S01]  /*93c0*/  UIADD3 UR30, UPT, UPT, UR30, 0x1, URZ ;  /* 0x000000011e1e7890 */ /* 0x000fe2000fffe0ff */
[----:B------:R-:W-:Y:S03]  /*93d0*/  UMOV UR29, UR45 ;  /* 0x0000002d001d7c82 */ /* 0x000fe60008000000 */
[----:B------:R-:W-:Y:S09]  /*93e0*/  UISETP.NE.AND UP0, UPT, UR30, UR45, UPT ;  /* 0x0000002d1e00728c */ /* 0x000ff2000bf05270 */
[----:B------:R-:W-:Y:S05]  /*93f0*/  BRA.U UP0, `(.L_x_614) ;  /* 0xfffffff100487547 */ /* 0x000fea000b83ffff */
.L_x_589:
[----:B0-----:R-:W-:Y:S01]  /*9400*/  ULEA UR8, UR25, UR22, 0x3 ;  /* 0x0000001619087291 */ /* 0x001fe2000f8e18ff */
[----:B------:R-:W-:Y:S01]  /*9410*/  SHF.L.U32 R0, R13, 0x1f, RZ ;  /* 0x0000001f0d007819 */ /* 0x000fe200000006ff */
[----:B------:R-:W-:-:S07]  /*9420*/  UISETP.GE.AND UP0, UPT, UR54, 0x1, UPT ;  /* 0x000000013600788c */ /* 0x000fce000bf06270 */
[----:B-1----:R0:W1:Y:S02]  /*9430*/  SYNCS.PHASECHK.TRANS64.TRYWAIT P0, [UR8+0x78], R0 ;  /* 0x00007800ff0075a7 */ /* 0x0020640008001108 */
[----:B------:R-:W-:Y:S05]  /*9440*/  BRA.U !UP0, `(.L_x_615) ;  /* 0x0000000d08a47547 */ /* 0x000fea000b800000 */
[----:B------:R-:W-:Y:S02]  /*9450*/  UIADD3 UR28, UPT, UPT, UR29, 0x1, URZ ;  /* 0x000000011d1c7890 */ /* 0x000fe4000fffe0ff */
[----:B------:R-:W-:Y:S01]  /*9460*/  UIADD3 UR46, UPT, UPT, UR54, UR29, URZ ;  /* 0x0000001d362e7290 */ /* 0x000fe2000fffe0ff */
[----:B------:R-:W-:Y:S01]  /*9470*/  UMOV UR27, 0x3 ;  /* 0x00000003001b7882 */ /* 0x000fe20000000000 */
[----:B------:R-:W-:Y:S02]  /*9480*/  UMOV UR32, UR58 ;  /* 0x0000003a00207c82 */ /* 0x000fe40008000000 */
.L_x_640:
        /* <DEDUP_REMOVED lines=8> */
.L_x_616:
[----:B------:R-:W-:Y:S01]  /*9510*/  ISETP.NE.AND P3, PT, R18, RZ, PT ;  /* 0x000000ff1200720c */ /* 0x000fe20003f65270 */
[----:B------:R-:W-:Y:S01]  /*9520*/  USHF.L.U32 UR11, UR29, 0x2, URZ ;  /* 0x000000021d0b7899 */ /* 0x000fe200080006ff */
[----:B0-----:R-:W-:Y:S04]  /*9530*/  LOP3.LUT R0, R17, 0x2, RZ, 0xfc, !PT ;  /* 0x0000000211007812 */ /* 0x001fe800078efcff */
[----:B------:R-:W-:Y:S07]  /*9540*/  ISETP.NE.AND P0, PT, R0, 0x2, PT ;  /* 0x000000020000780c */ /* 0x000fee0003f05270 */
[----:B------:R0:W-:Y:S06]  /*9550*/  @!P3 SYNCS.ARRIVE.TRANS64 RZ, [UR17+0x40], R2 ;  /* 0x00004002ffffb9a7 */ /* 0x0001ec0008000011 */
[----:B------:R-:W-:Y:S05]  /*9560*/  @P0 BRA `(.L_x_618) ;  /* 0x0000000000040947 */ /* 0x000fea0003800000 */
[----:B------:R-:W-:Y:S05]  /*9570*/  BPT.TRAP 0x1 ;  /* 0x000000040000795c */ /* 0x000fea0000300000 */
.L_x_618:
[----:B------:R-:W-:Y:S04]  /*9580*/  BSSY.RECONVERGENT B0, `(.L_x_619) ;  /* 0x0000003000007945 */ /* 0x000fe80003800200 */
[----:B------:R-:W-:Y:S05]  /*9590*/  @P2 BRA `(.L_x_620) ;  /* 0x0000000000042947 */ /* 0x000fea0003800000 */
[----:B------:R-:W-:Y:S05]  /*95a0*/  BPT.TRAP 0x1 ;  /* 0x000000040000795c */ /* 0x000fea0000300000 */
.L_x_620:
[----:B------:R-:W-:Y:S05]  /*95b0*/  BSYNC.RECONVERGENT B0 ;  /* 0x0000000000007941 */ /* 0x000fea0003800200 */
.L_x_619:
[----:B------:R-:W-:Y:S01]  /*95c0*/  UIADD3 UR26, UPT, UPT, UR25, 0x1, URZ ;  /* 0x00000001191a7890 */ /* 0x000fe2000fffe0ff */
[----:B0-----:R-:W-:Y:S01]  /*95d0*/  @!P3 IMAD.MOV.U32 R2, RZ, RZ, 0x1200 ;  /* 0x00001200ff02b424 */ /* 0x001fe200078e00ff */
[----:B------:R-:W-:Y:S02]  /*95e0*/  UIMAD UR19, UR11, UR23, UR4 ;  /* 0x000000170b1372a4 */ /* 0x000fe4000f8e0204 */
[----:B------:R-:W-:Y:S02]  /*95f0*/  UISETP.NE.AND UP0, UPT, UR26, 0x7, UPT ;  /* 0x000000071a00788c */ /* 0x000fe4000bf05270 */
[----:B------:R-:W-:Y:S02]  /*9600*/  UIMAD UR11, UR11, UR24, UR5 ;  /* 0x000000180b0b72a4 */ /* 0x000fe4000f8e0205 */
[----:B------:R-:W-:Y:S02]  /*9610*/  USEL UR8, URZ, 0x1, UP0 ;  /* 0x00000001ff087887 */ /* 0x000fe40008000000 */
[----:B------:R-:W-:Y:S02]  /*9620*/  USEL UR26, UR26, URZ, UP0 ;  /* 0x000000ff1a1a7287 */ /* 0x000fe40008000000 */
[----:B------:R-:W-:Y:S02]  /*9630*/  UIADD3 UR17, UPT, UPT, UR17, 0x40, URZ ;  /* 0x0000004011117890 */ /* 0x000fe4000fffe0ff */
[----:B------:R-:W-:Y:S01]  /*9640*/  ULEA UR30, UR26, UR22, 0x3 ;  /* 0x000000161a1e7291 */ /* 0x000fe2000f8e18ff */
[----:B------:R-:W-:Y:S01]  /*9650*/  LOP3.LUT R13, R13, UR8, RZ, 0x3c, !PT ;  /* 0x000000080d0d7c12 */ /* 0x000fe2000f8e3cff */
[----:B------:R-:W-:Y:S02]  /*9660*/  UIMAD UR16, UR25, 0x600, UR14 ;  /* 0x00000600191078a4 */ /* 0x000fe4000f8e020e */
[----:B------:R-:W-:Y:S01]  /*9670*/  UPRMT UR31, URZ, 0x5410, UR37 ;  /* 0x00005410ff1f7896 */ /* 0x000fe20008000025 */
[----:B------:R-:W-:Y:S01]  /*9680*/  SHF.L.U32 R3, R13, 0x1f, RZ ;  /* 0x0000001f0d037819 */ /* 0x000fe200000006ff */
[----:B------:R-:W-:Y:S01]  /*9690*/  UMOV UR40, 0x0 ;  /* 0x0000000000287882 */ /* 0x000fe20000000000 */
[----:B------:R-:W-:Y:S01]  /*96a0*/  UMOV UR41, 0x10000000 ;  /* 0x1000000000297882 */ /* 0x000fe20000000000 */
[----:B------:R-:W-:Y:S01]  /*96b0*/  UMOV UR21, UR36 ;  /* 0x0000002400157c82 */ /* 0x000fe20008000000 */
[----:B------:R0:W1:Y:S01]  /*96c0*/  SYNCS.PHASECHK.TRANS64.TRYWAIT P1, [UR30+0x78], R3 ;  /* 0x00007803ff0075a7 */ /* 0x000062000802111e */
[----:B------:R-:W-:Y:S02]  /*96d0*/  UIMAD UR8, UR25, 0xc00, UR15 ;  /* 0x00000c00190878a4 */ /* 0x000fe4000f8e020f */
[----:B------:R-:W-:Y:S01]  /*96e0*/  UPRMT UR25, URZ, 0x5410, UR33 ;  /* 0x00005410ff197896 */ /* 0x000fe20008000021 */
[----:B------:R0:W-:Y:S01]  /*96f0*/  UTMALDG.4D.MULTICAST [UR16], [UR38], UR31, desc[UR40] ;  /* 0x00002810260073b4 */ /* 0x0001e2000801981f */
[----:B------:R-:W-:Y:S01]  /*9700*/  UMOV UR13, UR36 ;  /* 0x00000024000d7c82 */ /* 0x000fe20008000000 */
[----:B------:R-:W-:Y:S01]  /*9710*/  UMOV UR9, UR17 ;  /* 0x0000001100097c82 */ /* 0x000fe20008000000 */
[----:B------:R-:W-:Y:S05]  /*9720*/  UISETP.GE.AND UP0, UPT, UR32, 0x1, UPT ;  /* 0x000000012000788c */ /* 0x000fea000bf06270 */
[----:B------:R0:W-:Y:S04]  /*9730*/  UTMALDG.4D.MULTICAST [UR8], [UR34], UR25, desc[UR40] ;  /* 0x00002808220073b4 */ /* 0x0001e80008019819 */
        /* <DEDUP_REMOVED lines=19> */
.L_x_621:
[----:B-1----:R-:W-:Y:S05]  /*9870*/  @P1 BRA `(.L_x_622) ;  /* 0x0000000000081947 */ /* 0x002fea0003800000 */
[----:B------:R-:W1:Y:S02]  /*9880*/  SYNCS.PHASECHK.TRANS64.TRYWAIT P1, [UR30+0x78], R3 ;  /* 0x00007803ff0075a7 */ /* 0x000e64000802111e */
[----:B-1----:R-:W-:Y:S05]  /*9890*/  @!P1 BRA `(.L_x_623) ;  /* 0x000000b400449947 */ /* 0x002fea0003800000 */
.L_x_622:
[----:B------:R-:W-:Y:S11]  /*98a0*/  ISETP.NE.AND P3, PT, R18, RZ, PT ;  /* 0x000000ff1200720c */ /* 0x000ff60003f65270 */
[----:B------:R-:W-:Y:S02]  /*98b0*/  @!UPT UIADD3 URZ, UPT, UPT, URZ, URZ, URZ ;  /* 0x000000fffffff290 */ /* 0x000fe4000fffe0ff */
[----:B------:R2:W-:Y:S01]  /*98c0*/  @!P3 SYNCS.ARRIVE.TRANS64 RZ, [UR30+0x40], R2 ;  /* 0x00004002ffffb9a7 */ /* 0x0005e2000800001e */
[----:B------:R-:W-:Y:S05]  /*98d0*/  @P0 BRA `(.L_x_624) ;  /* 0x0000000000040947 */ /* 0x000fea0003800000 */
[----:B0-----:R-:W-:Y:S05]  /*98e0*/  BPT.TRAP 0x1 ;  /* 0x000000040000795c */ /* 0x001fea0000300000 */
.L_x_624:
[----:B------:R-:W-:Y:S04]  /*98f0*/  BSSY.RECONVERGENT B0, `(.L_x_625) ;  /* 0x0000003000007945 */ /* 0x000fe80003800200 */
[----:B------:R-:W-:Y:S05]  /*9900*/  @P2 BRA `(.L_x_626) ;  /* 0x0000000000042947 */ /* 0x000fea0003800000 */
[----:B0-----:R-:W-:Y:S05]  /*9910*/  BPT.TRAP 0x1 ;  /* 0x000000040000795c */ /* 0x001fea0000300000 */
.L_x_626:
[----:B0-----:R-:W-:Y:S05]  /*9920*/  BSYNC.RECONVERGENT B0 ;  /* 0x0000000000007941 */ /* 0x001fea0003800200 */
.L_x_625:
[----:B------:R-:W-:Y:S01]  /*9930*/  UIADD3 UR25, UPT, UPT, UR26, 0x1, URZ ;  /* 0x000000011a197890 */ /* 0x000fe2000fffe0ff */
[----:B--2---:R-:W-:Y:S01]  /*9940*/  @!P3 IMAD.MOV.U32 R2, RZ, RZ, 0x1200 ;  /* 0x00001200ff02b424 */ /* 0x004fe200078e00ff */
[----:B------:R-:W-:Y:S02]  /*9950*/  UIADD3 UR17, UPT, UPT, UR30, 0x40, URZ ;  /* 0x000000401e117890 */ /* 0x000fe4000fffe0ff */
[----:B------:R-:W-:Y:S02]  /*9960*/  UISETP.NE.AND UP0, UPT, UR25, 0x7, UPT ;  /* 0x000000071900788c */ /* 0x000fe4000bf05270 */
[----:B------:R-:W-:Y:S02]  /*9970*/  UIADD3 UR19, UPT, UPT, UR23, UR19, URZ ;  /* 0x0000001317137290 */ /* 0x000fe4000fffe0ff */
[----:B------:R-:W-:Y:S02]  /*9980*/  USEL UR8, URZ, 0x1, UP0 ;  /* 0x00000001ff087887 */ /* 0x000fe40008000000 */
[----:B------:R-:W-:Y:S02]  /*9990*/  USEL UR25, UR25, URZ, UP0 ;  /* 0x000000ff19197287 */ /* 0x000fe40008000000 */
[----:B------:R-:W-:Y:S02]  /*99a0*/  UIMAD UR16, UR26, 0x600, UR14 ;  /* 0x000006001a1078a4 */ /* 0x000fe4000f8e020e */
[----:B------:R-:W-:Y:S01]  /*99b0*/  ULEA UR31, UR25, UR22, 0x3 ;  /* 0x00000016191f7291 */ /* 0x000fe2000f8e18ff */
[----:B------:R-:W-:Y:S01]  /*99c0*/  LOP3.LUT R13, R13, UR8, RZ, 0x3c, !PT ;  /* 0x000000080d0d7c12 */ /* 0x000fe2000f8e3cff */
[----:B------:R-:W-:Y:S01]  /*99d0*/  UPRMT UR30, URZ, 0x5410, UR37 ;  /* 0x00005410ff1e7896 */ /* 0x000fe20008000025 */
[----:B------:R-:W-:Y:S02]  /*99e0*/  UMOV UR40, 0x0 ;  /* 0x0000000000287882 */ /* 0x000fe40000000000 */
[----:B-1----:R-:W-:Y:S01]  /*99f0*/  SHF.L.U32 R3, R13, 0x1f, RZ ;  /* 0x0000001f0d037819 */ /* 0x002fe200000006ff */
[----:B------:R-:W-:Y:S01]  /*9a00*/  UMOV UR41, 0x10000000 ;  /* 0x1000000000297882 */ /* 0x000fe20000000000 */
[----:B------:R-:W-:Y:S01]  /*9a10*/  UMOV UR21, UR36 ;  /* 0x0000002400157c82 */ /* 0x000fe20008000000 */
[----:B------:R-:W-:Y:S01]  /*9a20*/  UIMAD UR8, UR26, 0xc00, UR15 ;  /* 0x00000c001a0878a4 */ /* 0x000fe2000f8e020f */
[----:B------:R0:W1:Y:S01]  /*9a30*/  SYNCS.PHASECHK.TRANS64.TRYWAIT P1, [UR31+0x78], R3 ;  /* 0x00007803ff0075a7 */ /* 0x000062000802111f */
[----:B------:R-:W-:Y:S01]  /*9a40*/  UIADD3 UR11, UPT, UPT, UR24, UR11, URZ ;  /* 0x0000000b180b7290 */ /* 0x000fe2000fffe0ff */
        /* <DEDUP_REMOVED lines=25> */
.L_x_627:
[----:B-1----:R-:W-:Y:S05]  /*9be0*/  @P1 BRA `(.L_x_628) ;  /* 0x0000000000081947 */ /* 0x002fea0003800000 */
[----:B------:R-:W1:Y:S02]  /*9bf0*/  SYNCS.PHASECHK.TRANS64.TRYWAIT P1, [UR31+0x78], R3 ;  /* 0x00007803ff0075a7 */ /* 0x000e64000802111f */
[----:B-1----:R-:W-:Y:S05]  /*9c00*/  @!P1 BRA `(.L_x_629) ;  /* 0x000000b000809947 */ /* 0x002fea0003800000 */
.L_x_628:
[----:B------:R-:W-:Y:S11]  /*9c10*/  ISETP.NE.AND P3, PT, R18, RZ, PT ;  /* 0x000000ff1200720c */ /* 0x000ff60003f65270 */
[----:B------:R-:W-:Y:S02]  /*9c20*/  @!UPT UIADD3 URZ, UPT, UPT, URZ, URZ, URZ ;  /* 0x000000fffffff290 */ /* 0x000fe4000fffe0ff */
[----:B------:R2:W-:Y:S01]  /*9c30*/  @!P3 SYNCS.ARRIVE.TRANS64 RZ, [UR31+0x40], R2 ;  /* 0x00004002ffffb9a7 */ /* 0x0005e2000800001f */
[----:B------:R-:W-:Y:S05]  /*9c40*/  @P0 BRA `(.L_x_630) ;  /* 0x0000000000040947 */ /* 0x000fea0003800000 */
[----:B0-----:R-:W-:Y:S05]  /*9c50*/  BPT.TRAP 0x1 ;  /* 0x000000040000795c */ /* 0x001fea0000300000 */
.L_x_630:
[----:B------:R-:W-:Y:S04]  /*9c60*/  BSSY.RECONVERGENT B0, `(.L_x_631) ;  /* 0x0000003000007945 */ /* 0x000fe80003800200 */
[----:B------:R-:W-:Y:S05]  /*9c70*/  @P2 BRA `(.L_x_632) ;  /* 0x0000000000042947 */ /* 0x000fea0003800000 */
[----:B0-----:R-:W-:Y:S05]  /*9c80*/  BPT.TRAP 0x1 ;  /* 0x000000040000795c */ /* 0x001fea0000300000 */
.L_x_632:
[----:B0-----:R-:W-:Y:S05]  /*9c90*/  BSYNC.RECONVERGENT B0 ;  /* 0x0000000000007941 */ /* 0x001fea0003800200 */
.L_x_631:
        /* <DEDUP_REMOVED lines=43> */
.L_x_633:
[----:B-1----:R-:W-:Y:S05]  /*9f50*/  @P1 BRA `(.L_x_634) ;  /* 0x0000000000081947 */ /* 0x002fea0003800000 */
[----:B------:R-:W1:Y:S02]  /*9f60*/  SYNCS.PHASECHK.TRANS64.TRYWAIT P1, [UR30+0x78], R3 ;  /* 0x00007803ff0075a7 */ /* 0x000e64000802111e */
[----:B-1----:R-:W-:Y:S05]  /*9f70*/  @!P1 BRA `(.L_x_635) ;  /* 0x000000ac00bc9947 */ /* 0x002fea0003800000 */
.L_x_634:
[----:B------:R-:W-:Y:S11]  /*9f80*/  ISETP.NE.AND P1, PT, R18, RZ, PT ;  /* 0x000000ff1200720c */ /* 0x000ff60003f25270 */
[----:B------:R-:W-:Y:S02]  /*9f90*/  @!UPT UIADD3 URZ, UPT, UPT, URZ, URZ, URZ ;  /* 0x000000fffffff290 */ /* 0x000fe4000fffe0ff */
[----:B------:R2:W-:Y:S01]  /*9fa0*/  @!P1 SYNCS.ARRIVE.TRANS64 RZ, [UR30+0x40], R2 ;  /* 0x00004002ffff99a7 */ /* 0x0005e2000800001e */
[----:B------:R-:W-:Y:S05]  /*9fb0*/  @P0 BRA `(.L_x_636) ;  /* 0x0000000000040947 */ /* 0x000fea0003800000 */
[----:B0-----:R-:W-:Y:S05]  /*9fc0*/  BPT.TRAP 0x1 ;  /* 0x000000040000795c */ /* 0x001fea0000300000 */
.L_x_636:
[----:B------:R-:W-:Y:S04]  /*9fd0*/  BSSY.RECONVERGENT B0, `(.L_x_637) ;  /* 0x0000003000007945 */ /* 0x000fe80003800200 */
[----:B------:R-:W-:Y:S05]  /*9fe0*/  @P2 BRA `(.L_x_638) ;  /* 0x0000000000042947 */ /* 0x000fea0003800000 */
[----:B0-----:R-:W-:Y:S05]  /*9ff0*/  BPT.TRAP 0x1 ;  /* 0x000000040000795c */ /* 0x001fea0000300000 */
.L_x_638:
[----:B0-----:R-:W-:Y:S05]  /*a000*/  BSYNC.RECONVERGENT B0 ;  /* 0x0000000000007941 */ /* 0x001fea0003800200 */
.L_x_637:
[----:B------:R-:W-:Y:S02]  /*a010*/  UIADD3 UR25, UPT, UPT, UR26, 0x1, URZ ;  /* 0x000000011a197890 */ /* 0x000fe4000fffe0ff */
[----:B------:R-:W-:Y:S02]  /*a020*/  UIADD3 UR19, UPT, UPT, UR23, UR19, URZ ;  /* 0x0000001317137290 */ /* 0x000fe4000fffe0ff */
[----:B------:R-:W-:Y:S02]  /*a030*/  UISETP.NE.AND UP0, UPT, UR25, 0x7, UPT ;  /* 0x000000071900788c */ /* 0x000fe4000bf05270 */
[----:B------:R-:W-:Y:S02]  /*a040*/  UIMAD UR16, UR26, 0x600, UR14 ;  /* 0x000006001a1078a4 */ /* 0x000fe4000f8e020e */
[----:B------:R-:W-:Y:S02]  /*a050*/  USEL UR9, URZ, 0x1, UP0 ;  /* 0x00000001ff097887 */ /* 0x000fe40008000000 */
[----:B------:R-:W-:Y:S02]  /*a060*/  USEL UR25, UR25, URZ, UP0 ;  /* 0x000000ff19197287 */ /* 0x000fe40008000000 */
[----:B------:R-:W-:Y:S02]  /*a070*/  UIADD3 UR17, UPT, UPT, UR30, 0x40, URZ ;  /* 0x000000401e117890 */ /* 0x000fe4000fffe0ff */
[----:B------:R-:W-:Y:S01]  /*a080*/  ULEA UR8, UR25, UR22, 0x3 ;  /* 0x0000001619087291 */ /* 0x000fe2000f8e18ff */
[----:B------:R-:W-:Y:S01]  /*a090*/  LOP3.LUT R13, R13, UR9, RZ, 0x3c, !PT ;  /* 0x000000090d0d7c12 */ /* 0x000fe2000f8e3cff */
[----:B------:R-:W-:Y:S01]  /*a0a0*/  UPRMT UR9, URZ, 0x5410, UR37 ;  /* 0x00005410ff097896 */ /* 0x000fe20008000025 */
[----:B------:R-:W-:Y:S02]  /*a0b0*/  UMOV UR40, 0x0 ;  /* 0x0000000000287882 */ /* 0x000fe40000000000 */
[----:B-1----:R-:W-:Y:S01]  /*a0c0*/  SHF.L.U32 R0, R13, 0x1f, RZ ;  /* 0x0000001f0d007819 */ /* 0x002fe200000006ff */
[----:B------:R-:W-:Y:S01]  /*a0d0*/  UMOV UR41, 0x10000000 ;  /* 0x1000000000297882 */ /* 0x000fe20000000000 */
[----:B------:R-:W-:Y:S01]  /*a0e0*/  UMOV UR21, UR36 ;  /* 0x0000002400157c82 */ /* 0x000fe20008000000 */
[----:B------:R-:W-:Y:S01]  /*a0f0*/  UIADD3 UR11, UPT, UPT, UR24, UR11, URZ ;  /* 0x0000000b180b7290 */ /* 0x000fe2000fffe0ff */
[----:B------:R0:W1:Y:S01]  /*a100*/  SYNCS.PHASECHK.TRANS64.TRYWAIT P0, [UR8+0x78], R0 ;  /* 0x00007800ff0075a7 */ /* 0x0000620008001108 */
[----:B------:R-:W-:Y:S01]  /*a110*/  UIMAD UR8, UR26, 0xc00, UR15 ;  /* 0x00000c001a0878a4 */ /* 0x000fe2000f8e020f */
[----:B------:R3:W-:Y:S01]  /*a120*/  UTMALDG.4D.MULTICAST [UR16], [UR38], UR9, desc[UR40] ;  /* 0x00002810260073b4 */ /* 0x0007e20008019809 */
[----:B------:R-:W-:Y:S01]  /*a130*/  UMOV UR13, UR36 ;  /* 0x00000024000d7c82 */ /* 0x000fe20008000000 */
[----:B------:R-:W-:Y:S02]  /*a140*/  UISETP.GE.AND UP0, UPT, UR32, 0x1, UPT ;  /* 0x000000012000788c */ /* 0x000fe4000bf06270 */
        /* <DEDUP_REMOVED lines=22> */
.L_x_639:
[----:B------:R-:W-:Y:S04]  /*a2b0*/  UIADD3 UR29, UPT, UPT, UR29, 0x1, URZ ;  /* 0x000000011d1d7890 */ /* 0x000fe8000fffe0ff */
[----:B------:R-:W-:Y:S09]  /*a2c0*/  UISETP.NE.AND UP0, UPT, UR29, UR46, UPT ;  /* 0x0000002e1d00728c */ /* 0x000ff2000bf05270 */
[----:B------:R-:W-:Y:S05]  /*a2d0*/  BRA.U UP0, `(.L_x_640) ;  /* 0xfffffff1006c7547 */ /* 0x000fea000b83ffff */
.L_x_615:
[C---:B------:R-:W-:Y:S01]  /*a2e0*/  LEA R3, R12.reuse, UR22, 0x3 ;  /* 0x000000160c037c11 */ /* 0x040fe2000f8e18ff */
[----:B------:R-:W-:Y:S01]  /*a2f0*/  NOP ;  /* 0x0000000000007918 */ /* 0x000fe20000000000 */
[----:B0-----:R-:W-:Y:S02]  /*a300*/  SHF.L.U32 R0, R7, 0x1f, RZ ;  /* 0x0000001f07007819 */ /* 0x001fe400000006ff */
[----:B------:R-:W-:Y:S02]  /*a310*/  LEA R8, R12, UR22, 0x4 ;  /* 0x000000160c087c11 */ /* 0x000fe4000f8e20ff */
[----:B-1----:R-:W0:Y:S02]  /*a320*/  SYNCS.PHASECHK.TRANS64.TRYWAIT P0, [R3+URZ+0xd0], R0 ;  /* 0x0000d000030075a7 */ /* 0x002e2400080011ff */
[----:B0-----:R-:W-:Y:S05]  /*a330*/  @!P0 BRA `(.L_x_641) ;  /* 0x000000a800e48947 */ /* 0x001fea0003800000 */
.L_x_787:
        /* <DEDUP_REMOVED lines=78> */
.L_x_642:
        /* <DEDUP_REMOVED lines=21> */
.L_x_643:
        /* <DEDUP_REMOVED lines=14> */
.L_x_789:
        /* <DEDUP_REMOVED lines=9> */
.L_x_791:
        /* <DEDUP_REMOVED lines=9> */
.L_x_793:
        /* <DEDUP_REMOVED lines=9> */
.L_x_795:
        /* <DEDUP_REMOVED lines=9> */
.L_x_797:
        /* <DEDUP_REMOVED lines=9> */
.L_x_799:
        /* <DEDUP_REMOVED lines=8> */
.L_x_651:
[----:B0-----:R0:W1:Y:S02]  /*ada0*/  SYNCS.PHASECHK.TRANS64.TRYWAIT P0, [R0+URZ], R2 ;  /* 0x00000002000075a7 */ /* 0x00106400080011ff */
[----:B-1----:R-:W-:Y:S05]  /*adb0*/  @!P0 NANOSLEEP.SYNCS 0x989680 ;  /* 0x009896800000895d */ /* 0x002fea0003900000 */
[----:B------:R-:W1:Y:S02]  /*adc0*/  @!P0 SYNCS.PHASECHK.TRANS64 P0, [R0+URZ], R2 ;  /* 0x00000002000085a7 */ /* 0x000e6400080010ff */
[----:B-1----:R-:W-:Y:S05]  /*add0*/  @P0 EXIT ;  /* 0x000000000000094d */ /* 0x002fea0003800000 */
[----:B------:R-:W-:Y:S05]  /*ade0*/  BRA `(.L_x_651) ;  /* 0xfffffffc00ec7947 */ /* 0x000fea000383ffff */
.L_x_584:
[----:B------:R-:W-:-:S09]  /*adf0*/  UISETP.NE.AND UP0, UPT, UR54, 0x4, UPT ;  /* 0x000000043600788c */ /* 0x000fd2000bf05270 */
[----:B------:R-:W-:Y:S05]  /*ae00*/  BRA.U !UP0, `(.L_x_652) ;  /* 0x0000002908a47547 */ /* 0x000fea000b800000 */
[----:B------:R-:W-:-:S13]  /*ae10*/  ISETP.NE.AND P0, PT, RZ, UR54, PT ;  /* 0x00000036ff007c0c */ /* 0x000fda000bf05270 */
[----:B-1--4-:R-:W-:Y:S05]  /*ae20*/  @P0 EXIT ;  /* 0x000000000000094d */ /* 0x012fea0003800000 */
[----:B------:R-:W-:Y:S01]  /*ae30*/  UMOV UR4, 0x40 ;  /* 0x0000004000047882 */ /* 0x000fe20000000000 */
[----:B------:R-:W-:Y:S01]  /*ae40*/  NOP ;  /* 0x0000000000007918 */ /* 0x000fe20000000000 */
[----:B------:R-:W-:Y:S01]  /*ae50*/  ULEA UR5, UR60, UR4, 0x18 ;  /* 0x000000043c057291 */ /* 0x000fe2000f8ec0ff */
[----:B------:R-:W-:Y:S02]  /*ae60*/  UMOV UR6, 0x400 ;  /* 0x0000040000067882 */ /* 0x000fe40000000000 */
[----:B------:R-:W-:-:S06]  /*ae70*/  ULEA UR6, UR60, UR6, 0x18 ;  /* 0x000000063c067291 */ /* 0x000fcc000f8ec0ff */
[----:B------:R-:W0:Y:S02]  /*ae80*/  LDS.U8 R2, [UR5+0x1c] ;  /* 0x00001c05ff027984 */ /* 0x000e240008000000 */
[----:B0-----:R-:W-:-:S13]  /*ae90*/  ISETP.NE.AND P0, PT, R2, RZ, PT ;  /* 0x000000ff0200720c */ /* 0x001fda0003f05270 */
[----:B------:R-:W-:Y:S05]  /*aea0*/  @P0 BRA `(.L_x_653) ;  /* 0x0000000000580947 */ /* 0x000fea0003800000 */
[----:B------:R-:W-:-:S13]  /*aeb0*/  ELECT P0, URZ, PT ;  /* 0x0000000000ff782f */ /* 0x000fda0003800000 */
[----:B------:R-:W-:Y:S05]  /*aec0*/  @!P0 BRA `(.L_x_654) ;  /* 0x0000000000608947 */ /* 0x000fea0003800000 */
[----:B------:R-:W-:Y:S01]  /*aed0*/  UMOV UR4, 0x10 ;  /* 0x0000001000047882 */ /* 0x000fe20000000000 */
[----:B------:R-:W-:Y:S01]  /*aee0*/  HFMA2 R2, -RZ, RZ, 0, 5.9604644775390625e-08 ;  /* 0x00000001ff027431 */ /* 0x000fe200000001ff */
[----:B------:R-:W-:-:S03]  /*aef0*/  MOV R3, 0xffff ;  /* 0x0000ffff00037802 */ /* 0x000fc60000000f00 */
[----:B------:R-:W-:Y:S04]  /*af00*/  DEPBAR.LE SB0, 0x36 ;  /* 0x00008d800000791a */ /* 0x000fe80000000000 */
[----:B------:R-:W0:Y:S02]  /*af10*/  UTCATOMSWS.FIND_AND_SET.ALIGN UP0, UR4, UR4 ;  /* 0x00000004000475e3 */ /* 0x000e240008000800 */
[----:B0-----:R-:W-:Y:S01]  /*af20*/  MOV R4, UR4 ;  /* 0x0000000400047c02 */ /* 0x001fe20008000f00 */
[----:B------:R-:W-:Y:S06]  /*af30*/  BRA.U UP0, `(.L_x_655) ;  /* 0x0000000100187547 */ /* 0x000fec000b800000 */
.L_x_656:
[----:B------:R-:W-:Y:S05]  /*af40*/  NANOSLEEP 0x64 ;  /* 0x000000640000795d */ /* 0x000fea0003800000 */
[----:B------:R-:W-:-:S05]  /*af50*/  UMOV UR4, 0x10 ;  /* 0x0000001000047882 */ /* 0x000fca0000000000 */
[----:B------:R-:W-:Y:S04]  /*af60*/  DEPBAR.LE SB0, 0x36 ;  /* 0x00008d800000791a */ /* 0x000fe80000000000 */
[----:B------:R-:W0:Y:S02]  /*af70*/  UTCATOMSWS.FIND_AND_SET.ALIGN UP0, UR4, UR4 ;  /* 0x00000004000475e3 */ /* 0x000e240008000800 */
[----:B0-----:R-:W-:Y:S01]  /*af80*/  MOV R4, UR4 ;  /* 0x0000000400047c02 */ /* 0x001fe20008000f00 */
[----:B------:R-:W-:Y:S05]  /*af90*/  BRA.U !UP0, `(.L_x_656) ;  /* 0xfffffffd08e87547 */ /* 0x000fea000b83ffff */
.L_x_655:
[-C--:B------:R-:W-:Y:S02]  /*afa0*/  SHF.L.U32 R3, R3, R4.reuse, RZ ;  /* 0x0000000403037219 */ /* 0x080fe400000006ff */
[----:B------:R-:W-:Y:S01]  /*afb0*/  SHF.L.U32 R2, R2, R4, RZ ;  /* 0x0000000402027219 */ /* 0x000fe200000006ff */
[----:B------:R-:W-:Y:S02]  /*afc0*/  IMAD.SHL.U32 R4, R4, 0x20, RZ ;  /* 0x0000002004047824 */ /* 0x000fe400078e00ff */
[----:B------:R0:W-:Y:S04]  /*afd0*/  ATOMS.OR RZ, [UR5+0x14], R3 ;  /* 0x00001403ffff798c */ /* 0x0001e8000b000005 */
[----:B------:R0:W-:Y:S04]  /*afe0*/  ATOMS.OR RZ, [UR5+0x18], R2 ;  /* 0x00001802ffff798c */ /* 0x0001e8000b000005 */
[----:B------:R0:W-:Y:S01]  /*aff0*/  STS [UR6+0x180], R4 ;  /* 0x00018004ff007988 */ /* 0x0001e20008000806 */
[----:B------:R-:W-:Y:S05]  /*b000*/  BRA `(.L_x_654) ;  /* 0x0000000000107947 */ /* 0x000fea0003800000 */
.L_x_653:
[----:B------:R-:W-:-:S05]  /*b010*/  MOV R2, 0xffffffff ;  /* 0xffffffff00027802 */ /* 0x000fca0000000f00 */
[----:B------:R0:W-:Y:S02]  /*b020*/  STS [UR6+0x180], R2 ;  /* 0x00018002ff007988 */ /* 0x0001e40008000806 */
[----:B0-----:R-:W-:Y:S02]  /*b030*/  MOV R2, 0xb050 ;  /* 0x0000b05000027802 */ /* 0x001fe40000000f00 */
[----:B-----5:R-:W-:Y:S05]  /*b040*/  CALL.REL.NOINC `($__internal_4_$__cuda_sm10x_tcgen05_guardrail_trap_phase_invalid_during_alloc) ;  /* 0x000000a400647944 */ /* 0x020fea0003c00000 */
.L_x_654:
[----:B------:R-:W-:Y:S05]  /*b050*/  WARPSYNC.ALL ;  /* 0x0000000000007948 */ /* 0x000fea0003800000 */
[----:B------:R-:W1:Y:S01]  /*b060*/  S2UR UR41, SR_CgaCtaId ;  /* 0x00000000002979c3 */ /* 0x000e620000008800 */
[----:B------:R-:W-:Y:S01]  /*b070*/  UMOV UR4, 0x400 ;  /* 0x0000040000047882 */ /* 0x000fe20000000000 */
[----:B------:R-:W-:-:S06]  /*b080*/  NOP ;  /* 0x0000000000007918 */ /* 0x000fcc0000000000 */
[----:B------:R-:W-:Y:S06]  /*b090*/  BAR.ARV 0x6, 0xa0 ;  /* 0x0182800000007b1d */ /* 0x000fec0000002000 */
[----:B------:R-:W2:Y:S01]  /*b0a0*/  LDCU UR8, c[0x0][0x38c] ;  /* 0x00007180ff0877ac */ /* 0x000ea20008000800 */
[----:B------:R-:W-:Y:S02]  /*b0b0*/  HFMA2 R15, -RZ, RZ, 0, 5.9604644775390625e-08 ;  /* 0x00000001ff0f7431 */ /* 0x000fe400000001ff */
[----:B------:R-:W-:Y:S02]  /*b0c0*/  IMAD.MOV.U32 R12, RZ, RZ, RZ ;  /* 0x000000ffff0c7224 */ /* 0x000fe400078e00ff */
[----:B------:R-:W-:Y:S01]  /*b0d0*/  IMAD.MOV.U32 R14, RZ, RZ, RZ ;  /* 0x000000ffff0e7224 */ /* 0x000fe200078e00ff */
[----:B------:R-:W-:Y:S01]  /*b0e0*/  UMOV UR32, URZ ;  /* 0x000000ff00207c82 */ /* 0x000fe20008000000 */
[----:B-1----:R-:W-:-:S04]  /*b0f0*/  ULEA UR41, UR41, UR4, 0x18 ;  /* 0x0000000429297291 */ /* 0x002fc8000f8ec0ff */
[----:B------:R-:W-:Y:S02]  /*b100*/  UIADD3 UR6, UPT, UPT, UR41, 0x280, URZ ;  /* 0x0000028029067890 */ /* 0x000fe4000fffe0ff */
[----:B------:R-:W-:Y:S02]  /*b110*/  UIADD3 UR5, UPT, UPT, UR41, 0x10280, URZ ;  /* 0x0001028029057890 */ /* 0x000fe4000fffe0ff */
[----:B--2---:R-:W-:Y:S01]  /*b120*/  UIADD3 UR8, UPT, UPT, UR8, 0x2ff, URZ ;  /* 0x000002ff08087890 */ /* 0x004fe2000fffe0ff */
[----:B0-----:R-:W0:Y:S01]  /*b130*/  LDS R2, [UR41+0x180] ;  /* 0x00018029ff027984 */ /* 0x001e220008000800 */
        /* <DEDUP_REMOVED lines=13> */
[----:B------:R-:W-:Y:S02]  /*b210*/  UIADD3 UR55, UPT, UPT, UR6, -0x1, URZ ;  /* 0xffffffff06377890 */ /* 0x000fe4000fffe0ff */
[----:B------:R-:W-:Y:S02]  /*b220*/  ULOP3.LUT UR4, UR4, 0x3fff, URZ, 0xc0, !UPT ;  /* 0x00003fff04047892 */ /* 0x000fe4000f8ec0ff */
[----:B------:R-:W-:-:S02]  /*b230*/  ULOP3.LUT UR5, UR5, 0x3fff, URZ, 0xc0, !UPT ;  /* 0x00003fff05057892 */ /* 0x000fc4000f8ec0ff */
[----:B------:R-:W-:Y:S02]  /*b240*/  ULOP3.LUT UR53, UR53, 0x10000, URZ, 0xfc, !UPT ;  /* 0x0001000035357892 */ /* 0x000fe4000f8efcff */
[----:B------:R-:W-:Y:S02]  /*b250*/  ULOP3.LUT UR4, UR4, 0x10000, URZ, 0xfc, !UPT ;  /* 0x0001000004047892 */ /* 0x000fe4000f8efcff */
[----:B------:R-:W-:Y:S01]  /*b260*/  ULOP3.LUT UR5, UR5, 0x10000, URZ, 0xfc, !UPT ;  /* 0x0001000005057892 */ /* 0x000fe2000f8efcff */
[----:B0-----:R-:W-:Y:S02]  /*b270*/  R2UR UR30, R2 ;  /* 0x00000000021e72ca */ /* 0x001fe400000e0000 */
[----:B------:R-:W-:-:S11]  /*b280*/  CS2R R2, SRZ ;  /* 0x0000000000027805 */ /* 0x000fd6000001ff00 */
        /* <DEDUP_REMOVED lines=15> */
[----:B------:R-:W-:Y:S01]  /*b380*/  ULOP3.LUT UR6, UR6, 0x480, URZ, 0xfc, !UPT ;  /* 0x0000048006067892 */ /* 0x000fe2000f8efcff */
[----:B------:R-:W-:Y:S01]  /*b390*/  UMOV UR10, URZ ;  /* 0x000000ff000a7c82 */ /* 0x000fe20008000000 */
[----:B------:R-:W-:Y:S02]  /*b3a0*/  UPRMT UR46, UR8, 0x5410, UR46 ;  /* 0x00005410082e7896 */ /* 0x000fe4000800002e */
[----:B------:R-:W-:-:S12]  /*b3b0*/  UPRMT UR45, UR6, 0x5410, UR7 ;  /* 0x00005410062d7896 */ /* 0x000fd80008000007 */
.L_x_678:
[----:B------:R-:W-:Y:S01]  /*b3c0*/  LEA R4, R12, UR41, 0x3 ;  /* 0x000000290c047c11 */ /* 0x000fe2000f8e18ff */
[----:B0-----:R-:W0:Y:S01]  /*b3d0*/  LDCU UR6, c[0x0][0x38c] ;  /* 0x00007180ff0677ac */ /* 0x001e220008000800 */
[----:B------:R-:W-:Y:S02]  /*b3e0*/  SHF.L.U32 R6, R14, 0x1f, RZ ;  /* 0x0000001f0e067819 */ /* 0x000fe400000006ff */
[----:B------:R-:W-:Y:S02]  /*b3f0*/  LEA R8, R12, UR41, 0x4 ;  /* 0x000000290c087c11 */ /* 0x000fe4000f8e20ff */
[----:B------:R-:W1:Y:S01]  /*b400*/  SYNCS.PHASECHK.TRANS64.TRYWAIT P0, [R4+URZ+0xd0], R6 ;  /* 0x0000d006040075a7 */ /* 0x000e6200080011ff */
[----:B0-----:R-:W-:Y:S01]  /*b410*/  UISETP.GE.AND UP0, UPT, UR6, 0x1, UPT ;  /* 0x000000010600788c */ /* 0x001fe2000bf06270 */
[----:B-12---:R-:W-:Y:S10]  /*b420*/  @!P0 BRA `(.L_x_657) ;  /* 0x0000009c004c8947 */ /* 0x006ff40003800000 */
.L_x_800:
[----:B------:R-:W1:Y:S01]  /*b430*/  LDS.128 R8, [R8+0x150] ;  /* 0x0001500008087984 */ /* 0x000e620000000c00 */
[----:B------:R-:W-:Y:S01]  /*b440*/  VIADD R7, R4, 0xe8 ;  /* 0x000000e804077836 */ /* 0x000fe20000000000 */
[----:B------:R-:W-:Y:S01]  /*b450*/  ULEA UR7, UR32, UR41, 0x3 ;  /* 0x0000002920077291 */ /* 0x000fe2000f8e18ff */
[----:B0-----:R-:W-:Y:S01]  /*b460*/  SHF.L.U32 R6, R2, 0x1f, RZ ;  /* 0x0000001f02067819 */ /* 0x001fe200000006ff */
[----:B------:R-:W-:Y:S01]  /*b470*/  @!PT LDS RZ, [RZ] ;  /* 0x00000000fffff984 */ /* 0x000fe20000000800 */
[----:B------:R-:W-:Y:S01]  /*b480*/  @!PT LDS RZ, [RZ] ;  /* 0x00000000fffff984 */ /* 0x000fe20000000800 */
[----:B------:R-:W-:Y:S01]  /*b490*/  @!PT LDS RZ, [RZ] ;  /* 0x00000000fffff984 */ /* 0x000fe20000000800 */
[----:B------:R-:W-:Y:S01]  /*b4a0*/  @!PT LDS RZ, [RZ] ;  /* 0x00000000fffff984 */ /* 0x000fe20000000800 */
[----:B------:R0:W-:Y:S06]  /*b4b0*/  MEMBAR.ALL.CTA ;  /* 0x0000000000007992 */ /* 0x0001ec0000008000 */
[----:B0-----:R-:W0:Y:S01]  /*b4c0*/  FENCE.VIEW.ASYNC.S ;  /* 0x00000000000073c6 */ /* 0x001e220000000000 */
[----:B------:R-:W-:Y:S01]  /*b4d0*/  ULEA UR6, UR10, UR41, 0x3 ;  /* 0x000000290a067291 */ /* 0x000fe2000f8e18ff */
[----:B------:R-:W-:-:S02]  /*b4e0*/  PRMT R7, RZ, 0x654, R7 ;  /* 0x00000654ff077816 */ /* 0x000fc40000000007 */
[----:B------:R-:W-:Y:S02]  /*b4f0*/  SHF.L.U32 R4, R3, 0x1f, RZ ;  /* 0x0000001f03047819 */ /* 0x000fe400000006ff */
[----:B0-----:R0:W-:Y:S01]  /*b500*/  SYNCS.ARRIVE.TRANS64.RED.A1T0 RZ, [R7+URZ], RZ ;  /* 0x000000ff07ff79a7 */ /* 0x0011e200081004ff */
[----:B------:R0:W2:Y:S01]  /*b510*/  SYNCS.PHASECHK.TRANS64.TRYWAIT P6, [UR7], R6 ;  /* 0x00000006ff0075a7 */ /* 0x0000a200080c1107 */
[----:B-1----:R-:W-:Y:S01]  /*b520*/  LOP3.LUT P3, RZ, R10, 0x1, RZ, 0xc0, !PT ;  /* 0x000000010aff7812 */ /* 0x002fe2000786c0ff */
[----:B------:R-:W-:Y:S01]  /*b530*/  VIADD R11, R12, 0x1 ;  /* 0x000000010c0b7836 */ /* 0x000fe20000000000 */
[----:B------:R-:W-:Y:S01]  /*b540*/  LOP3.LUT R10, R15, 0x1, RZ, 0x3c, !PT ;  /* 0x000000010f0a7812 */ /* 0x000fe200078e3cff */
[----:B------:R0:W1:Y:S01]  /*b550*/  SYNCS.PHASECHK.TRANS64.TRYWAIT P0, [UR6+0x40], R4 ;  /* 0x00004004ff0075a7 */ /* 0x0000620008001106 */
[----:B------:R-:W-:Y:S09]  /*b560*/  BRA.U !UP0, `(.L_x_658) ;  /* 0x0000001d08e47547 */ /* 0x000ff2000b800000 */
[----:B------:R-:W-:Y:S01]  /*b570*/  R2UR UR43, R10 ;  /* 0x000000000a2b72ca */ /* 0x000fe200000e0000 */
[----:B------:R-:W-:Y:S01]  /*b580*/  UPLOP3.LUT UP1, UPT, UPT, UPT, UPT, 0x40, 0x4 ;  /* 0x000000000004789c */ /* 0x000fe20003f2e870 */
[----:B------:R-:W-:Y:S01]  /*b590*/  UMOV UR29, URZ ;  /* 0x000000ff001d7c82 */ /* 0x000fe20008000000 */
[----:B------:R-:W-:-:S10]  /*b5a0*/  UMOV UR47, UR55 ;  /* 0x00000037002f7c82 */ /* 0x000fd40008000000 */
[----:B------:R-:W-:Y:S02]  /*b5b0*/  UIMAD UR43, UR43, 0xc0, UR30 ;  /* 0x000000c02b2b78a4 */ /* 0x000fe4000f8e021e */
.L_x_676:
[----:B---3--:R-:W-:Y:S01]  /*b5c0*/  ULEA UR7, UR10, UR41, 0x3 ;  /* 0x000000290a077291 */ /* 0x008fe2000f8e18ff */
[----:B-1----:R-:W-:Y:S11]  /*b5d0*/  @P0 BRA `(.L_x_659) ;  /* 0x00000000000c0947 */ /* 0x002ff60003800000 */
[----:B0-----:R-:W-:Y:S04]  /*b5e0*/  SHF.L.U32 R6, R3, 0x1f, RZ ;  /* 0x0000001f03067819 */ /* 0x001fe800000006ff */
[----:B------:R-:W0:Y:S02]  /*b5f0*/  SYNCS.PHASECHK.TRANS64.TRYWAIT P0, [UR7+0x40], R6 ;  /* 0x00004006ff0075a7 */ /* 0x000e240008001107 */
[----:B0-----:R-:W-:Y:S05]  /*b600*/  @!P0 BRA `(.L_x_660) ;  /* 0x0000009800e88947 */ /* 0x001fea0003800000 */
.L_x_659:
[----:B------:R-:W-:Y:S02]  /*b610*/  UIADD3 UR9, UPT, UPT, UR10, 0x1, URZ ;  /* 0x000000010a097890 */ /* 0x000fe4000fffe0ff */
[----:B------:R-:W-:Y:S01]  /*b620*/  UIMAD UR6, UR10, 0x60, UR4 ;  /* 0x000000600a0678a4 */ /* 0x000fe2000f8e0204 */
[----:B------:R-:W-:Y:S01]  /*b630*/  ELECT P0, URZ, PT ;  /* 0x0000000000ff782f */ /* 0x000fe20003800000 */
[----:B------:R-:W-:Y:S02]  /*b640*/  UISETP.NE.AND UP0, UPT, UR9, 0x7, UPT ;  /* 0x000000070900788c */ /* 0x000fe4000bf05270 */
[----:B------:R-:W-:Y:S02]  /*b650*/  UIMAD UR8, UR10, 0xc0, UR5 ;  /* 0x000000c00a0878a4 */ /* 0x000fe4000f8e0205 */
[----:B------:R-:W-:Y:S02]  /*b660*/  UIADD3 UR22, UPT, UPT, UR6, 0x20, URZ ;  /* 0x0000002006167890 */ /* 0x000fe4000fffe0ff */
[----:B------:R-:W-:Y:S02]  /*b670*/  UIADD3 UR24, UPT, UPT, UR6, 0x40, URZ ;  /* 0x0000004006187890 */ /* 0x000fe4000fffe0ff */
[----:B------:R-:W-:Y:S02]  /*b680*/  USEL UR11, URZ, 0x1, UP0 ;  /* 0x00000001ff0b7887 */ /* 0x000fe40008000000 */
[----:B------:R-:W-:Y:S02]  /*b690*/  UIADD3 UR28, UPT, UPT, UR7, 0x78, URZ ;  /* 0x00000078071c7890 */ /* 0x000fe4000fffe0ff */
[----:B0-----:R-:W-:Y:S01]  /*b6a0*/  @P0 LOP3.LUT R4, R0, 0xffff, RZ, 0xc0, !PT ;  /* 0x0000ffff00040812 */ /* 0x001fe200078ec0ff */
[----:B------:R-:W-:Y:S02]  /*b6b0*/  UIADD3 UR12, UPT, UPT, UR8, 0x60, URZ ;  /* 0x00000060080c7890 */ /* 0x000fe4000fffe0ff */
[----:B------:R-:W-:Y:S01]  /*b6c0*/  USEL UR10, UR9, URZ, UP0 ;  /* 0x000000ff090a7287 */ /* 0x000fe20008000000 */
[----:B------:R-:W-:Y:S01]  /*b6d0*/  @P0 R2UR UR26, R4 ;  /* 0x00000000041a02ca */ /* 0x000fe200000e0000 */
[----:B------:R-:W-:Y:S01]  /*b6e0*/  UIADD3 UR14, UPT, UPT, UR8, 0x20, URZ ;  /* 0x00000020080e7890 */ /* 0x000fe2000fffe0ff */
[----:B------:R-:W-:Y:S01]  /*b6f0*/  LOP3.LUT R9, R3, UR11, RZ, 0x3c, !PT ;  /* 0x0000000b03097c12 */ /* 0x000fe2000f8e3cff */
[----:B------:R-:W-:Y:S02]  /*b700*/  UIADD3 UR16, UPT, UPT, UR8, 0x80, URZ ;  /* 0x0000008008107890 */ /* 0x000fe4000fffe0ff */
[----:B------:R-:W-:Y:S01]  /*b710*/  UIADD3 UR18, UPT, UPT, UR8, 0x40, URZ ;  /* 0x0000004008127890 */ /* 0x000fe2000fffe0ff */
[----:B------:R-:W-:Y:S01]  /*b720*/  SHF.L.U32 R13, R9, 0x1f, RZ ;  /* 0x0000001f090d7819 */ /* 0x000fe200000006ff */
[----:B------:R-:W-:Y:S01]  /*b730*/  UMOV UR7, 0x4008 ;  /* 0x0000400800077882 */ /* 0x000fe20000000000 */
[----:B------:R-:W-:Y:S01]  /*b740*/  UIADD3 UR20, UPT, UPT, UR8, 0xa0, URZ ;  /* 0x000000a008147890 */ /* 0x000fe2000fffe0ff */
[----:B------:R0:W-:Y:S01]  /*b750*/  UTCCP.T.S.4x32dp128bit tmem[UR30+0x1c0], gdesc[UR6] ;  /* 0x0001c0061e0079e7 */ /* 0x0001e20009100000 */
[----:B------:R-:W-:Y:S01]  /*b760*/  UMOV UR23, 0x4008 ;  /* 0x0000400800177882 */ /* 0x000fe20000000000 */
[----:B------:R-:W-:Y:S01]  /*b770*/  ULEA UR27, UR10, UR41, 0x3 ;  /* 0x000000290a1b7291 */ /* 0x000fe2000f8e18ff */
[----:B------:R0:W-:Y:S01]  /*b780*/  UTCCP.T.S.4x32dp128bit tmem[UR30+0x1c4], gdesc[UR22] ;  /* 0x0001c4161e0079e7 */ /* 0x0001e20009100000 */
[----:B------:R-:W-:Y:S01]  /*b790*/  UMOV UR25, 0x4008 ;  /* 0x0000400800197882 */ /* 0x000fe20000000000 */
[----:B------:R-:W-:Y:S01]  /*b7a0*/  UMOV UR9, 0x4008 ;  /* 0x0000400800097882 */ /* 0x000fe20000000000 */
[----:B------:R0:W-:Y:S01]  /*b7b0*/  UTCCP.T.S.4x32dp128bit tmem[UR30+0x1c8], gdesc[UR24] ;  /* 0x0001c8181e0079e7 */ /* 0x0001e20009100000 */
        /* <DEDUP_REMOVED lines=10> */
[----:B------:R0:W-:Y:S01]  /*b860*/  UTCCP.T.S.4x32dp128bit tmem[UR30+0x1e0], gdesc[UR20] ;  /* 0x0001e0141e0079e7 */ /* 0x0001e20009100000 */
[----:B------:R0:W1:Y:S01]  /*b870*/  SYNCS.PHASECHK.TRANS64.TRYWAIT P0, [UR27+0x40], R13 ;  /* 0x0000400dff0075a7 */ /* 0x000062000800111b */
[----:B------:R-:W-:Y:S01]  /*b880*/  ULEA UR33, UR32, UR41, 0x3 ;  /* 0x0000002920217291 */ /* 0x000fe2000f8e18ff */
[----:B------:R0:W-:Y:S01]  /*b890*/  UTCBAR.MULTICAST [UR28], URZ, UR26 ;  /* 0x000000ff1c0073e9 */ /* 0x0001e2000800081a */
[----:B--2---:R-:W-:Y:S10]  /*b8a0*/  @P6 BRA `(.L_x_661) ;  /* 0x00000000000c6947 */ /* 0x004ff40003800000 */
[----:B------:R-:W-:Y:S04]  /*b8b0*/  SHF.L.U32 R4, R2, 0x1f, RZ ;  /* 0x0000001f02047819 */ /* 0x000fe800000006ff */
[----:B------:R-:W2:Y:S02]  /*b8c0*/  SYNCS.PHASECHK.TRANS64.TRYWAIT P1, [UR33], R4 ;  /* 0x00000004ff0075a7 */ /* 0x000ea40008021121 */
[----:B--2---:R-:W-:Y:S05]  /*b8d0*/  @!P1 BRA `(.L_x_662) ;  /* 0x00000098004c9947 */ /* 0x004fea0003800000 */
.L_x_661:
[----:B0-----:R-:W-:Y:S02]  /*b8e0*/  UIADD3 UR6, UPT, UPT, UR32, 0x1, URZ ;  /* 0x0000000120067890 */ /* 0x001fe4000fffe0ff */
[----:B------:R-:W-:Y:S02]  /*b8f0*/  UIADD3 UR38, UPT, UPT, UR47, 0x2, URZ ;  /* 0x000000022f267890 */ /* 0x000fe4000fffe0ff */
[----:B------:R-:W-:Y:S04]  /*b900*/  UISETP.NE.AND UP0, UPT, UR6, 0x4, UPT ;  /* 0x000000040600788c */ /* 0x000fe8000bf05270 */
[----:B------:R-:W-:Y:S02]  /*b910*/  USEL UR7, URZ, 0x1, UP0 ;  /* 0x00000001ff077887 */ /* 0x000fe40008000000 */
[----:B------:R-:W-:Y:S04]  /*b920*/  USEL UR31, UR6, URZ, UP0 ;  /* 0x000000ff061f7287 */ /* 0x000fe80008000000 */
[----:B------:R-:W-:Y:S01]  /*b930*/  ULEA UR44, UR31, UR41, 0x3 ;  /* 0x000000291f2c7291 */ /* 0x000fe2000f8e18ff */
[----:B------:R-:W-:Y:S04]  /*b940*/  LOP3.LUT R8, R2, UR7, RZ, 0x3c, !PT ;  /* 0x0000000702087c12 */ /* 0x000fe8000f8e3cff */
[----:B------:R-:W-:Y:S04]  /*b950*/  SHF.L.U32 R12, R8, 0x1f, RZ ;  /* 0x0000001f080c7819 */ /* 0x000fe800000006ff */
[----:B------:R0:W3:Y:S01]  /*b960*/  SYNCS.PHASECHK.TRANS64.TRYWAIT P5, [UR44], R12 ;  /* 0x0000000cff0075a7 */ /* 0x0000e200080a112c */
[----:B------:R-:W-:Y:S05]  /*b970*/  BRA.U UP1, `(.L_x_663) ;  /* 0x0000000101187547 */ /* 0x000fea000b800000 */
[----:B------:R-:W-:Y:S09]  /*b980*/  UISETP.NE.AND UP0, UPT, UR54, URZ, UPT ;  /* 0x000000ff3600728c */ /* 0x000ff2000bf05270 */
[----:B------:R-:W-:Y:S05]  /*b990*/  BRA.U !UP0, `(.L_x_664) ;  /* 0x0000000108047547 */ /* 0x000fea000b800000 */
[----:B------:R-:W-:Y:S05]  /*b9a0*/  BPT.TRAP 0x1 ;  /* 0x000000040000795c */ /* 0x000fea0000300000 */
.L_x_664:
[----:B--2---:R-:W-:Y:S04]  /*b9b0*/  SHF.L.U32 R3, R15, 0x1f, RZ ;  /* 0x0000001f0f037819 */ /* 0x004fe800000006ff */
[----:B------:R-:W2:Y:S02]  /*b9c0*/  SYNCS.PHASECHK.TRANS64.TRYWAIT P1, [UR41+0x108], R3 ;  /* 0x00010803ff0075a7 */ /* 0x000ea40008021129 */
[----:B--2---:R-:W-:Y:S05]  /*b9d0*/  @!P1 BRA `(.L_x_665) ;  /* 0x0000009800249947 */ /* 0x004fea0003800000 */
.L_x_663:
[----:B------:R-:W-:Y:S02]  /*b9e0*/  ULEA UR11, UR32, UR52, 0xa ;  /* 0x00000034200b7291 */ /* 0x000fe4000f8e50ff */
[----:B------:R-:W-:Y:S01]  /*b9f0*/  ULEA UR26, UR32, UR53, 0xb ;  /* 0x00000035201a7291 */ /* 0x000fe2000f8e58ff */
[----:B------:R-:W-:Y:S01]  /*ba00*/  ELECT P2, URZ, PT ;  /* 0x0000000000ff782f */ /* 0x000fe20003840000 */
[----:B------:R-:W-:Y:S02]  /*ba10*/  UPRMT UR7, UR11, 0x7632, UR7 ;  /* 0x000076320b077896 */ /* 0x000fe40008000007 */
[----:B------:R-:W-:Y:S02]  /*ba20*/  UPRMT UR6, UR26, 0x7632, UR6 ;  /* 0x000076321a067896 */ /* 0x000fe40008000006 */
[----:B------:R-:W-:Y:S02]  /*ba30*/  ULOP3.LUT UR9, UR11, 0x3fff, URZ, 0xc0, !UPT ;  /* 0x00003fff0b097892 */ /* 0x000fe4000f8ec0ff */
[----:B------:R-:W-:Y:S01]  /*ba40*/  UIADD3 UR20, UPT, UPT, UR11, 0x3, URZ ;  /* 0x000000030b147890 */ /* 0x000fe2000fffe0ff */
[----:B--2---:R-:W-:Y:S01]  /*ba50*/  IMAD.U32 R3, RZ, RZ, UR7 ;  /* 0x00000007ff037e24 */ /* 0x004fe2000f8e00ff */
[----:B------:R-:W-:Y:S01]  /*ba60*/  UIADD3 UR21, UPT, UPT, UR26, 0x3, URZ ;  /* 0x000000031a157890 */ /* 0x000fe2000fffe0ff */
[----:B------:R-:W-:Y:S01]  /*ba70*/  IMAD.U32 R2, RZ, RZ, UR6 ;  /* 0x00000006ff027e24 */ /* 0x000fe2000f8e00ff */
[----:B------:R-:W-:Y:S01]  /*ba80*/  ELECT P1, URZ, PT ;  /* 0x0000000000ff782f */ /* 0x000fe20003820000 */
[----:B------:R-:W-:Y:S01]  /*ba90*/  IMAD.U32 R16, RZ, RZ, UR9 ;  /* 0x00000009ff107e24 */ /* 0x000fe2000f8e00ff */
[----:B------:R-:W-:Y:S02]  /*baa0*/  ULOP3.LUT UR8, UR26, 0x3fff, URZ, 0xc0, !UPT ;  /* 0x00003fff1a087892 */ /* 0x000fe4000f8ec0ff */
[----:B------:R-:W-:Y:S02]  /*bab0*/  UPRMT UR7, UR20, 0x7632, UR7 ;  /* 0x0000763214077896 */ /* 0x000fe40008000007 */
[C---:B------:R-:W-:Y:S01]  /*bac0*/  @P2 LOP3.LUT R3, R16.reuse, 0xc000, R3, 0xf8, !PT ;  /* 0x0000c00010032812 */ /* 0x040fe200078ef803 */
[----:B------:R-:W-:Y:S01]  /*bad0*/  UPRMT UR6, UR21, 0x7632, UR6 ;  /* 0x0000763215067896 */ /* 0x000fe20008000006 */
[----:B------:R-:W-:Y:S01]  /*bae0*/  IMAD.U32 R7, RZ, RZ, UR8 ;  /* 0x00000008ff077e24 */ /* 0x000fe2000f8e00ff */
[----:B------:R-:W-:Y:S01]  /*baf0*/  UISETP.NE.U32.AND UP0, UPT, UR29, URZ, UPT ;  /* 0x000000ff1d00728c */ /* 0x000fe2000bf05070 */
[----:B------:R-:W-:Y:S01]  /*bb00*/  @P2 R2UR UR9, R3 ;  /* 0x00000000030922ca */ /* 0x000fe200000e0000 */
[----:B------:R-:W-:Y:S02]  /*bb10*/  IMAD.U32 R6, RZ, RZ, UR7 ;  /* 0x00000007ff067e24 */ /* 0x000fe4000f8e00ff */
[C---:B------:R-:W-:Y:S01]  /*bb20*/  @P2 LOP3.LUT R2, R7.reuse, 0xc000, R2, 0xf8, !PT ;  /* 0x0000c00007022812 */ /* 0x040fe200078ef802 */
[----:B------:R-:W-:Y:S02]  /*bb30*/  IMAD.U32 R4, RZ, RZ, UR6 ;  /* 0x00000006ff047e24 */ /* 0x000fe4000f8e00ff */
[----:B------:R-:W-:Y:S02]  /*bb40*/  @P1 LOP3.LUT R6, R16, 0xc000, R6, 0xf8, !PT ;  /* 0x0000c00010061812 */ /* 0x000fe400078ef806 */
[----:B------:R-:W-:Y:S02]  /*bb50*/  @P2 R2UR UR8, R2 ;  /* 0x00000000020822ca */ /* 0x000fe400000e0000 */
[----:B------:R-:W-:Y:S02]  /*bb60*/  @P1 LOP3.LUT R4, R7, 0xc000, R4, 0xf8, !PT ;  /* 0x0000c00007041812 */ /* 0x000fe400078ef804 */
[----:B------:R-:W-:Y:S01]  /*bb70*/  @P1 R2UR UR7, R6 ;  /* 0x00000000060712ca */ /* 0x000fe200000e0000 */
[----:B------:R-:W-:Y:S01]  /*bb80*/  IMAD.U32 R18, RZ, RZ, UR9 ;  /* 0x00000009ff127e24 */ /* 0x000fe2000f8e00ff */
[----:B------:R-:W-:Y:S01]  /*bb90*/  @P1 R2UR UR6, R4 ;  /* 0x00000000040612ca */ /* 0x000fe200000e0000 */
[----:B------:R-:W-:Y:S03]  /*bba0*/  IMAD.U32 R2, RZ, RZ, UR9 ;  /* 0x00000009ff027e24 */ /* 0x000fe6000f8e00ff */
[----:B------:R-:W-:Y:S03]  /*bbb0*/  LEA R18, P1, R18, RZ, 0x10 ;  /* 0x000000ff12127211 */ /* 0x000fe600078280ff */
[----:B------:R-:W-:Y:S01]  /*bbc0*/  IMAD.U32 R16, RZ, RZ, UR8 ;  /* 0x00000008ff107e24 */ /* 0x000fe2000f8e00ff */
[----:B------:R-:W-:Y:S01]  /*bbd0*/  LEA.HI.X R19, R2, RZ, RZ, 0x10, P1 ;  /* 0x000000ff02137211 */ /* 0x000fe200008f84ff */
[----:B------:R-:W-:Y:S01]  /*bbe0*/  IMAD.U32 R7, RZ, RZ, UR8 ;  /* 0x00000008ff077e24 */ /* 0x000fe2000f8e00ff */
[----:B------:R-:W-:Y:S01]  /*bbf0*/  R2UR UR8, R18 ;  /* 0x00000000120872ca */ /* 0x000fe200000e0000 */
[----:B------:R-:W-:Y:S01]  /*bc00*/  IMAD.U32 R6, RZ, RZ, UR7 ;  /* 0x00000007ff067e24 */ /* 0x000fe2000f8e00ff */
[----:B------:R-:W-:Y:S01]  /*bc10*/  LEA R16, P4, R16, RZ, 0x10 ;  /* 0x000000ff10107211 */ /* 0x000fe200078880ff */
[----:B------:R-:W-:Y:S01]  /*bc20*/  IMAD.U32 R3, RZ, RZ, UR6 ;  /* 0x00000006ff037e24 */ /* 0x000fe2000f8e00ff */
[----:B------:R-:W-:Y:S01]  /*bc30*/  R2UR UR9, R19 ;  /* 0x00000000130972ca */ /* 0x000fe200000e0000 */
[----:B------:R-:W-:Y:S01]  /*bc40*/  IMAD.U32 R4, RZ, RZ, UR7 ;  /* 0x00000007ff047e24 */ /* 0x000fe2000f8e00ff */
[----:B------:R-:W-:Y:S01]  /*bc50*/  LEA R6, P2, R6, RZ, 0x10 ;  /* 0x000000ff06067211 */ /* 0x000fe200078480ff */
[----:B------:R-:W-:Y:S01]  /*bc60*/  IMAD.U32 R2, RZ, RZ, UR6 ;  /* 0x00000006ff027e24 */ /* 0x000fe2000f8e00ff */
[----:B------:R-:W-:Y:S02]  /*bc70*/  LEA R20, P1, R3, RZ, 0x10 ;  /* 0x000000ff03147211 */ /* 0x000fe400078280ff */
[----:B------:R-:W-:Y:S02]  /*bc80*/  LEA.HI.X R17, R7, RZ, RZ, 0x10, P4 ;  /* 0x000000ff07117211 */ /* 0x000fe400020f84ff */
[----:B------:R-:W-:Y:S01]  /*bc90*/  LEA.HI.X R7, R4, RZ, RZ, 0x10, P2 ;  /* 0x000000ff04077211 */ /* 0x000fe200010f84ff */
[----:B------:R-:W-:Y:S01]  /*bca0*/  ULOP3.LUT UR16, UR8, 0xffff, UR11, 0xf8, !UPT ;  /* 0x0000ffff08107892 */ /* 0x000fe2000f8ef80b */
[----:B------:R-:W-:Y:S02]  /*bcb0*/  LEA.HI.X R21, R2, RZ, RZ, 0x10, P1 ;  /* 0x000000ff02157211 */ /* 0x000fe400008f84ff */
[----:B------:R-:W-:Y:S01]  /*bcc0*/  R2UR UR6, R16 ;  /* 0x00000000100672ca */ /* 0x000fe200000e0000 */
[----:B------:R-:W-:Y:S01]  /*bcd0*/  ULOP3.LUT UR17, UR9, 0x40104040, URZ, 0xfc, !UPT ;  /* 0x4010404009117892 */ /* 0x000fe2000f8efcff */
[----:B------:R-:W-:Y:S02]  /*bce0*/  R2UR UR7, R17 ;  /* 0x00000000110772ca */ /* 0x000fe400000e0000 */
[----:B------:R-:W-:Y:S02]  /*bcf0*/  R2UR UR14, R6 ;  /* 0x00000000060e72ca */ /* 0x000fe400000e0000 */
[----:B------:R-:W-:Y:S02]  /*bd00*/  R2UR UR15, R7 ;  /* 0x00000000070f72ca */ /* 0x000fe400000e0000 */
[----:B------:R-:W-:Y:S02]  /*bd10*/  R2UR UR18, R20 ;  /* 0x00000000141272ca */ /* 0x000fe400000e0000 */
[----:B------:R-:W-:Y:S03]  /*bd20*/  R2UR UR19, R21 ;  /* 0x00000000151372ca */ /* 0x000fe600000e0000 */
[----:B------:R-:W-:Y:S02]  /*bd30*/  ULOP3.LUT UR12, UR6, 0xffff, UR26, 0xf8, !UPT ;  /* 0x0000ffff060c7892 */ /* 0x000fe4000f8ef81a */
[----:B------:R-:W-:Y:S02]  /*bd40*/  ULOP3.LUT UR13, UR7, 0x40104040, URZ, 0xfc, !UPT ;  /* 0x40104040070d7892 */ /* 0x000fe4000f8efcff */
[----:B------:R-:W-:Y:S02]  /*bd50*/  ULOP3.LUT UR8, UR14, 0xffff, UR20, 0xf8, !UPT ;  /* 0x0000ffff0e087892 */ /* 0x000fe4000f8ef814 */
[----:B------:R-:W-:Y:S02]  /*bd60*/  ULOP3.LUT UR9, UR15, 0x40104040, URZ, 0xfc, !UPT ;  /* 0x401040400f097892 */ /* 0x000fe4000f8efcff */
[----:B------:R-:W-:Y:S02]  /*bd70*/  ULOP3.LUT UR6, UR18, 0xffff, UR21, 0xf8, !UPT ;  /* 0x0000ffff12067892 */ /* 0x000fe4000f8ef815 */
[----:B------:R-:W-:Y:S01]  /*bd80*/  ULOP3.LUT UR7, UR19, 0x40104040, URZ, 0xfc, !UPT ;  /* 0x4010404013077892 */ /* 0x000fe2000f8efcff */
[----:B------:R-:W-:Y:S02]  /*bd90*/  UMOV UR18, URZ ;  /* 0x000000ff00127c82 */ /* 0x000fe40008000000 */
[----:B------:R-:W-:Y:S01]  /*bda0*/  UMOV UR19, UR46 ;  /* 0x0000002e00137c82 */ /* 0x000fe20008000000 */
[----:B------:R-:W-:Y:S01]  /*bdb0*/  UMOV UR14, URZ ;  /* 0x000000ff000e7c82 */ /* 0x000fe20008000000 */
[----:B------:R-:W-:Y:S01]  /*bdc0*/  UMOV UR15, UR45 ;  /* 0x0000002d000f7c82 */ /* 0x000fe20008000000 */
[----:B------:R2:W-:Y:S03]  /*bdd0*/  UTCOMMA.4X gdesc[UR16], gdesc[UR12], tmem[UR43], tmem[UR18], idesc[UR19], tmem[UR50], UP0 ;  /* 0x8032120c100075ea */ /* 0x0005e6000800002b */
[----:B------:R2:W-:Y:S01]  /*bde0*/  UTCOMMA.4X gdesc[UR8], gdesc[UR6], tmem[UR43], tmem[UR14], idesc[UR15], tmem[UR48], UPT ;  /* 0x80300e06080075ea */ /* 0x0005e2000b80002b */
[----:B-1----:R-:W-:Y:S05]  /*bdf0*/  @P0 BRA `(.L_x_666) ;  /* 0x0000000000080947 */ /* 0x002fea0003800000 */
[----:B------:R-:W1:Y:S02]  /*be00*/  SYNCS.PHASECHK.TRANS64.TRYWAIT P0, [UR27+0x40], R13 ;  /* 0x0000400dff0075a7 */ /* 0x000e64000800111b */
[----:B-1----:R-:W-:Y:S05]  /*be10*/  @!P0 BRA `(.L_x_667) ;  /* 0x00000094002c8947 */ /* 0x002fea0003800000 */
.L_x_666:
[----:B------:R-:W-:Y:S01]  /*be20*/  ELECT P0, URZ, PT ;  /* 0x0000000000ff782f */ /* 0x000fe20003800000 */
[----:B--2---:R-:W-:Y:S02]  /*be30*/  UIADD3 UR9, UPT, UPT, UR10, 0x1, URZ ;  /* 0x000000010a097890 */ /* 0x004fe4000fffe0ff */
[----:B------:R-:W-:Y:S02]  /*be40*/  UIMAD UR6, UR10, 0x60, UR4 ;  /* 0x000000600a0678a4 */ /* 0x000fe4000f8e0204 */
[----:B------:R-:W-:Y:S02]  /*be50*/  UISETP.NE.AND UP0, UPT, UR9, 0x7, UPT ;  /* 0x000000070900788c */ /* 0x000fe4000bf05270 */
[----:B------:R-:W-:Y:S02]  /*be60*/  UIMAD UR8, UR10, 0xc0, UR5 ;  /* 0x000000c00a0878a4 */ /* 0x000fe4000f8e0205 */
[----:B------:R-:W-:Y:S02]  /*be70*/  UIADD3 UR22, UPT, UPT, UR6, 0x20, URZ ;  /* 0x0000002006167890 */ /* 0x000fe4000fffe0ff */
[----:B------:R-:W-:Y:S02]  /*be80*/  UIADD3 UR24, UPT, UPT, UR6, 0x40, URZ ;  /* 0x0000004006187890 */ /* 0x000fe4000fffe0ff */
[----:B-1----:R-:W-:Y:S01]  /*be90*/  @P0 LOP3.LUT R2, R0, 0xffff, RZ, 0xc0, !PT ;  /* 0x0000ffff00020812 */ /* 0x002fe200078ec0ff */
[----:B------:R-:W-:Y:S02]  /*bea0*/  USEL UR13, URZ, 0x1, UP0 ;  /* 0x00000001ff0d7887 */ /* 0x000fe40008000000 */
[----:B------:R-:W-:Y:S02]  /*beb0*/  UIADD3 UR12, UPT, UPT, UR8, 0x60, URZ ;  /* 0x00000060080c7890 */ /* 0x000fe4000fffe0ff */
[----:B------:R-:W-:Y:S02]  /*bec0*/  USEL UR10, UR9, URZ, UP0 ;  /* 0x000000ff090a7287 */ /* 0x000fe40008000000 */
[----:B------:R-:W-:Y:S01]  /*bed0*/  UIADD3 UR14, UPT, UPT, UR8, 0x20, URZ ;  /* 0x00000020080e7890 */ /* 0x000fe2000fffe0ff */
[----:B------:R-:W-:Y:S01]  /*bee0*/  LOP3.LUT R9, R9, UR13, RZ, 0x3c, !PT ;  /* 0x0000000d09097c12 */ /* 0x000fe2000f8e3cff */
[----:B------:R-:W-:Y:S02]  /*bef0*/  UIADD3 UR16, UPT, UPT, UR8, 0x80, URZ ;  /* 0x0000008008107890 */ /* 0x000fe4000fffe0ff */
[----:B------:R-:W-:Y:S01]  /*bf00*/  UIADD3 UR18, UPT, UPT, UR8, 0x40, URZ ;  /* 0x0000004008127890 */ /* 0x000fe2000fffe0ff */
        /* <DEDUP_REMOVED lines=9> */
[----:B------:R-:W-:Y:S01]  /*bfa0*/  UIADD3 UR28, UPT, UPT, UR27, 0x78, URZ ;  /* 0x000000781b1c7890 */ /* 0x000fe2000fffe0ff */
[----:B------:R1:W-:Y:S01]  /*bfb0*/  UTCCP.T.S.4x32dp128bit tmem[UR30+0x1cc], gdesc[UR8] ;  /* 0x0001cc081e0079e7 */ /* 0x0003e20009100000 */
[----:B------:R-:W-:Y:S01]  /*bfc0*/  UMOV UR13, 0x4008 ;  /* 0x00004008000d7882 */ /* 0x000fe20000000000 */
[----:B------:R-:W-:Y:S01]  /*bfd0*/  @P0 R2UR UR27, R2 ;  /* 0x00000000021b02ca */ /* 0x000fe200000e0000 */
[----:B------:R-:W-:Y:S01]  /*bfe0*/  UMOV UR15, 0x4008 ;  /* 0x00004008000f7882 */ /* 0x000fe20000000000 */
[----:B------:R1:W-:Y:S01]  /*bff0*/  UTCCP.T.S.4x32dp128bit tmem[UR30+0x1d0], gdesc[UR12] ;  /* 0x0001d00c1e0079e7 */ /* 0x0003e20009100000 */
[----:B------:R-:W-:Y:S01]  /*c000*/  UMOV UR17, 0x4008 ;  /* 0x0000400800117882 */ /* 0x000fe20000000000 */
[----:B------:R-:W-:Y:S01]  /*c010*/  SHF.L.U32 R2, R9, 0x1f, RZ ;  /* 0x0000001f09027819 */ /* 0x000fe200000006ff */
[----:B------:R1:W-:Y:S01]  /*c020*/  UTCCP.T.S.4x32dp128bit tmem[UR30+0x1d4], gdesc[UR14] ;  /* 0x0001d40e1e0079e7 */ /* 0x0003e20009100000 */
[----:B------:R-:W-:Y:S01]  /*c030*/  UMOV UR19, 0x4008 ;  /* 0x0000400800137882 */ /* 0x000fe20000000000 */
[----:B------:R1:W-:Y:S01]  /*c040*/  UTCCP.T.S.4x32dp128bit tmem[UR30+0x1d8], gdesc[UR16] ;  /* 0x0001d8101e0079e7 */ /* 0x0003e20009100000 */
[----:B------:R-:W-:Y:S01]  /*c050*/  UMOV UR21, 0x4008 ;  /* 0x0000400800157882 */ /* 0x000fe20000000000 */
[----:B------:R1:W-:Y:S01]  /*c060*/  UTCCP.T.S.4x32dp128bit tmem[UR30+0x1dc], gdesc[UR18] ;  /* 0x0001dc121e0079e7 */ /* 0x0003e20009100000 */
[----:B------:R1:W-:Y:S01]  /*c070*/  UTCCP.T.S.4x32dp128bit tmem[UR30+0x1e0], gdesc[UR20] ;  /* 0x0001e0141e0079e7 */ /* 0x0003e20009100000 */
[----:B------:R1:W2:Y:S02]  /*c080*/  SYNCS.PHASECHK.TRANS64.TRYWAIT P1, [UR29+0x40], R2 ;  /* 0x00004002ff0075a7 */ /* 0x0002a4000802111d */
[----:B------:R1:W-:Y:S01]  /*c090*/  UTCBAR.MULTICAST [UR28], URZ, UR27 ;  /* 0x000000ff1c0073e9 */ /* 0x0003e2000800081b */
[----:B---3--:R-:W-:Y:S05]  /*c0a0*/  @P5 BRA `(.L_x_668) ;  /* 0x0000000000085947 */ /* 0x008fea0003800000 */
[----:B------:R-:W3:Y:S02]  /*c0b0*/  SYNCS.PHASECHK.TRANS64.TRYWAIT P0, [UR44], R12 ;  /* 0x0000000cff0075a7 */ /* 0x000ee4000800112c */
[----:B---3--:R-:W-:Y:S05]  /*c0c0*/  @!P0 BRA `(.L_x_669) ;  /* 0x0000009000988947 */ /* 0x008fea0003800000 */
.L_x_668:
[----:B-1----:R-:W-:Y:S02]  /*c0d0*/  UIADD3 UR16, UPT, UPT, UR11, 0x6, URZ ;  /* 0x000000060b107890 */ /* 0x002fe4000fffe0ff */
[----:B------:R-:W-:Y:S02]  /*c0e0*/  ULEA UR36, UR31, UR52, 0xa ;  /* 0x000000341f247291 */ /* 0x000fe4000f8e50ff */
[----:B------:R-:W-:Y:S01]  /*c0f0*/  UPRMT UR6, UR16, 0x7632, UR6 ;  /* 0x0000763210067896 */ /* 0x000fe20008000006 */
[----:B------:R-:W-:Y:S01]  /*c100*/  ELECT P0, URZ, PT ;  /* 0x0000000000ff782f */ /* 0x000fe20003800000 */
[----:B------:R-:W-:Y:S02]  /*c110*/  ULOP3.LUT UR7, UR36, 0x3fff, URZ, 0xc0, !UPT ;  /* 0x00003fff24077892 */ /* 0x000fe4000f8ec0ff */
[----:B------:R-:W-:Y:S02]  /*c120*/  UIADD3 UR26, UPT, UPT, UR26, 0x6, URZ ;  /* 0x000000061a1a7890 */ /* 0x000fe4000fffe0ff */
[----:B---3--:R-:W-:Y:S01]  /*c130*/  IMAD.U32 R3, RZ, RZ, UR6 ;  /* 0x00000006ff037e24 */ /* 0x008fe2000f8e00ff */
[----:B------:R-:W-:Y:S02]  /*c140*/  ULEA UR34, UR31, UR53, 0xb ;  /* 0x000000351f227291 */ /* 0x000fe4000f8e58ff */
[----:B------:R-:W-:Y:S01]  /*c150*/  UPRMT UR6, UR26, 0x7632, UR6 ;  /* 0x000076321a067896 */ /* 0x000fe20008000006 */
[----:B0-----:R-:W-:Y:S01]  /*c160*/  IMAD.U32 R12, RZ, RZ, UR7 ;  /* 0x00000007ff0c7e24 */ /* 0x001fe2000f8e00ff */
[----:B------:R-:W-:Y:S02]  /*c170*/  ULOP3.LUT UR7, UR34, 0x3fff, URZ, 0xc0, !UPT ;  /* 0x00003fff22077892 */ /* 0x000fe4000f8ec0ff */
[----:B------:R-:W-:Y:S02]  /*c180*/  UIADD3 UR19, UPT, UPT, UR34, 0x1, URZ ;  /* 0x0000000122137890 */ /* 0x000fe4000fffe0ff */
[----:B------:R-:W-:Y:S02]  /*c190*/  @P0 LOP3.LUT R3, R12, 0xc000, R3, 0xf8, !PT ;  /* 0x0000c0000c030812 */ /* 0x000fe400078ef803 */
[----:B------:R-:W-:Y:S01]  /*c1a0*/  ELECT P2, URZ, PT ;  /* 0x0000000000ff782f */ /* 0x000fe20003840000 */
[----:B------:R-:W-:Y:S01]  /*c1b0*/  IMAD.U32 R6, RZ, RZ, UR6 ;  /* 0x00000006ff067e24 */ /* 0x000fe2000f8e00ff */
[----:B------:R-:W-:Y:S01]  /*c1c0*/  UPRMT UR6, UR19, 0x7632, UR6 ;  /* 0x0000763213067896 */ /* 0x000fe20008000006 */
[----:B------:R-:W-:Y:S01]  /*c1d0*/  @P0 R2UR UR9, R3 ;  /* 0x00000000030902ca */ /* 0x000fe200000e0000 */
[----:B------:R-:W-:Y:S01]  /*c1e0*/  IMAD.U32 R7, RZ, RZ, UR7 ;  /* 0x00000007ff077e24 */ /* 0x000fe2000f8e00ff */
[----:B------:R-:W-:Y:S02]  /*c1f0*/  UIADD3 UR20, UPT, UPT, UR33, 0x20, URZ ;  /* 0x0000002021147890 */ /* 0x000fe4000fffe0ff */
[----:B------:R-:W-:Y:S01]  /*c200*/  UIADD3 UR18, UPT, UPT, UR36, 0x1, URZ ;  /* 0x0000000124127890 */ /* 0x000fe2000fffe0ff */
[----:B------:R-:W-:Y:S01]  /*c210*/  IMAD.U32 R3, RZ, RZ, UR6 ;  /* 0x00000006ff037e24 */ /* 0x000fe2000f8e00ff */
[C---:B------:R-:W-:Y:S02]  /*c220*/  @P0 LOP3.LUT R6, R7.reuse, 0xc000, R6, 0xf8, !PT ;  /* 0x0000c00007060812 */ /* 0x040fe400078ef806 */
[----:B------:R-:W-:Y:S01]  /*c230*/  ELECT P4, URZ, PT ;  /* 0x0000000000ff782f */ /* 0x000fe20003880000 */
[----:B------:R-:W-:Y:S01]  /*c240*/  UPRMT UR7, UR18, 0x7632, UR7 ;  /* 0x0000763212077896 */ /* 0x000fe20008000007 */
[----:B------:R-:W-:Y:S01]  /*c250*/  @P0 R2UR UR8, R6 ;  /* 0x00000000060802ca */ /* 0x000fe200000e0000 */
[----:B------:R-:W-:Y:S01]  /*c260*/  UIADD3 UR11, UPT, UPT, UR31, 0x1, URZ ;  /* 0x000000011f0b7890 */ /* 0x000fe2000fffe0ff */
[----:B------:R-:W-:Y:S01]  /*c270*/  @P2 LOP3.LUT R3, R7, 0xc000, R3, 0xf8, !PT ;  /* 0x0000c00007032812 */ /* 0x000fe200078ef803 */
[----:B------:R-:W-:Y:S02]  /*c280*/  IMAD.U32 R16, RZ, RZ, UR9 ;  /* 0x00000009ff107e24 */ /* 0x000fe4000f8e00ff */
[----:B------:R-:W-:Y:S01]  /*c290*/  IMAD.U32 R6, RZ, RZ, UR9 ;  /* 0x00000009ff067e24 */ /* 0x000fe2000f8e00ff */
[----:B------:R-:W-:Y:S01]  /*c2a0*/  @P2 R2UR UR6, R3 ;  /* 0x00000000030622ca */ /* 0x000fe200000e0000 */
[----:B------:R-:W-:Y:S01]  /*c2b0*/  IMAD.U32 R4, RZ, RZ, UR7 ;  /* 0x00000007ff047e24 */ /* 0x000fe2000f8e00ff */
[----:B------:R-:W-:Y:S01]  /*c2c0*/  LEA R16, P0, R16, RZ, 0x10 ;  /* 0x000000ff10107211 */ /* 0x000fe200078080ff */
[----:B------:R-:W-:Y:S03]  /*c2d0*/  UISETP.NE.AND UP0, UPT, UR11, 0x4, UPT ;  /* 0x000000040b00788c */ /* 0x000fe6000bf05270 */
[----:B------:R-:W-:Y:S01]  /*c2e0*/  @P2 LOP3.LUT R4, R12, 0xc000, R4, 0xf8, !PT ;  /* 0x0000c0000c042812 */ /* 0x000fe200078ef804 */
[----:B------:R-:W-:Y:S01]  /*c2f0*/  IMAD.U32 R18, RZ, RZ, UR8 ;  /* 0x00000008ff127e24 */ /* 0x000fe2000f8e00ff */
[----:B------:R-:W-:Y:S01]  /*c300*/  LEA.HI.X R17, R6, RZ, RZ, 0x10, P0 ;  /* 0x000000ff06117211 */ /* 0x000fe200000f84ff */
[----:B------:R-:W-:Y:S01]  /*c310*/  IMAD.U32 R3, RZ, RZ, UR8 ;  /* 0x00000008ff037e24 */ /* 0x000fe2000f8e00ff */
[----:B------:R-:W-:Y:S01]  /*c320*/  @P2 R2UR UR7, R4 ;  /* 0x00000000040722ca */ /* 0x000fe200000e0000 */
[----:B------:R-:W-:Y:S01]  /*c330*/  USEL UR37, UR11, URZ, UP0 ;  /* 0x000000ff0b257287 */ /* 0x000fe20008000000 */
[----:B------:R-:W-:Y:S01]  /*c340*/  LEA R18, P0, R18, RZ, 0x10 ;  /* 0x000000ff12127211 */ /* 0x000fe200078080ff */
[----:B------:R-:W-:Y:S01]  /*c350*/  IMAD.U32 R4, RZ, RZ, UR6 ;  /* 0x00000006ff047e24 */ /* 0x000fe2000f8e00ff */
[----:B------:R-:W-:Y:S01]  /*c360*/  R2UR UR12, R16 ;  /* 0x00000000100c72ca */ /* 0x000fe200000e0000 */
[----:B------:R-:W-:Y:S01]  /*c370*/  ULEA UR42, UR37, UR41, 0x3 ;  /* 0x00000029252a7291 */ /* 0x000fe2000f8e18ff */
[----:B------:R-:W-:Y:S01]  /*c380*/  LEA.HI.X R19, R3, RZ, RZ, 0x10, P0 ;  /* 0x000000ff03137211 */ /* 0x000fe200000f84ff */
[----:B------:R-:W-:Y:S01]  /*c390*/  IMAD.U32 R3, RZ, RZ, UR6 ;  /* 0x00000006ff037e24 */ /* 0x000fe2000f8e00ff */
[----:B------:R-:W-:Y:S01]  /*c3a0*/  LEA R20, P0, R4, RZ, 0x10 ;  /* 0x000000ff04147211 */ /* 0x000fe200078080ff */
[----:B------:R-:W-:Y:S01]  /*c3b0*/  USEL UR11, URZ, 0x1, UP0 ;  /* 0x00000001ff0b7887 */ /* 0x000fe20008000000 */
[----:B------:R-:W-:Y:S02]  /*c3c0*/  R2UR UR13, R17 ;  /* 0x00000000110d72ca */ /* 0x000fe400000e0000 */
[----:B------:R-:W-:Y:S01]  /*c3d0*/  LEA.HI.X R21, R3, RZ, RZ, 0x10, P0 ;  /* 0x000000ff03157211 */ /* 0x000fe200000f84ff */
[----:B------:R-:W-:Y:S01]  /*c3e0*/  IMAD.U32 R16, RZ, RZ, UR7 ;  /* 0x00000007ff107e24 */ /* 0x000fe2000f8e00ff */
[----:B------:R-:W-:Y:S01]  /*c3f0*/  @P4 LOP3.LUT R3, R5, 0xffff, RZ, 0xc0, !PT ;  /* 0x0000ffff05034812 */ /* 0x000fe200078ec0ff */
[----:B------:R-:W-:Y:S01]  /*c400*/  IMAD.U32 R6, RZ, RZ, UR7 ;  /* 0x00000007ff067e24 */ /* 0x000fe2000f8e00ff */
[----:B------:R-:W-:Y:S01]  /*c410*/  LOP3.LUT R8, R8, UR11, RZ, 0x3c, !PT ;  /* 0x0000000b08087c12 */ /* 0x000fe2000f8e3cff */
[----:B------:R-:W-:Y:S01]  /*c420*/  ULOP3.LUT UR16, UR12, 0xffff, UR16, 0xf8, !UPT ;  /* 0x0000ffff0c107892 */ /* 0x000fe2000f8ef810 */
[----:B------:R-:W-:Y:S02]  /*c430*/  @P4 R2UR UR11, R3 ;  /* 0x00000000030b42ca */ /* 0x000fe400000e0000 */
[----:B------:R-:W-:Y:S02]  /*c440*/  SHF.L.U32 R3, R8, 0x1f, RZ ;  /* 0x0000001f08037819 */ /* 0x000fe400000006ff */
[----:B------:R-:W-:Y:S01]  /*c450*/  LEA R16, P2, R16, RZ, 0x10 ;  /* 0x000000ff10107211 */ /* 0x000fe200078480ff */
[----:B------:R-:W-:Y:S01]  /*c460*/  ULOP3.LUT UR17, UR13, 0x40104040, URZ, 0xfc, !UPT ;  /* 0x401040400d117892 */ /* 0x000fe2000f8efcff */
[----:B------:R0:W1:Y:S01]  /*c470*/  SYNCS.PHASECHK.TRANS64.TRYWAIT P0, [UR42], R3 ;  /* 0x00000003ff0075a7 */ /* 0x000062000800112a */
[----:B------:R-:W-:Y:S02]  /*c480*/  R2UR UR8, R18 ;  /* 0x00000000120872ca */ /* 0x000fe400000e0000 */
[----:B------:R-:W-:Y:S02]  /*c490*/  LEA.HI.X R17, R6, RZ, RZ, 0x10, P2 ;  /* 0x000000ff06117211 */ /* 0x000fe400010f84ff */
[----:B------:R-:W-:Y:S02]  /*c4a0*/  R2UR UR9, R19 ;  /* 0x00000000130972ca */ /* 0x000fe400000e0000 */
[----:B------:R-:W-:Y:S02]  /*c4b0*/  R2UR UR6, R16 ;  /* 0x00000000100672ca */ /* 0x000fe400000e0000 */
[----:B------:R-:W-:Y:S02]  /*c4c0*/  R2UR UR7, R17 ;  /* 0x00000000110772ca */ /* 0x000fe400000e0000 */
[----:B------:R-:W-:Y:S02]  /*c4d0*/  R2UR UR14, R20 ;  /* 0x00000000140e72ca */ /* 0x000fe400000e0000 */
[----:B------:R-:W-:Y:S01]  /*c4e0*/  R2UR UR15, R21 ;  /* 0x00000000150f72ca */ /* 0x000fe200000e0000 */
[----:B------:R-:W-:Y:S04]  /*c4f0*/  ULOP3.LUT UR12, UR8, 0xffff, UR26, 0xf8, !UPT ;  /* 0x0000ffff080c7892 */ /* 0x000fe8000f8ef81a */
[----:B------:R-:W-:Y:S02]  /*c500*/  ULOP3.LUT UR13, UR9, 0x40104040, URZ, 0xfc, !UPT ;  /* 0x40104040090d7892 */ /* 0x000fe4000f8efcff */
[----:B------:R-:W-:Y:S02]  /*c510*/  ULOP3.LUT UR8, UR6, 0xffff, UR18, 0xf8, !UPT ;  /* 0x0000ffff06087892 */ /* 0x000fe4000f8ef812 */
[----:B------:R-:W-:Y:S02]  /*c520*/  ULOP3.LUT UR9, UR7, 0x40104040, URZ, 0xfc, !UPT ;  /* 0x4010404007097892 */ /* 0x000fe4000f8efcff */
[----:B------:R-:W-:Y:S02]  /*c530*/  ULOP3.LUT UR6, UR14, 0xffff, UR19, 0xf8, !UPT ;  /* 0x0000ffff0e067892 */ /* 0x000fe4000f8ef813 */
[----:B------:R-:W-:Y:S01]  /*c540*/  ULOP3.LUT UR7, UR15, 0x40104040, URZ, 0xfc, !UPT ;  /* 0x401040400f077892 */ /* 0x000fe2000f8efcff */
[----:B------:R-:W-:Y:S01]  /*c550*/  UMOV UR18, URZ ;  /* 0x000000ff00127c82 */ /* 0x000fe20008000000 */
[----:B------:R-:W-:Y:S01]  /*c560*/  UMOV UR19, UR46 ;  /* 0x0000002e00137c82 */ /* 0x000fe20008000000 */
[----:B------:R-:W-:Y:S01]  /*c570*/  UMOV UR14, URZ ;  /* 0x000000ff000e7c82 */ /* 0x000fe20008000000 */
[----:B------:R0:W-:Y:S01]  /*c580*/  UTCOMMA.4X gdesc[UR16], gdesc[UR12], tmem[UR43], tmem[UR18], idesc[UR19], tmem[UR50], UPT ;  /* 0x8032120c100075ea */ /* 0x0001e2000b80002b */
[----:B------:R-:W-:Y:S01]  /*c590*/  UMOV UR15, UR45 ;  /* 0x0000002d000f7c82 */ /* 0x000fe20008000000 */
[----:B------:R0:W-:Y:S03]  /*c5a0*/  UTCBAR.MULTICAST [UR20], URZ, UR11 ;  /* 0x000000ff140073e9 */ /* 0x0001e6000800080b */
[----:B------:R0:W-:Y:S01]  /*c5b0*/  UTCOMMA.4X gdesc[UR8], gdesc[UR6], tmem[UR43], tmem[UR14], idesc[UR15], tmem[UR48], UPT ;  /* 0x80300e06080075ea */ /* 0x0001e2000b80002b */
[----:B--2---:R-:W-:Y:S05]  /*c5c0*/  @P1 BRA `(.L_x_670) ;  /* 0x0000000000081947 */ /* 0x004fea0003800000 */
[----:B------:R-:W2:Y:S02]  /*c5d0*/  SYNCS.PHASECHK.TRANS64.TRYWAIT P1, [UR29+0x40], R2 ;  /* 0x00004002ff0075a7 */ /* 0x000ea4000802111d */
[----:B--2---:R-:W-:Y:S05]  /*c5e0*/  @!P1 BRA `(.L_x_671) ;  /* 0x0000008c00689947 */ /* 0x004fea0003800000 */
.L_x_670:
[----:B------:R-:W-:Y:S01]  /*c5f0*/  UIADD3 UR31, UPT, UPT, UR36, 0x4, URZ ;  /* 0x00000004241f7890 */ /* 0x000fe2000fffe0ff */
[----:B------:R-:W-:Y:S01]  /*c600*/  ELECT P1, URZ, PT ;  /* 0x0000000000ff782f */ /* 0x000fe20003820000 */
[----:B------:R-:W-:Y:S02]  /*c610*/  UIADD3 UR35, UPT, UPT, UR34, 0x4, URZ ;  /* 0x0000000422237890 */ /* 0x000fe4000fffe0ff */
[----:B0-----:R-:W-:Y:S02]  /*c620*/  UPRMT UR7, UR31, 0x7632, UR7 ;  /* 0x000076321f077896 */ /* 0x001fe40008000007 */
[----:B------:R-:W-:Y:S02]  /*c630*/  UPRMT UR6, UR35, 0x7632, UR6 ;  /* 0x0000763223067896 */ /* 0x000fe40008000006 */
[----:B------:R-:W-:Y:S01]  /*c640*/  UIADD3 UR9, UPT, UPT, UR10, 0x1, URZ ;  /* 0x000000010a097890 */ /* 0x000fe2000fffe0ff */
[----:B------:R-:W-:Y:S01]  /*c650*/  ELECT P4, URZ, PT ;  /* 0x0000000000ff782f */ /* 0x000fe20003880000 */
[----:B--2---:R-:W-:Y:S02]  /*c660*/  IMAD.U32 R4, RZ, RZ, UR7 ;  /* 0x00000007ff047e24 */ /* 0x004fe4000f8e00ff */
[----:B------:R-:W-:Y:S01]  /*c670*/  UISETP.NE.AND UP0, UPT, UR9, 0x7, UPT ;  /* 0x000000070900788c */ /* 0x000fe2000bf05270 */
[----:B------:R-:W-:Y:S01]  /*c680*/  IMAD.U32 R2, RZ, RZ, UR6 ;  /* 0x00000006ff027e24 */ /* 0x000fe2000f8e00ff */
[----:B------:R-:W-:Y:S02]  /*c690*/  UIMAD UR6, UR10, 0x60, UR4 ;  /* 0x000000600a0678a4 */ /* 0x000fe4000f8e0204 */
[----:B------:R-:W-:Y:S01]  /*c6a0*/  UIMAD UR8, UR10, 0xc0, UR5 ;  /* 0x000000c00a0878a4 */ /* 0x000fe2000f8e0205 */
[----:B------:R-:W-:Y:S01]  /*c6b0*/  @P1 LOP3.LUT R4, R12, 0xc000, R4, 0xf8, !PT ;  /* 0x0000c0000c041812 */ /* 0x000fe200078ef804 */
[----:B------:R-:W-:Y:S01]  /*c6c0*/  UIADD3 UR12, UPT, UPT, UR6, 0x20, URZ ;  /* 0x00000020060c7890 */ /* 0x000fe2000fffe0ff */
[----:B------:R-:W-:Y:S01]  /*c6d0*/  @P1 LOP3.LUT R2, R7, 0xc000, R2, 0xf8, !PT ;  /* 0x0000c00007021812 */ /* 0x000fe200078ef802 */
[----:B------:R-:W-:Y:S01]  /*c6e0*/  UIADD3 UR16, UPT, UPT, UR6, 0x40, URZ ;  /* 0x0000004006107890 */ /* 0x000fe2000fffe0ff */
[----:B------:R-:W-:Y:S01]  /*c6f0*/  @P1 R2UR UR11, R4 ;  /* 0x00000000040b12ca */ /* 0x000fe200000e0000 */
[----:B------:R-:W-:Y:S01]  /*c700*/  UIADD3 UR18, UPT, UPT, UR8, 0x60, URZ ;  /* 0x0000006008127890 */ /* 0x000fe2000fffe0ff */
[----:B------:R-:W-:Y:S01]  /*c710*/  @P1 R2UR UR7, R2 ;  /* 0x00000000020712ca */ /* 0x000fe200000e0000 */
[----:B------:R-:W-:Y:S01]  /*c720*/  USEL UR10, UR9, URZ, UP0 ;  /* 0x000000ff090a7287 */ /* 0x000fe20008000000 */
[----:B------:R-:W-:Y:S01]  /*c730*/  @P4 LOP3.LUT R7, R0, 0xffff, RZ, 0xc0, !PT ;  /* 0x0000ffff00074812 */ /* 0x000fe200078ec0ff */
[----:B------:R-:W-:Y:S02]  /*c740*/  UIADD3 UR20, UPT, UPT, UR8, 0x20, URZ ;  /* 0x0000002008147890 */ /* 0x000fe4000fffe0ff */
[----:B------:R-:W-:Y:S02]  /*c750*/  UIADD3 UR22, UPT, UPT, UR8, 0x80, URZ ;  /* 0x0000008008167890 */ /* 0x000fe4000fffe0ff */
[----:B------:R-:W-:Y:S02]  /*c760*/  UIADD3 UR24, UPT, UPT, UR8, 0x40, URZ ;  /* 0x0000004008187890 */ /* 0x000fe4000fffe0ff */
[----:B------:R-:W-:Y:S02]  /*c770*/  UIADD3 UR26, UPT, UPT, UR8, 0xa0, URZ ;  /* 0x000000a0081a7890 */ /* 0x000fe4000fffe0ff */
[----:B------:R-:W-:Y:S01]  /*c780*/  ULEA UR39, UR10, UR41, 0x3 ;  /* 0x000000290a277291 */ /* 0x000fe2000f8e18ff */
[----:B------:R-:W-:Y:S01]  /*c790*/  IMAD.U32 R12, RZ, RZ, UR11 ;  /* 0x0000000bff0c7e24 */ /* 0x000fe2000f8e00ff */
[----:B------:R-:W-:Y:S01]  /*c7a0*/  UIADD3 UR40, UPT, UPT, UR29, 0x78, URZ ;  /* 0x000000781d287890 */ /* 0x000fe2000fffe0ff */
[----:B------:R-:W-:Y:S01]  /*c7b0*/  IMAD.U32 R6, RZ, RZ, UR11 ;  /* 0x0000000bff067e24 */ /* 0x000fe2000f8e00ff */
[----:B------:R-:W-:Y:S01]  /*c7c0*/  USEL UR11, URZ, 0x1, UP0 ;  /* 0x00000001ff0b7887 */ /* 0x000fe20008000000 */
[----:B------:R-:W-:Y:S01]  /*c7d0*/  IMAD.U32 R4, RZ, RZ, UR7 ;  /* 0x00000007ff047e24 */ /* 0x000fe2000f8e00ff */
[----:B------:R-:W-:Y:S01]  /*c7e0*/  LEA R12, P2, R12, RZ, 0x10 ;  /* 0x000000ff0c0c7211 */ /* 0x000fe200078480ff */
[----:B------:R-:W-:Y:S01]  /*c7f0*/  UISETP.NE.AND UP1, UPT, UR38, 0x2, UPT ;  /* 0x000000022600788c */ /* 0x000fe2000bf25270 */
[----:B------:R-:W-:Y:S01]  /*c800*/  @P4 R2UR UR38, R7 ;  /* 0x00000000072642ca */ /* 0x000fe200000e0000 */
[----:B------:R-:W-:Y:S01]  /*c810*/  IMAD.U32 R2, RZ, RZ, UR7 ;  /* 0x00000007ff027e24 */ /* 0x000fe2000f8e00ff */
[----:B------:R-:W-:Y:S01]  /*c820*/  UMOV UR7, 0x4008 ;  /* 0x0000400800077882 */ /* 0x000fe20000000000 */
[----:B------:R-:W-:Y:S01]  /*c830*/  UMOV UR13, 0x4008 ;  /* 0x00004008000d7882 */ /* 0x000fe20000000000 */
[----:B------:R-:W-:Y:S01]  /*c840*/  LOP3.LUT R9, R9, UR11, RZ, 0x3c, !PT ;  /* 0x0000000b09097c12 */ /* 0x000fe2000f8e3cff */
[----:B------:R0:W-:Y:S01]  /*c850*/  UTCCP.T.S.4x32dp128bit tmem[UR30+0x1c0], gdesc[UR6] ;  /* 0x0001c0061e0079e7 */ /* 0x0001e20009100000 */
[----:B------:R2:W-:Y:S01]  /*c860*/  UTCCP.T.S.4x32dp128bit tmem[UR30+0x1c4], gdesc[UR12] ;  /* 0x0001c40c1e0079e7 */ /* 0x0005e20009100000 */
[----:B------:R-:W-:Y:S01]  /*c870*/  UMOV UR17, 0x4008 ;  /* 0x0000400800117882 */ /* 0x000fe20000000000 */
[----:B------:R-:W-:Y:S01]  /*c880*/  UMOV UR9, 0x4008 ;  /* 0x0000400800097882 */ /* 0x000fe20000000000 */
[----:B------:R2:W-:Y:S01]  /*c890*/  UTCCP.T.S.4x32dp128bit tmem[UR30+0x1c8], gdesc[UR16] ;  /* 0x0001c8101e0079e7 */ /* 0x0005e20009100000 */
[----:B------:R-:W-:Y:S01]  /*c8a0*/  UMOV UR19, 0x4008 ;  /* 0x0000400800137882 */ /* 0x000fe20000000000 */
[----:B------:R2:W-:Y:S01]  /*c8b0*/  UTCCP.T.S.4x32dp128bit tmem[UR30+0x1cc], gdesc[UR8] ;  /* 0x0001cc081e0079e7 */ /* 0x0005e20009100000 */
[----:B------:R-:W-:Y:S01]  /*c8c0*/  UMOV UR21, 0x4008 ;  /* 0x0000400800157882 */ /* 0x000fe20000000000 */
[----:B------:R-:W-:Y:S01]  /*c8d0*/  R2UR UR14, R12 ;  /* 0x000000000c0e72ca */ /* 0x000fe200000e0000 */
        /* <DEDUP_REMOVED lines=9> */
[----:B------:R2:W3:Y:S01]  /*c970*/  SYNCS.PHASECHK.TRANS64.TRYWAIT P5, [UR39+0x40], R12 ;  /* 0x0000400cff0075a7 */ /* 0x0004e200080a1127 */
[----:B------:R-:W-:Y:S01]  /*c980*/  LEA R16, P1, R4, RZ, 0x10 ;  /* 0x000000ff04107211 */ /* 0x000fe200078280ff */
[----:B------:R2:W-:Y:S01]  /*c990*/  UTCBAR.MULTICAST [UR40], URZ, UR38 ;  /* 0x000000ff280073e9 */ /* 0x0005e20008000826 */
[----:B------:R-:W-:Y:S01]  /*c9a0*/  ULOP3.LUT UR14, UR14, 0xffff, UR31, 0xf8, !UPT ;  /* 0x0000ffff0e0e7892 */ /* 0x000fe2000f8ef81f */
[----:B------:R-:W-:Y:S01]  /*c9b0*/  LEA.HI.X R13, R6, RZ, RZ, 0x10, P2 ;  /* 0x000000ff060d7211 */ /* 0x000fe200010f84ff */
[----:B------:R-:W-:Y:S01]  /*c9c0*/  UMOV UR32, URZ ;  /* 0x000000ff00207c82 */ /* 0x000fe20008000000 */
[----:B------:R-:W-:Y:S01]  /*c9d0*/  LEA.HI.X R17, R2, RZ, RZ, 0x10, P1 ;  /* 0x000000ff02117211 */ /* 0x000fe200008f84ff */
[----:B------:R-:W-:Y:S01]  /*c9e0*/  UMOV UR33, UR46 ;  /* 0x0000002e00217c82 */ /* 0x000fe20008000000 */
[----:B------:R-:W-:Y:S02]  /*c9f0*/  R2UR UR15, R13 ;  /* 0x000000000d0f72ca */ /* 0x000fe400000e0000 */
[----:B------:R-:W-:Y:S02]  /*ca00*/  R2UR UR28, R16 ;  /* 0x00000000101c72ca */ /* 0x000fe400000e0000 */
[----:B------:R-:W-:Y:S09]  /*ca10*/  R2UR UR29, R17 ;  /* 0x00000000111d72ca */ /* 0x000ff200000e0000 */
[----:B------:R-:W-:Y:S02]  /*ca20*/  ULOP3.LUT UR15, UR15, 0x40104040, URZ, 0xfc, !UPT ;  /* 0x401040400f0f7892 */ /* 0x000fe4000f8efcff */
[----:B0-----:R-:W-:Y:S02]  /*ca30*/  ULOP3.LUT UR6, UR28, 0xffff, UR35, 0xf8, !UPT ;  /* 0x0000ffff1c067892 */ /* 0x001fe4000f8ef823 */
[----:B------:R-:W-:Y:S09]  /*ca40*/  ULOP3.LUT UR7, UR29, 0x40104040, URZ, 0xfc, !UPT ;  /* 0x401040401d077892 */ /* 0x000ff2000f8efcff */
[----:B------:R2:W-:Y:S01]  /*ca50*/  UTCOMMA.4X gdesc[UR14], gdesc[UR6], tmem[UR43], tmem[UR32], idesc[UR33], tmem[UR50], UPT ;  /* 0x803220060e0075ea */ /* 0x0005e2000b80002b */
[----:B-1----:R-:W-:Y:S05]  /*ca60*/  @P0 BRA `(.L_x_672) ;  /* 0x0000000000080947 */ /* 0x002fea0003800000 */
[----:B------:R-:W0:Y:S02]  /*ca70*/  SYNCS.PHASECHK.TRANS64.TRYWAIT P0, [UR42], R3 ;  /* 0x00000003ff0075a7 */ /* 0x000e24000800112a */
[----:B0-----:R-:W-:Y:S05]  /*ca80*/  @!P0 BRA `(.L_x_673) ;  /* 0x0000008800588947 */ /* 0x001fea0003800000 */
.L_x_672:
[----:B--2---:R-:W-:Y:S01]  /*ca90*/  UIADD3 UR6, UPT, UPT, UR37, 0x1, URZ ;  /* 0x0000000125067890 */ /* 0x004fe2000fffe0ff */
[----:B------:R-:W-:Y:S01]  /*caa0*/  PLOP3.LUT P2, PT, PT, PT, UP1, 0x80, 0x8 ;  /* 0x000000000008781c */ /* 0x000fe20003f4f018 */
[----:B------:R-:W-:Y:S01]  /*cab0*/  ULEA UR18, UR37, UR52, 0xa ;  /* 0x0000003425127291 */ /* 0x000fe2000f8e50ff */
[----:B------:R-:W-:Y:S01]  /*cac0*/  PLOP3.LUT P6, PT, PT, PT, PT, 0x80, 0x8 ;  /* 0x000000000008781c */ /* 0x000fe20003fcf070 */
[----:B------:R-:W-:Y:S02]  /*cad0*/  UISETP.NE.AND UP0, UPT, UR6, 0x4, UPT ;  /* 0x000000040600788c */ /* 0x000fe4000bf05270 */
[----:B------:R-:W-:Y:S02]  /*cae0*/  UIADD3 UR12, UPT, UPT, UR36, 0x7, URZ ;  /* 0x00000007240c7890 */ /* 0x000fe4000fffe0ff */
[----:B------:R-:W-:Y:S02]  /*caf0*/  USEL UR7, URZ, 0x1, UP0 ;  /* 0x00000001ff077887 */ /* 0x000fe40008000000 */
[----:B------:R-:W-:Y:S02]  /*cb00*/  USEL UR32, UR6, URZ, UP0 ;  /* 0x000000ff06207287 */ /* 0x000fe40008000000 */
[----:B------:R-:W-:Y:S02]  /*cb10*/  UIADD3 UR20, UPT, UPT, UR44, 0x20, URZ ;  /* 0x000000202c147890 */ /* 0x000fe4000fffe0ff */
[----:B0-----:R-:W-:Y:S01]  /*cb20*/  LOP3.LUT R2, R8, UR7, RZ, 0x3c, !PT ;  /* 0x0000000708027c12 */ /* 0x001fe2000f8e3cff */
[----:B------:R-:W-:Y:S01]  /*cb30*/  @UP1 ULEA UR6, UR32, UR41, 0x3 ;  /* 0x0000002920061291 */ /* 0x000fe2000f8e18ff */
[----:B------:R-:W-:Y:S02]  /*cb40*/  UMOV UR17, UR45 ;  /* 0x0000002d00117c82 */ /* 0x000fe40008000000 */
[----:B------:R-:W-:Y:S01]  /*cb50*/  @P2 SHF.L.U32 R3, R2, 0x1f, RZ ;  /* 0x0000001f02032819 */ /* 0x000fe200000006ff */
[----:B------:R-:W-:Y:S02]  /*cb60*/  UIADD3 UR16, UPT, UPT, UR34, 0x7, URZ ;  /* 0x0000000722107890 */ /* 0x000fe4000fffe0ff */
[----:B------:R-:W-:Y:S01]  /*cb70*/  ULEA UR11, UR37, UR53, 0xb ;  /* 0x00000035250b7291 */ /* 0x000fe2000f8e58ff */
[----:B------:R-:W-:Y:S02]  /*cb80*/  ELECT P0, URZ, PT ;  /* 0x0000000000ff782f */ /* 0x000fe40003800000 */
[----:B------:R0:W1:Y:S01]  /*cb90*/  @P2 SYNCS.PHASECHK.TRANS64.TRYWAIT P6, [UR6], R3 ;  /* 0x00000003ff0025a7 */ /* 0x00006200080c1106 */
[----:B------:R-:W-:Y:S02]  /*cba0*/  UPRMT UR7, UR12, 0x7632, UR7 ;  /* 0x000076320c077896 */ /* 0x000fe40008000007 */
[----:B------:R-:W-:Y:S02]  /*cbb0*/  UPRMT UR6, UR16, 0x7632, UR6 ;  /* 0x0000763210067896 */ /* 0x000fe40008000006 */
[----:B------:R-:W-:Y:S02]  /*cbc0*/  ULOP3.LUT UR9, UR18, 0x3fff, URZ, 0xc0, !UPT ;  /* 0x00003fff12097892 */ /* 0x000fe4000f8ec0ff */
[----:B------:R-:W-:Y:S01]  /*cbd0*/  ULOP3.LUT UR8, UR11, 0x3fff, URZ, 0xc0, !UPT ;  /* 0x00003fff0b087892 */ /* 0x000fe2000f8ec0ff */
[----:B------:R-:W-:Y:S01]  /*cbe0*/  IMAD.U32 R4, RZ, RZ, UR7 ;  /* 0x00000007ff047e24 */ /* 0x000fe2000f8e00ff */
[----:B------:R-:W-:Y:S02]  /*cbf0*/  ELECT P4, URZ, PT ;  /* 0x0000000000ff782f */ /* 0x000fe40003880000 */
[----:B------:R-:W-:Y:S02]  /*cc00*/  IMAD.U32 R8, RZ, RZ, UR9 ;  /* 0x00000009ff087e24 */ /* 0x000fe4000f8e00ff */
[----:B------:R-:W-:Y:S03]  /*cc10*/  IMAD.U32 R7, RZ, RZ, UR8 ;  /* 0x00000008ff077e24 */ /* 0x000fe6000f8e00ff */
[----:B------:R-:W-:Y:S04]  /*cc20*/  @P0 LOP3.LUT R4, R8, 0xc000, R4, 0xf8, !PT ;  /* 0x0000c00008040812 */ /* 0x000fe800078ef804 */
[----:B------:R-:W-:Y:S01]  /*cc30*/  @P0 R2UR UR7, R4 ;  /* 0x00000000040702ca */ /* 0x000fe200000e0000 */
[----:B0-----:R-:W-:Y:S05]  /*cc40*/  IMAD.U32 R3, RZ, RZ, UR6 ;  /* 0x00000006ff037e24 */ /* 0x001fea000f8e00ff */
[----:B------:R-:W-:Y:S04]  /*cc50*/  @P0 LOP3.LUT R3, R7, 0xc000, R3, 0xf8, !PT ;  /* 0x0000c00007030812 */ /* 0x000fe800078ef803 */
[----:B------:R-:W-:Y:S03]  /*cc60*/  @P0 R2UR UR6, R3 ;  /* 0x00000000030602ca */ /* 0x000fe600000e0000 */
[----:B------:R-:W-:Y:S02]  /*cc70*/  IMAD.U32 R16, RZ, RZ, UR7 ;  /* 0x00000007ff107e24 */ /* 0x000fe4000f8e00ff */
[----:B------:R-:W-:Y:S03]  /*cc80*/  IMAD.U32 R6, RZ, RZ, UR7 ;  /* 0x00000007ff067e24 */ /* 0x000fe6000f8e00ff */
[----:B------:R-:W-:Y:S04]  /*cc90*/  LEA R16, P1, R16, RZ, 0x10 ;  /* 0x000000ff10107211 */ /* 0x000fe800078280ff */
[----:B------:R-:W-:Y:S02]  /*cca0*/  LEA.HI.X R17, R6, RZ, RZ, 0x10, P1 ;  /* 0x000000ff06117211 */ /* 0x000fe400008f84ff */
[----:B------:R-:W-:Y:S01]  /*ccb0*/  R2UR UR8, R16 ;  /* 0x00000000100872ca */ /* 0x000fe200000e0000 */
[----:B------:R-:W-:Y:S01]  /*ccc0*/  IMAD.U32 R4, RZ, RZ, UR6 ;  /* 0x00000006ff047e24 */ /* 0x000fe2000f8e00ff */
[----:B------:R-:W-:Y:S01]  /*ccd0*/  R2UR UR9, R17 ;  /* 0x00000000110972ca */ /* 0x000fe200000e0000 */
[----:B------:R-:W-:Y:S03]  /*cce0*/  IMAD.U32 R3, RZ, RZ, UR6 ;  /* 0x00000006ff037e24 */ /* 0x000fe6000f8e00ff */
[----:B------:R-:W-:Y:S04]  /*ccf0*/  LEA R18, P0, R4, RZ, 0x10 ;  /* 0x000000ff04127211 */ /* 0x000fe800078080ff */
[----:B------:R-:W-:Y:S02]  /*cd00*/  LEA.HI.X R19, R3, RZ, RZ, 0x10, P0 ;  /* 0x000000ff03137211 */ /* 0x000fe400000f84ff */
[----:B------:R-:W-:Y:S01]  /*cd10*/  R2UR UR14, R18 ;  /* 0x00000000120e72ca */ /* 0x000fe200000e0000 */
[----:B------:R-:W-:Y:S01]  /*cd20*/  ULOP3.LUT UR12, UR8, 0xffff, UR12, 0xf8, !UPT ;  /* 0x0000ffff080c7892 */ /* 0x000fe2000f8ef80c */
[----:B------:R-:W-:Y:S01]  /*cd30*/  R2UR UR15, R19 ;  /* 0x00000000130f72ca */ /* 0x000fe200000e0000 */
[----:B------:R-:W-:Y:S01]  /*cd40*/  ULOP3.LUT UR13, UR9, 0x40104040, URZ, 0xfc, !UPT ;  /* 0x40104040090d7892 */ /* 0x000fe2000f8efcff */
[----:B------:R-:W-:Y:S04]  /*cd50*/  @P4 LOP3.LUT R3, R5, 0xffff, RZ, 0xc0, !PT ;  /* 0x0000ffff05034812 */ /* 0x000fe800078ec0ff */
[----:B------:R-:W-:Y:S05]  /*cd60*/  @P4 R2UR UR19, R3 ;  /* 0x00000000031342ca */ /* 0x000fea00000e0000 */
[----:B------:R-:W-:Y:S02]  /*cd70*/  ULOP3.LUT UR6, UR14, 0xffff, UR16, 0xf8, !UPT ;  /* 0x0000ffff0e067892 */ /* 0x000fe4000f8ef810 */
[----:B------:R-:W-:Y:S01]  /*cd80*/  ULOP3.LUT UR7, UR15, 0x40104040, URZ, 0xfc, !UPT ;  /* 0x401040400f077892 */ /* 0x000fe2000f8efcff */
[----:B------:R-:W-:Y:S08]  /*cd90*/  UMOV UR16, URZ ;  /* 0x000000ff00107c82 */ /* 0x000ff00008000000 */
[----:B------:R0:W-:Y:S01]  /*cda0*/  UTCOMMA.4X gdesc[UR12], gdesc[UR6], tmem[UR43], tmem[UR16], idesc[UR17], tmem[UR48], UPT ;  /* 0x803010060c0075ea */ /* 0x0001e2000b80002b */
[----:B------:R0:W-:Y:S01]  /*cdb0*/  UTCBAR.MULTICAST [UR20], URZ, UR19 ;  /* 0x000000ff140073e9 */ /* 0x0001e20008000813 */
[----:B---3--:R-:W-:Y:S05]  /*cdc0*/  @P5 BRA `(.L_x_674) ;  /* 0x0000000000085947 */ /* 0x008fea0003800000 */
[----:B------:R-:W2:Y:S02]  /*cdd0*/  SYNCS.PHASECHK.TRANS64.TRYWAIT P0, [UR39+0x40], R12 ;  /* 0x0000400cff0075a7 */ /* 0x000ea40008001127 */
[----:B--2---:R-:W-:Y:S05]  /*cde0*/  @!P0 BRA `(.L_x_675) ;  /* 0x0000008400988947 */ /* 0x004fea0003800000 */
.L_x_674:
[----:B------:R-:W-:Y:S01]  /*cdf0*/  UIADD3 UR28, UPT, UPT, UR18, 0x2, URZ ;  /* 0x00000002121c7890 */ /* 0x000fe2000fffe0ff */
[----:B------:R-:W-:Y:S02]  /*ce00*/  PLOP3.LUT P0, PT, PT, PT, PT, 0x80, 0x8 ;  /* 0x000000000008781c */ /* 0x000fe40003f0f070 */
[----:B------:R-:W-:Y:S01]  /*ce10*/  ELECT P4, URZ, PT ;  /* 0x0000000000ff782f */ /* 0x000fe20003880000 */
[----:B0-----:R-:W-:Y:S02]  /*ce20*/  UPRMT UR7, UR28, 0x7632, UR7 ;  /* 0x000076321c077896 */ /* 0x001fe40008000007 */
[----:B------:R-:W-:Y:S02]  /*ce30*/  UIADD3 UR9, UPT, UPT, UR10, 0x1, URZ ;  /* 0x000000010a097890 */ /* 0x000fe4000fffe0ff */
[----:B------:R-:W-:Y:S02]  /*ce40*/  UIMAD UR6, UR10, 0x60, UR4 ;  /* 0x000000600a0678a4 */ /* 0x000fe4000f8e0204 */
[----:B------:R-:W-:Y:S01]  /*ce50*/  UISETP.NE.AND UP0, UPT, UR9, 0x7, UPT ;  /* 0x000000070900788c */ /* 0x000fe2000bf05270 */
[----:B--2---:R-:W-:Y:S01]  /*ce60*/  IMAD.U32 R3, RZ, RZ, UR7 ;  /* 0x00000007ff037e24 */ /* 0x004fe2000f8e00ff */
[----:B------:R-:W-:Y:S02]  /*ce70*/  UIMAD UR8, UR10, 0xc0, UR5 ;  /* 0x000000c00a0878a4 */ /* 0x000fe4000f8e0205 */
[----:B------:R-:W-:Y:S02]  /*ce80*/  UIADD3 UR22, UPT, UPT, UR6, 0x20, URZ ;  /* 0x0000002006167890 */ /* 0x000fe4000fffe0ff */
[----:B------:R-:W-:Y:S01]  /*ce90*/  UIADD3 UR24, UPT, UPT, UR6, 0x40, URZ ;  /* 0x0000004006187890 */ /* 0x000fe2000fffe0ff */
[C---:B------:R-:W-:Y:S01]  /*cea0*/  @P4 LOP3.LUT R3, R8.reuse, 0xc000, R3, 0xf8, !PT ;  /* 0x0000c00008034812 */ /* 0x040fe200078ef803 */
[----:B------:R-:W-:Y:S02]  /*ceb0*/  USEL UR13, URZ, 0x1, UP0 ;  /* 0x00000001ff0d7887 */ /* 0x000fe40008000000 */
[----:B------:R-:W-:Y:S02]  /*cec0*/  UIADD3 UR12, UPT, UPT, UR8, 0x60, URZ ;  /* 0x00000060080c7890 */ /* 0x000fe4000fffe0ff */
[----:B------:R-:W-:Y:S02]  /*ced0*/  USEL UR10, UR9, URZ, UP0 ;  /* 0x000000ff090a7287 */ /* 0x000fe40008000000 */
[----:B------:R-:W-:Y:S02]  /*cee0*/  UIADD3 UR14, UPT, UPT, UR8, 0x20, URZ ;  /* 0x00000020080e7890 */ /* 0x000fe4000fffe0ff */
[----:B------:R-:W-:Y:S02]  /*cef0*/  UIADD3 UR31, UPT, UPT, UR18, 0x5, URZ ;  /* 0x00000005121f7890 */ /* 0x000fe4000fffe0ff */
[----:B------:R-:W-:Y:S02]  /*cf00*/  UIADD3 UR16, UPT, UPT, UR8, 0x80, URZ ;  /* 0x0000008008107890 */ /* 0x000fe4000fffe0ff */
[----:B------:R-:W-:Y:S02]  /*cf10*/  UIADD3 UR29, UPT, UPT, UR11, 0x2, URZ ;  /* 0x000000020b1d7890 */ /* 0x000fe4000fffe0ff */
[----:B------:R-:W-:Y:S01]  /*cf20*/  UIADD3 UR33, UPT, UPT, UR11, 0x5, URZ ;  /* 0x000000050b217890 */ /* 0x000fe2000fffe0ff */
[----:B------:R-:W-:Y:S01]  /*cf30*/  @P4 R2UR UR11, R3 ;  /* 0x00000000030b42ca */ /* 0x000fe200000e0000 */
[----:B------:R-:W-:Y:S01]  /*cf40*/  UIADD3 UR18, UPT, UPT, UR8, 0x40, URZ ;  /* 0x0000004008127890 */ /* 0x000fe2000fffe0ff */
[----:B------:R-:W-:Y:S01]  /*cf50*/  LOP3.LUT R3, R9, UR13, RZ, 0x3c, !PT ;  /* 0x0000000d09037c12 */ /* 0x000fe2000f8e3cff */
[----:B------:R-:W-:Y:S02]  /*cf60*/  UIADD3 UR20, UPT, UPT, UR8, 0xa0, URZ ;  /* 0x000000a008147890 */ /* 0x000fe4000fffe0ff */
[----:B------:R-:W-:Y:S01]  /*cf70*/  @UP1 ULEA UR26, UR10, UR41, 0x3 ;  /* 0x000000290a1a1291 */ /* 0x000fe2000f8e18ff */
[----:B------:R-:W-:Y:S02]  /*cf80*/  @P2 SHF.L.U32 R4, R3, 0x1f, RZ ;  /* 0x0000001f03042819 */ /* 0x000fe400000006ff */
[----:B------:R-:W-:Y:S01]  /*cf90*/  ELECT P1, URZ, PT ;  /* 0x0000000000ff782f */ /* 0x000fe20003820000 */
[----:B------:R-:W-:Y:S01]  /*cfa0*/  UPRMT UR27, UR29, 0x7632, UR27 ;  /* 0x000076321d1b7896 */ /* 0x000fe2000800001b */
[----:B------:R-:W-:Y:S01]  /*cfb0*/  UMOV UR7, 0x4008 ;  /* 0x0000400800077882 */ /* 0x000fe20000000000 */
[----:B------:R-:W-:Y:S01]  /*cfc0*/  UMOV UR23, 0x4008 ;  /* 0x0000400800177882 */ /* 0x000fe20000000000 */
[----:B------:R0:W-:Y:S01]  /*cfd0*/  UTCCP.T.S.4x32dp128bit tmem[UR30+0x1c0], gdesc[UR6] ;  /* 0x0001c0061e0079e7 */ /* 0x0001e20009100000 */
[----:B------:R-:W-:Y:S01]  /*cfe0*/  UMOV UR25, 0x4008 ;  /* 0x0000400800197882 */ /* 0x000fe20000000000 */
[----:B------:R-:W-:Y:S01]  /*cff0*/  UTCCP.T.S.4x32dp128bit tmem[UR30+0x1c4], gdesc[UR22] ;  /* 0x0001c4161e0079e7 */ /* 0x000fe20009100000 */
[----:B------:R-:W-:Y:S01]  /*d000*/  UMOV UR9, 0x4008 ;  /* 0x0000400800097882 */ /* 0x000fe20000000000 */
[----:B------:R2:W-:Y:S01]  /*d010*/  UTCCP.T.S.4x32dp128bit tmem[UR30+0x1c8], gdesc[UR24] ;  /* 0x0001c8181e0079e7 */ /* 0x0005e20009100000 */
[----:B------:R-:W-:Y:S01]  /*d020*/  UMOV UR13, 0x4008 ;  /* 0x00004008000d7882 */ /* 0x000fe20000000000 */
[----:B------:R-:W-:Y:S01]  /*d030*/  UTCCP.T.S.4x32dp128bit tmem[UR30+0x1cc], gdesc[UR8] ;  /* 0x0001cc081e0079e7 */ /* 0x000fe20009100000 */
[----:B------:R-:W-:Y:S01]  /*d040*/  UMOV UR15, 0x4008 ;  /* 0x00004008000f7882 */ /* 0x000fe20000000000 */
[----:B------:R-:W-:Y:S01]  /*d050*/  UTCCP.T.S.4x32dp128bit tmem[UR30+0x1d0], gdesc[UR12] ;  /* 0x0001d00c1e0079e7 */ /* 0x000fe20009100000 */
[----:B------:R-:W-:Y:S01]  /*d060*/  UMOV UR17, 0x4008 ;  /* 0x0000400800117882 */ /* 0x000fe20000000000 */
[----:B------:R-:W-:Y:S01]  /*d070*/  UTCCP.T.S.4x32dp128bit tmem[UR30+0x1d4], gdesc[UR14] ;  /* 0x0001d40e1e0079e7 */ /* 0x000fe20009100000 */
[----:B------:R-:W-:Y:S01]  /*d080*/  UMOV UR19, 0x4008 ;  /* 0x0000400800137882 */ /* 0x000fe20000000000 */
[----:B------:R-:W-:Y:S01]  /*d090*/  UTCCP.T.S.4x32dp128bit tmem[UR30+0x1d8], gdesc[UR16] ;  /* 0x0001d8101e0079e7 */ /* 0x000fe20009100000 */
[----:B------:R-:W-:Y:S01]  /*d0a0*/  UMOV UR21, 0x4008 ;  /* 0x0000400800157882 */ /* 0x000fe20000000000 */
[----:B------:R3:W-:Y:S01]  /*d0b0*/  UTCCP.T.S.4x32dp128bit tmem[UR30+0x1dc], gdesc[UR18] ;  /* 0x0001dc121e0079e7 */ /* 0x0007e20009100000 */
[----:B------:R4:W-:Y:S01]  /*d0c0*/  UTCCP.T.S.4x32dp128bit tmem[UR30+0x1e0], gdesc[UR20] ;  /* 0x0001e0141e0079e7 */ /* 0x0009e20009100000 */
[----:B------:R1:W4:Y:S01]  /*d0d0*/  @P2 SYNCS.PHASECHK.TRANS64.TRYWAIT P0, [UR26+0x40], R4 ;  /* 0x00004004ff0025a7 */ /* 0x000322000800111a */
[----:B------:R-:W-:Y:S02]  /*d0e0*/  UPLOP3.LUT UP1, UPT, UPT, UPT, UPT, 0x80, 0x8 ;  /* 0x000000000008789c */ /* 0x000fe40003f2f070 */
[----:B0-----:R-:W-:Y:S02]  /*d0f0*/  UPRMT UR7, UR31, 0x7632, UR7 ;  /* 0x000076321f077896 */ /* 0x001fe40008000007 */
[----:B------:R-:W-:Y:S02]  /*d100*/  UPRMT UR6, UR33, 0x7632, UR6 ;  /* 0x0000763221067896 */ /* 0x000fe40008000006 */
[----:B--2---:R-:W-:Y:S02]  /*d110*/  UIADD3 UR24, UPT, UPT, UR39, 0x78, URZ ;  /* 0x0000007827187890 */ /* 0x004fe4000fffe0ff */
[----:B------:R-:W-:Y:S02]  /*d120*/  IMAD.U32 R9, RZ, RZ, UR7 ;  /* 0x00000007ff097e24 */ /* 0x000fe4000f8e00ff */
[----:B------:R-:W-:Y:S03]  /*d130*/  IMAD.U32 R6, RZ, RZ, UR6 ;  /* 0x00000006ff067e24 */ /* 0x000fe6000f8e00ff */
[----:B------:R-:W-:Y:S02]  /*d140*/  @P1 LOP3.LUT R9, R8, 0xc000, R9, 0xf8, !PT ;  /* 0x0000c00008091812 */ /* 0x000fe400078ef809 */
[----:B------:R-:W-:Y:S01]  /*d150*/  @P1 LOP3.LUT R6, R7, 0xc000, R6, 0xf8, !PT ;  /* 0x0000c00007061812 */ /* 0x000fe200078ef806 */
[----:B---3--:R-:W-:Y:S01]  /*d160*/  UMOV UR18, URZ ;  /* 0x000000ff00127c82 */ /* 0x008fe20008000000 */
[----:B------:R-:W-:Y:S01]  /*d170*/  @P1 R2UR UR7, R9 ;  /* 0x00000000090712ca */ /* 0x000fe200000e0000 */
[----:B-1----:R-:W-:Y:S01]  /*d180*/  IMAD.U32 R4, RZ, RZ, UR27 ;  /* 0x0000001bff047e24 */ /* 0x002fe2000f8e00ff */
[----:B------:R-:W-:Y:S01]  /*d190*/  @P1 R2UR UR6, R6 ;  /* 0x00000000060612ca */ /* 0x000fe200000e0000 */
[----:B----4-:R-:W-:Y:S01]  /*d1a0*/  UMOV UR20, URZ ;  /* 0x000000ff00147c82 */ /* 0x010fe20008000000 */
[----:B------:R-:W-:Y:S01]  /*d1b0*/  UMOV UR21, UR46 ;  /* 0x0000002e00157c82 */ /* 0x000fe20008000000 */
[----:B------:R-:W-:Y:S01]  /*d1c0*/  UMOV UR19, UR45 ;  /* 0x0000002d00137c82 */ /* 0x000fe20008000000 */
[----:B------:R-:W-:Y:S01]  /*d1d0*/  @P4 LOP3.LUT R4, R7, 0xc000, R4, 0xf8, !PT ;  /* 0x0000c00007044812 */ /* 0x000fe200078ef804 */
[----:B------:R-:W-:Y:S03]  /*d1e0*/  IMAD.U32 R7, RZ, RZ, UR11 ;  /* 0x0000000bff077e24 */ /* 0x000fe6000f8e00ff */
[----:B------:R-:W-:Y:S01]  /*d1f0*/  @P4 R2UR UR8, R4 ;  /* 0x00000000040842ca */ /* 0x000fe200000e0000 */
[----:B------:R-:W-:Y:S01]  /*d200*/  IMAD.U32 R4, RZ, RZ, UR11 ;  /* 0x0000000bff047e24 */ /* 0x000fe2000f8e00ff */
[----:B------:R-:W-:Y:S01]  /*d210*/  ELECT P4, URZ, PT ;  /* 0x0000000000ff782f */ /* 0x000fe20003880000 */
[----:B------:R-:W-:Y:S02]  /*d220*/  UIADD3 UR11, UPT, UPT, UR47, 0x1, URZ ;  /* 0x000000012f0b7890 */ /* 0x000fe4000fffe0ff */
[----:B------:R-:W-:Y:S01]  /*d230*/  IMAD.U32 R6, RZ, RZ, UR6 ;  /* 0x00000006ff067e24 */ /* 0x000fe2000f8e00ff */
[----:B------:R-:W-:Y:S01]  /*d240*/  LEA R8, P2, R4, RZ, 0x10 ;  /* 0x000000ff04087211 */ /* 0x000fe200078480ff */
[----:B------:R-:W-:Y:S03]  /*d250*/  UISETP.GT.AND UP0, UPT, UR11, 0x1, UPT ;  /* 0x000000010b00788c */ /* 0x000fe6000bf04270 */
[----:B------:R-:W-:Y:S01]  /*d260*/  R2UR UR12, R8 ;  /* 0x00000000080c72ca */ /* 0x000fe200000e0000 */
[----:B------:R-:W-:Y:S01]  /*d270*/  IMAD.U32 R8, RZ, RZ, UR7 ;  /* 0x00000007ff087e24 */ /* 0x000fe2000f8e00ff */
[----:B------:R-:W-:Y:S01]  /*d280*/  LEA.HI.X R9, R7, RZ, RZ, 0x10, P2 ;  /* 0x000000ff07097211 */ /* 0x000fe200010f84ff */
[----:B------:R-:W-:Y:S02]  /*d290*/  IMAD.U32 R12, RZ, RZ, UR8 ;  /* 0x00000008ff0c7e24 */ /* 0x000fe4000f8e00ff */
[----:B------:R-:W-:Y:S01]  /*d2a0*/  IMAD.U32 R4, RZ, RZ, UR8 ;  /* 0x00000008ff047e24 */ /* 0x000fe2000f8e00ff */
[----:B------:R-:W-:Y:S01]  /*d2b0*/  LEA R8, P2, R8, RZ, 0x10 ;  /* 0x000000ff08087211 */ /* 0x000fe200078480ff */
[----:B------:R-:W-:Y:S01]  /*d2c0*/  IMAD.U32 R7, RZ, RZ, UR7 ;  /* 0x00000007ff077e24 */ /* 0x000fe2000f8e00ff */
[----:B------:R-:W-:Y:S02]  /*d2d0*/  LEA R12, P1, R12, RZ, 0x10 ;  /* 0x000000ff0c0c7211 */ /* 0x000fe400078280ff */
[----:B------:R-:W-:Y:S02]  /*d2e0*/  R2UR UR13, R9 ;  /* 0x00000000090d72ca */ /* 0x000fe400000e0000 */
[----:B------:R-:W-:Y:S01]  /*d2f0*/  LEA.HI.X R13, R4, RZ, RZ, 0x10, P1 ;  /* 0x000000ff040d7211 */ /* 0x000fe200008f84ff */
[----:B------:R-:W-:Y:S01]  /*d300*/  IMAD.U32 R4, RZ, RZ, UR6 ;  /* 0x00000006ff047e24 */ /* 0x000fe2000f8e00ff */
[----:B------:R-:W-:Y:S01]  /*d310*/  LEA R6, P1, R6, RZ, 0x10 ;  /* 0x000000ff06067211 */ /* 0x000fe200078280ff */
[----:B------:R-:W-:Y:S01]  /*d320*/  ULOP3.LUT UR16, UR12, 0xffff, UR28, 0xf8, !UPT ;  /* 0x0000ffff0c107892 */ /* 0x000fe2000f8ef81c */
[----:B------:R-:W-:Y:S02]  /*d330*/  LEA.HI.X R9, R7, RZ, RZ, 0x10, P2 ;  /* 0x000000ff07097211 */ /* 0x000fe400010f84ff */
[----:B------:R-:W-:Y:S02]  /*d340*/  ELECT P2, URZ, PT ;  /* 0x0000000000ff782f */ /* 0x000fe40003840000 */
[----:B------:R-:W-:Y:S02]  /*d350*/  LEA.HI.X R7, R4, RZ, RZ, 0x10, P1 ;  /* 0x000000ff04077211 */ /* 0x000fe400008f84ff */
[----:B------:R-:W-:Y:S02]  /*d360*/  R2UR UR8, R12 ;  /* 0x000000000c0872ca */ /* 0x000fe400000e0000 */
[----:B------:R-:W-:Y:S01]  /*d370*/  R2UR UR9, R13 ;  /* 0x000000000d0972ca */ /* 0x000fe200000e0000 */
[----:B------:R-:W-:Y:S01]  /*d380*/  ULOP3.LUT UR17, UR13, 0x40104040, URZ, 0xfc, !UPT ;  /* 0x401040400d117892 */ /* 0x000fe2000f8efcff */
[----:B------:R-:W-:Y:S02]  /*d390*/  R2UR UR6, R8 ;  /* 0x00000000080672ca */ /* 0x000fe400000e0000 */
[----:B------:R-:W-:Y:S02]  /*d3a0*/  R2UR UR7, R9 ;  /* 0x00000000090772ca */ /* 0x000fe400000e0000 */
[----:B------:R-:W-:Y:S02]  /*d3b0*/  R2UR UR14, R6 ;  /* 0x00000000060e72ca */ /* 0x000fe400000e0000 */
[----:B------:R-:W-:Y:S02]  /*d3c0*/  R2UR UR15, R7 ;  /* 0x00000000070f72ca */ /* 0x000fe400000e0000 */
[----:B------:R-:W-:Y:S01]  /*d3d0*/  @P4 LOP3.LUT R6, R0, 0xffff, RZ, 0xc0, !PT ;  /* 0x0000ffff00064812 */ /* 0x000fe200078ec0ff */
[----:B------:R-:W-:Y:S01]  /*d3e0*/  ULOP3.LUT UR12, UR8, 0xffff, UR29, 0xf8, !UPT ;  /* 0x0000ffff080c7892 */ /* 0x000fe2000f8ef81d */
[----:B------:R-:W-:Y:S01]  /*d3f0*/  @P2 LOP3.LUT R4, R5, 0xffff, RZ, 0xc0, !PT ;  /* 0x0000ffff05042812 */ /* 0x000fe200078ec0ff */
[----:B------:R-:W-:Y:S01]  /*d400*/  ULOP3.LUT UR13, UR9, 0x40104040, URZ, 0xfc, !UPT ;  /* 0x40104040090d7892 */ /* 0x000fe2000f8efcff */
[----:B------:R-:W-:Y:S01]  /*d410*/  @P4 R2UR UR23, R6 ;  /* 0x00000000061742ca */ /* 0x000fe200000e0000 */
[----:B------:R-:W-:Y:S01]  /*d420*/  ULOP3.LUT UR8, UR6, 0xffff, UR31, 0xf8, !UPT ;  /* 0x0000ffff06087892 */ /* 0x000fe2000f8ef81f */
[----:B------:R-:W-:Y:S01]  /*d430*/  @P2 R2UR UR22, R4 ;  /* 0x00000000041622ca */ /* 0x000fe200000e0000 */
[----:B------:R-:W-:Y:S02]  /*d440*/  ULOP3.LUT UR9, UR7, 0x40104040, URZ, 0xfc, !UPT ;  /* 0x4010404007097892 */ /* 0x000fe4000f8efcff */
[----:B------:R-:W-:Y:S02]  /*d450*/  ULOP3.LUT UR6, UR14, 0xffff, UR33, 0xf8, !UPT ;  /* 0x0000ffff0e067892 */ /* 0x000fe4000f8ef821 */
[----:B------:R-:W-:Y:S02]  /*d460*/  ULOP3.LUT UR7, UR15, 0x40104040, URZ, 0xfc, !UPT ;  /* 0x401040400f077892 */ /* 0x000fe4000f8efcff */
[----:B------:R-:W-:Y:S02]  /*d470*/  UIADD3 UR15, UPT, UPT, UR42, 0x20, URZ ;  /* 0x000000202a0f7890 */ /* 0x000fe4000fffe0ff */
[----:B------:R-:W-:Y:S02]  /*d480*/  UIADD3 UR14, UPT, UPT, UR47, -0x1, URZ ;  /* 0xffffffff2f0e7890 */ /* 0x000fe4000fffe0ff */
[----:B------:R3:W-:Y:S01]  /*d490*/  UTCBAR.MULTICAST [UR24], URZ, UR23 ;  /* 0x000000ff180073e9 */ /* 0x0007e20008000817 */
[----:B------:R3:W-:Y:S01]  /*d4a0*/  UTCOMMA.4X gdesc[UR16], gdesc[UR12], tmem[UR43], tmem[UR20], idesc[UR21], tmem[UR50], UPT ;  /* 0x8032140c100075ea */ /* 0x0007e2000b80002b */
[----:B------:R-:W-:Y:S01]  /*d4b0*/  UMOV UR29, 0x1 ;  /* 0x00000001001d7882 */ /* 0x000fe20000000000 */
[----:B------:R3:W-:Y:S02]  /*d4c0*/  UTCOMMA.4X gdesc[UR8], gdesc[UR6], tmem[UR43], tmem[UR18], idesc[UR19], tmem[UR48], UPT ;  /* 0x80301206080075ea */ /* 0x0007e4000b80002b */
[----:B------:R3:W-:Y:S01]  /*d4d0*/  UTCBAR.MULTICAST [UR15], URZ, UR22 ;  /* 0x000000ff0f0073e9 */ /* 0x0007e20008000816 */
[----:B------:R-:W-:Y:S01]  /*d4e0*/  UMOV UR47, UR14 ;  /* 0x0000000e002f7c82 */ /* 0x000fe20008000000 */
[----:B------:R-:W-:Y:S05]  /*d4f0*/  BRA.U UP0, `(.L_x_676) ;  /* 0xffffffe100307547 */ /* 0x000fea000b83ffff */
.L_x_658:
[----:B------:R-:W-:-:S09]  /*d500*/  UISETP.NE.AND UP0, UPT, UR54, URZ, UPT ;  /* 0x000000ff3600728c */ /* 0x000fd2000bf05270 */
[----:B------:R-:W-:Y:S05]  /*d510*/  BRA.U !UP0, `(.L_x_677) ;  /* 0x0000000108047547 */ /* 0x000fea000b800000 */
[----:B---3--:R-:W-:Y:S05]  /*d520*/  BPT.TRAP 0x1 ;  /* 0x000000040000795c */ /* 0x008fea0000300000 */
.L_x_677:
[----:B---3--:R-:W-:Y:S01]  /*d530*/  UIADD3 UR6, UPT, UPT, UR41, 0x100, URZ ;  /* 0x0000010029067890 */ /* 0x008fe2000fffe0ff */
[----:B-1----:R-:W-:Y:S01]  /*d540*/  ISETP.NE.AND P0, PT, R11, 0x3, PT ;  /* 0x000000030b00780c */ /* 0x002fe20003f05270 */
[----:B------:R-:W-:-:S03]  /*d550*/  IMAD.MOV.U32 R15, RZ, RZ, R10 ;  /* 0x000000ffff0f7224 */ /* 0x000fc600078e000a */
[----:B0-----:R-:W-:Y:S02]  /*d560*/  SEL R4, RZ, 0x1, P0 ;  /* 0x00000001ff047807 */ /* 0x001fe40000000000 */
[----:B------:R-:W-:Y:S02]  /*d570*/  SEL R12, R11, RZ, P0 ;  /* 0x000000ff0b0c7207 */ /* 0x000fe40000000000 */
[----:B------:R0:W-:Y:S01]  /*d580*/  UTCBAR [UR6], URZ ;  /* 0x000000ff060073e9 */ /* 0x0001e200080000ff */
[----:B------:R-:W-:Y:S01]  /*d590*/  LOP3.LUT R14, R14, R4, RZ, 0x3c, !PT ;  /* 0x000000040e0e7212 */ /* 0x000fe200078e3cff */
[----:B------:R-:W-:Y:S06]  /*d5a0*/  @P3 BRA `(.L_x_678) ;  /* 0xffffffdc00843947 */ /* 0x000fec000383ffff */
[----:B0-----:R-:W0:Y:S01]  /*d5b0*/  S2UR UR6, SR_CgaCtaId ;  /* 0x00000000000679c3 */ /* 0x001e220000008800 */
[----:B------:R-:W-:Y:S01]  /*d5c0*/  ELECT P0, URZ, PT ;  /* 0x0000000000ff782f */ /* 0x000fe20003800000 */
[----:B------:R-:W-:Y:S01]  /*d5d0*/  IMAD.MOV.U32 R0, RZ, RZ, 0x1 ;  /* 0x00000001ff007424 */ /* 0x000fe200078e00ff */
[----:B------:R-:W-:Y:S01]  /*d5e0*/  UMOV UR4, 0x40 ;  /* 0x0000004000047882 */ /* 0x000fe20000000000 */
[----:B------:R-:W-:-:S04]  /*d5f0*/  SHF.L.U32 R2, RZ, 0x1f, RZ ;  /* 0x0000001fff027819 */ /* 0x000fc800000006ff */
[----:B------:R-:W-:Y:S01]  /*d600*/  UVIRTCOUNT.DEALLOC.SMPOOL 0x80 ;  /* 0x000000800000784c */ /* 0x000fe20000000000 */
[----:B0-----:R-:W-:-:S09]  /*d610*/  ULEA UR6, UR6, UR4, 0x18 ;  /* 0x0000000406067291 */ /* 0x001fd2000f8ec0ff */
[----:B------:R0:W-:Y:S01]  /*d620*/  @P0 STS.U8 [UR6+0x1c], R0 ;  /* 0x00001c00ff000988 */ /* 0x0001e20008000006 */
[----:B------:R-:W1:Y:S02]  /*d630*/  SYNCS.PHASECHK.TRANS64.TRYWAIT P0, [UR41+0x140], R2 ;  /* 0x00014002ff0075a7 */ /* 0x000e640008001129 */
[----:B01----:R-:W-:Y:S05]  /*d640*/  @!P0 BRA `(.L_x_679) ;  /* 0x0000007c00988947 */ /* 0x003fea0003800000 */
.L_x_810:
[----:B------:R-:W-:Y:S01]  /*d650*/  NOP ;  /* 0x0000000000007918 */ /* 0x000fe20000000000 */
[----:B0-----:R-:W0:Y:S01]  /*d660*/  LDS R0, [UR6+0x14] ;  /* 0x00001406ff007984 */ /* 0x001e220008000800 */
        /* <DEDUP_REMOVED lines=9> */
[----:B------:R-:W0:Y:S02]  /*d700*/  LDS R0, [UR6+0x18] ;  /* 0x00001806ff007984 */ /* 0x000e240008000800 */
[----:B0-----:R-:W-:-:S04]  /*d710*/  LOP3.LUT R0, R0, UR4, RZ, 0xc0, !PT ;  /* 0x0000000400007c12 */ /* 0x001fc8000f8ec0ff */
[----:B------:R-:W-:-:S13]  /*d720*/  ISETP.NE.AND P0, PT, R0, UR4, PT ;  /* 0x0000000400007c0c */ /* 0x000fda000bf05270 */
[----:B------:R-:W-:Y:S05]  /*d730*/  @P0 BRA `(.L_x_681) ;  /* 0x00000000003c0947 */ /* 0x000fea0003800000 */
[----:B------:R-:W0:Y:S01]  /*d740*/  S2R R2, SR_LANEID ;  /* 0x0000000000027919 */ /* 0x000e220000000000 */
[----:B------:R-:W-:-:S06]  /*d750*/  ULOP3.LUT UR5, URZ, UR5, URZ, 0x33, !UPT ;  /* 0x00000005ff057292 */ /* 0x000fcc000f8e33ff */
[----:B------:R-:W-:-:S04]  /*d760*/  IMAD.U32 R0, RZ, RZ, UR5 ;  /* 0x00000005ff007e24 */ /* 0x000fc8000f8e00ff */
[----:B------:R1:W3:Y:S02]  /*d770*/  REDUX UR8, R0 ;  /* 0x00000000000873c4 */ /* 0x0002e40000000000 */
[----:B------:R4:W-:Y:S01]  /*d780*/  UTCATOMSWS.AND URZ, UR5 ;  /* 0x0000000500ff79e3 */ /* 0x0009e20008000000 */
[----:B-1----:R-:W-:Y:S01]  /*d790*/  LOP3.LUT R0, RZ, UR4, RZ, 0x33, !PT ;  /* 0x00000004ff007c12 */ /* 0x002fe2000f8e33ff */
[----:B------:R-:W-:Y:S02]  /*d7a0*/  VOTEU.ANY UR4, UPT, PT ;  /* 0x0000000000047886 */ /* 0x000fe400038e0100 */
[----:B------:R-:W-:Y:S02]  /*d7b0*/  UFLO.U32 UR4, UR4 ;  /* 0x00000004000472bd */ /* 0x000fe400080e0000 */
[----:B------:R-:W1:Y:S04]  /*d7c0*/  REDUX UR7, R0 ;  /* 0x00000000000773c4 */ /* 0x000e680000000000 */
[----:B0-----:R-:W-:-:S02]  /*d7d0*/  ISETP.EQ.U32.AND P0, PT, R2, UR4, PT ;  /* 0x0000000402007c0c */ /* 0x001fc4000bf02070 */
[----:B---3--:R-:W-:-:S11]  /*d7e0*/  MOV R2, UR8 ;  /* 0x0000000800027c02 */ /* 0x008fd60008000f00 */
[----:B------:R4:W-:Y:S01]  /*d7f0*/  @P0 ATOMS.AND RZ, [UR6+0x14], R2 ;  /* 0x00001402ffff098c */ /* 0x0009e2000a800006 */
[----:B-1----:R-:W-:-:S05]  /*d800*/  IMAD.U32 R0, RZ, RZ, UR7 ;  /* 0x00000007ff007e24 */ /* 0x002fca000f8e00ff */
[----:B------:R4:W-:Y:S01]  /*d810*/  @P0 ATOMS.AND RZ, [UR6+0x18], R0 ;  /* 0x00001800ffff098c */ /* 0x0009e2000a800006 */
[----:B------:R-:W-:Y:S05]  /*d820*/  BRA `(.L_x_682) ;  /* 0x0000000000147947 */ /* 0x000fea0003800000 */
.L_x_681:
[----:B------:R-:W-:Y:S02]  /*d830*/  MOV R2, 0xd850 ;  /* 0x0000d85000027802 */ /* 0x000fe40000000f00 */
[----:B--2--5:R-:W-:Y:S05]  /*d840*/  CALL.REL.NOINC `($__internal_3_$__cuda_sm10x_tcgen05_guardrail_trap_col_being_dealloced_not_returned_by_alloc) ;  /* 0x0000007c00587944 */ /* 0x024fea0003c00000 */
[----:B------:R-:W-:Y:S05]  /*d850*/  BRA `(.L_x_682) ;  /* 0x0000000000087947 */ /* 0x000fea0003800000 */
.L_x_680:
[----:B------:R-:W-:Y:S02]  /*d860*/  MOV R2, 0xd880 ;  /* 0x0000d88000027802 */ /* 0x000fe40000000f00 */
[----:B--2--5:R-:W-:Y:S05]  /*d870*/  CALL.REL.NOINC `($__internal_5_$__cuda_sm10x_tcgen05_guardrail_trap_unallocated_columns_being_dealloced) ;  /* 0x0000007c00647944 */ /* 0x024fea0003c00000 */
.L_x_682:
[----:B------:R-:W-:Y:S01]  /*d880*/  NOP ;  /* 0x0000000000007918 */ /* 0x000fe20000000000 */
[----:B----4-:R-:W-:Y:S05]  /*d890*/  EXIT ;  /* 0x000000000000794d */ /* 0x010fea0003800000 */
.L_x_652:
[----:B------:R-:W-:Y:S01]  /*d8a0*/  BAR.SYNC.DEFER_BLOCKING 0x6, 0xa0 ;  /* 0x0182800000007b1d */ /* 0x000fe20000010000 */
[----:B------:R-:W-:Y:S01]  /*d8b0*/  IMAD.U32 R2, R146, 0x10000, RZ ;  /* 0x0001000092027824 */ /* 0x000fe200078e00ff */
[----:B------:R-:W-:Y:S01]  /*d8c0*/  LOP3.LUT R146, R16, 0x60, R146, 0xf8, !PT ;  /* 0x0000006010927812 */ /* 0x000fe200078ef892 */
[----:B------:R-:W-:Y:S02]  /*d8d0*/  IMAD.MOV.U32 R68, RZ, RZ, RZ ;  /* 0x000000ffff447224 */ /* 0x000fe400078e00ff */
[----:B------:R-:W-:Y:S01]  /*d8e0*/  IMAD.MOV.U32 R157, RZ, RZ, RZ ;  /* 0x000000ffff9d7224 */ /* 0x000fe200078e00ff */
[----:B------:R-:W-:Y:S02]  /*d8f0*/  UMOV UR4, 0x400 ;  /* 0x0000040000047882 */ /* 0x000fe40000000000 */
[----:B------:R-:W0:Y:S01]  /*d900*/  LDC.64 R142, c[0x0][0xc90] ;  /* 0x00032400ff8e7b82 */ /* 0x000e220000000a00 */
[----:B------:R-:W-:Y:S01]  /*d910*/  ULEA UR4, UR60, UR4, 0x18 ;  /* 0x000000043c047291 */ /* 0x000fe2000f8ec0ff */
[----:B------:R-:W-:Y:S01]  /*d920*/  LOP3.LUT R2, R2, 0x600000, RZ, 0xc0, !PT ;  /* 0x0060000002027812 */ /* 0x000fe200078ec0ff */
[----:B------:R-:W2:Y:S01]  /*d930*/  LDCU.64 UR6, c[0x0][0xcf0] ;  /* 0x00019e00ff0677ac */ /* 0x000ea20008000a00 */
[----:B------:R-:W3:Y:S04]  /*d940*/  LDCU UR61, c[0x0][0x370] ;  /* 0x00006e00ff3d77ac */ /* 0x000ee80008000800 */
[----:B------:R-:W0:Y:S01]  /*d950*/  LDC.64 R140, c[0x0][0xc88] ;  /* 0x00032200ff8c7b82 */ /* 0x000e220000000a00 */
[----:B------:R-:W0:Y:S01]  /*d960*/  LDCU UR45, c[0x0][0xd04] ;  /* 0x0001a080ff2d77ac */ /* 0x000e220008000800 */
[----:B------:R-:W0:Y:S06]  /*d970*/  LDCU UR49, c[0x0][0x388] ;  /* 0x00007100ff3177ac */ /* 0x000e2c0008000800 */
[----:B------:R-:W0:Y:S01]  /*d980*/  LDC.64 R138, c[0x0][0xcb0] ;  /* 0x00032c00ff8a7b82 */ /* 0x000e220000000a00 */
[----:B------:R-:W1:Y:S01]  /*d990*/  LDS R0, [UR4+0x180] ;  /* 0x00018004ff007984 */ /* 0x000e620008000800 */
[----:B------:R-:W4:Y:S01]  /*d9a0*/  LDCU.64 UR4, c[0x0][0xcd0] ;  /* 0x00019a00ff0477ac */ /* 0x000f220008000a00 */
[----:B--2---:R-:W-:Y:S01]  /*d9b0*/  IMAD.U32 R153, RZ, RZ, UR6 ;  /* 0x00000006ff997e24 */ /* 0x004fe2000f8e00ff */
[----:B------:R-:W-:Y:S01]  /*d9c0*/  MOV R152, UR7 ;  /* 0x0000000700987c02 */ /* 0x000fe20008000f00 */
[----:B------:R-:W2:Y:S03]  /*d9d0*/  LDCU UR59, c[0x0][0x384] ;  /* 0x00007080ff3b77ac */ /* 0x000ea60008000800 */
[----:B------:R-:W0:Y:S01]  /*d9e0*/  LDC.64 R136, c[0x0][0xca8] ;  /* 0x00032a00ff887b82 */ /* 0x000e220000000a00 */
[----:B------:R-:W0:Y:S01]  /*d9f0*/  LDCU UR58, c[0x0][0x390] ;  /* 0x00007200ff3a77ac */ /* 0x000e220008000800 */
[----:B------:R-:W0:Y:S01]  /*da00*/  LDCU UR39, c[0x0][0xd28] ;  /* 0x0001a500ff2777ac */ /* 0x000e220008000800 */
[----:B------:R-:W0:Y:S01]  /*da10*/  LDCU.64 UR46, c[0x0][0xd08] ;  /* 0x0001a100ff2e77ac */ /* 0x000e220008000a00 */
[----:B----4-:R-:W-:Y:S01]  /*da20*/  IMAD.U32 R151, RZ, RZ, UR4 ;  /* 0x00000004ff977e24 */ /* 0x010fe2000f8e00ff */
[----:B------:R-:W-:Y:S01]  /*da30*/  MOV R150, UR5 ;  /* 0x0000000500967c02 */ /* 0x000fe20008000f00 */
[----:B------:R-:W4:Y:S01]  /*da40*/  LDCU.64 UR4, c[0x0][0xce8] ;  /* 0x00019d00ff0477ac */ /* 0x000f220008000a00 */
[----:B------:R-:W0:Y:S01]  /*da50*/  LDCU.64 UR42, c[0x0][0xd10] ;  /* 0x0001a200ff2a77ac */ /* 0x000e220008000a00 */
[----:B------:R-:W0:Y:S01]  /*da60*/  LDCU.64 UR40, c[0x0][0xd20] ;  /* 0x0001a400ff2877ac */ /* 0x000e220008000a00 */
[----:B------:R-:W0:Y:S01]  /*da70*/  LDCU.64 UR56, c[0x0][0xcc8] ;  /* 0x00019900ff3877ac */ /* 0x000e220008000a00 */
[----:B------:R-:W0:Y:S01]  /*da80*/  LDCU.64 UR54, c[0x0][0xce0] ;  /* 0x00019c00ff3677ac */ /* 0x000e220008000a00 */
[----:B-1----:R-:W-:Y:S01]  /*da90*/  IADD3 R2, PT, PT, R0, R2, RZ ;  /* 0x0000000200027210 */ /* 0x002fe20007ffe0ff */
[----:B------:R-:W-:Y:S01]  /*daa0*/  HFMA2 R0, -RZ, RZ, 0, 0 ;  /* 0x00000000ff007431 */ /* 0x000fe200000001ff */
[----:B----4-:R-:W-:Y:S01]  /*dab0*/  MOV R149, UR4 ;  /* 0x0000000400957c02 */ /* 0x010fe20008000f00 */
[----:B------:R-:W-:Y:S01]  /*dac0*/  IMAD.U32 R148, RZ, RZ, UR5 ;  /* 0x00000005ff947e24 */ /* 0x000fe2000f8e00ff */
[----:B------:R-:W1:Y:S01]  /*dad0*/  LDCU.64 UR62, c[0x0][0xcd8] ;  /* 0x00019b00ff3e77ac */ /* 0x000e620008000a00 */
[----:B--23--:R-:W4:Y:S05]  /*dae0*/  LDCU UR60, c[0x0][0x374] ;  /* 0x00006e80ff3c77ac */ /* 0x00cf2a0008000800 */
.L_x_709:
[----:B------:R-:W2:Y:S01]  /*daf0*/  S2R R72, SR_CgaCtaId ;  /* 0x0000000000487919 */ /* 0x000ea20000008800 */
[----:B------:R-:W-:Y:S02]  /*db00*/  MOV R155, 0x400 ;  /* 0x00000400009b7802 */ /* 0x000fe40000000f00 */
[----:B------:R-:W-:Y:S02]  /*db10*/  SHF.L.U32 R3, R157, 0x1f, RZ ;  /* 0x0000001f9d037819 */ /* 0x000fe400000006ff */
[----:B--2---:R-:W-:Y:S05]  /*db20*/  LEA R155, R72, R155, 0x18 ;  /* 0x0000009b489b7211 */ /* 0x004fea00078ec0ff */
[C-C-:B0-----:R-:W-:Y:S02]  /*db30*/  IMAD R9, R0.reuse, 0x8, R155.reuse ;  /* 0x0000000800097824 */ /* 0x141fe400078e029b */
[----:B------:R-:W-:Y:S02]  /*db40*/  IMAD R4, R0, 0x10, R155 ;  /* 0x0000001000047824 */ /* 0x000fe400078e029b */
[----:B------:R-:W2:Y:S02]  /*db50*/  SYNCS.PHASECHK.TRANS64.TRYWAIT P0, [R9+URZ+0xd0], R3 ;  /* 0x0000d003090075a7 */ /* 0x000ea400080011ff */
[----:B--2---:R-:W-:Y:S05]  /*db60*/  @!P0 BRA `(.L_x_683) ;  /* 0x0000007800688947 */ /* 0x004fea0003800000 */
.L_x_811:
[----:B------:R-:W3:Y:S01]  /*db70*/  LDS.128 R4, [R4+0x150] ;  /* 0x0001500004047984 */ /* 0x000ee20000000c00 */
[----:B--2---:R-:W-:Y:S01]  /*db80*/  VIADD R9, R9, 0xe8 ;  /* 0x000000e809097836 */ /* 0x004fe20000000000 */
[----:B------:R-:W-:Y:S01]  /*db90*/  UISETP.GE.AND UP0, UPT, UR44, 0x1, UPT ;  /* 0x000000012c00788c */ /* 0x000fe2000bf06270 */
[----:B------:R-:W-:Y:S03]  /*dba0*/  IMAD.U32 R154, RZ, RZ, UR36 ;  /* 0x00000024ff9a7e24 */ /* 0x000fe6000f8e00ff */
[----:B------:R-:W-:Y:S01]  /*dbb0*/  PRMT R9, RZ, 0x654, R9 ;  /* 0x00000654ff097816 */ /* 0x000fe20000000009 */
[----:B------:R-:W-:Y:S01]  /*dbc0*/  @!PT LDS RZ, [RZ] ;  /* 0x00000000fffff984 */ /* 0x000fe20000000800 */
[----:B------:R-:W-:Y:S01]  /*dbd0*/  @!PT LDS RZ, [RZ] ;  /* 0x00000000fffff984 */ /* 0x000fe20000000800 */
[----:B------:R-:W-:Y:S01]  /*dbe0*/  @!PT LDS RZ, [RZ] ;  /* 0x00000000fffff984 */ /* 0x000fe20000000800 */
[----:B------:R-:W-:Y:S01]  /*dbf0*/  @!PT LDS RZ, [RZ] ;  /* 0x00000000fffff984 */ /* 0x000fe20000000800 */
[----:B------:R2:W-:Y:S06]  /*dc00*/  MEMBAR.ALL.CTA ;  /* 0x0000000000007992 */ /* 0x0005ec0000008000 */
[----:B--2---:R-:W2:Y:S02]  /*dc10*/  FENCE.VIEW.ASYNC.S ;  /* 0x00000000000073c6 */ /* 0x004ea40000000000 */
[----:B--2---:R2:W-:Y:S01]  /*dc20*/  SYNCS.ARRIVE.TRANS64.RED.A1T0 RZ, [R9+URZ], RZ ;  /* 0x000000ff09ff79a7 */ /* 0x0045e200081004ff */
[----:B---3--:R-:W-:Y:S11]  /*dc30*/  LOP3.LUT P0, RZ, R6, 0x1, RZ, 0xc0, !PT ;  /* 0x0000000106ff7812 */ /* 0x008ff6000780c0ff */
[----:B------:R-:W-:Y:S02]  /*dc40*/  @!UPT UIADD3 URZ, UPT, UPT, URZ, URZ, URZ ;  /* 0x000000fffffff290 */ /* 0x000fe4000fffe0ff */
[----:B------:R-:W-:Y:S01]  /*dc50*/  VOTEU.ANY UP1, P0 ;  /* 0x0000000000ff7886 */ /* 0x000fe20000020100 */
[----:B------:R-:W-:Y:S01]  /*dc60*/  PLOP3.LUT P0, PT, PT, PT, UP1, 0x80, 0x8 ;  /* 0x000000000008781c */ /* 0x000fe20003f0f018 */
[----:B------:R-:W-:Y:S11]  /*dc70*/  UP2UR UR53, UPR, URZ, 0x2 ;  /* 0x00000002ff357883 */ /* 0x000ff60008000000 */
[----:B------:R-:W-:Y:S01]  /*dc80*/  @!UPT UIADD3 URZ, UPT, UPT, URZ, URZ, URZ ;  /* 0x000000fffffff290 */ /* 0x000fe2000fffe0ff */
[----:B------:R-:W-:Y:S02]  /*dc90*/  @P0 MOV R8, R4 ;  /* 0x0000000400080202 */ /* 0x000fe40000000f00 */
[----:B------:R-:W-:Y:S02]  /*dca0*/  @P0 LOP3.LUT R3, R5, 0xffff, RZ, 0xc0, !PT ;  /* 0x0000ffff05030812 */ /* 0x000fe400078ec0ff */
[----:B------:R-:W-:Y:S02]  /*dcb0*/  @P0 SHF.R.U32.HI R4, RZ, 0x10, R5 ;  /* 0x00000010ff040819 */ /* 0x000fe40000011605 */
[----:B------:R-:W-:Y:S02]  /*dcc0*/  @P0 R2UR UR6, R8 ;  /* 0x00000000080602ca */ /* 0x000fe400000e0000 */
[----:B------:R-:W-:Y:S02]  /*dcd0*/  @P0 R2UR UR5, R3 ;  /* 0x00000000030502ca */ /* 0x000fe400000e0000 */
[----:B------:R-:W-:Y:S02]  /*dce0*/  @P0 R2UR UR4, R4 ;  /* 0x00000000040402ca */ /* 0x000fe400000e0000 */
[----:B------:R-:W-:Y:S07]  /*dcf0*/  SHF.L.U32 R3, R68, 0x1f, RZ ;  /* 0x0000001f44037819 */ /* 0x000fee00000006ff */
[----:B------:R-:W-:Y:S02]  /*dd00*/  @UP1 UMOV UR38, UR6 ;  /* 0x0000000600261c82 */ /* 0x000fe40008000000 */
[----:B------:R-:W-:Y:S02]  /*dd10*/  @UP1 UMOV UR37, UR5 ;  /* 0x0000000500251c82 */ /* 0x000fe40008000000 */
[----:B------:R-:W-:Y:S01]  /*dd20*/  @UP1 UMOV UR36, UR4 ;  /* 0x0000000400241c82 */ /* 0x000fe20008000000 */
[----:B--2---:R-:W-:Y:S05]  /*dd30*/  BRA.U !UP0, `(.L_x_684) ;  /* 0x0000000108cc7547 */ /* 0x004fea000b800000 */
[----:B------:R-:W2:Y:S01]  /*dd40*/  LDCU UR11, c[0x0][0xd18] ;  /* 0x0001a300ff0b77ac */ /* 0x000ea20008000800 */
[----:B0---4-:R-:W-:Y:S02]  /*dd50*/  UIMAD.WIDE.U32 UR4, UR60, UR43, URZ ;  /* 0x0000002b3c0472a5 */ /* 0x011fe4000f8e00ff */
[----:B------:R-:W-:Y:S02]  /*dd60*/  UIMAD.WIDE.U32 UR6, UR61, UR46, URZ ;  /* 0x0000002e3d0672a5 */ /* 0x000fe4000f8e00ff */
[----:B------:R-:W-:Y:S02]  /*dd70*/  UISETP.NE.AND UP1, UPT, UR42, 0x1, UPT ;  /* 0x000000012a00788c */ /* 0x000fe4000bf25270 */
[----:B------:R-:W-:Y:S02]  /*dd80*/  UISETP.NE.AND UP2, UPT, UR45, 0x1, UPT ;  /* 0x000000012d00788c */ /* 0x000fe4000bf45270 */
[----:B------:R-:W-:Y:S02]  /*dd90*/  UIMAD.WIDE.U32 UR12, UR37, UR43, URZ ;  /* 0x0000002b250c72a5 */ /* 0x000fe4000f8e00ff */
[----:B------:R-:W-:Y:S01]  /*dda0*/  UISETP.NE.AND UP0, UPT, UR44, 0x1, UPT ;  /* 0x000000012c00788c */ /* 0x000fe2000bf05270 */
[----:B------:R-:W-:Y:S02]  /*ddb0*/  UMOV UR4, UR5 ;  /* 0x0000000500047c82 */ /* 0x000fe40008000000 */
[----:B--2---:R-:W-:Y:S03]  /*ddc0*/  USHF.R.U32.HI UR5, URZ, UR11, UR4 ;  /* 0x0000000bff057299 */ /* 0x004fe60008011604 */
[----:B------:R-:W-:Y:S01]  /*ddd0*/  UMOV UR4, UR7 ;  /* 0x0000000700047c82 */ /* 0x000fe20008000000 */
[----:B------:R-:W-:Y:S02]  /*dde0*/  UIMAD.WIDE.U32 UR6, UR38, UR46, URZ ;  /* 0x0000002e260672a5 */ /* 0x000fe4000f8e00ff */
[----:B------:R-:W-:Y:S02]  /*ddf0*/  USHF.R.U32.HI UR10, URZ, UR47, UR4 ;  /* 0x0000002fff0a7299 */ /* 0x000fe40008011604 */
[----:B------:R-:W-:Y:S02]  /*de00*/  USEL UR4, UR60, UR5, !UP1 ;  /* 0x000000053c047287 */ /* 0x000fe4000c800000 */
[----:B------:R-:W-:Y:S02]  /*de10*/  USEL UR10, UR61, UR10, !UP2 ;  /* 0x0000000a3d0a7287 */ /* 0x000fe4000d000000 */
[----:B------:R-:W-:Y:S01]  /*de20*/  UIMAD.WIDE.U32 UR8, UR4, UR40, URZ ;  /* 0x00000028040872a5 */ /* 0x000fe2000f8e00ff */
[----:B------:R-:W-:Y:S01]  /*de30*/  UMOV UR5, UR13 ;  /* 0x0000000d00057c82 */ /* 0x000fe20008000000 */
[----:B------:R-:W-:Y:S02]  /*de40*/  UIMAD.WIDE.U32 UR12, UR10, UR40, URZ ;  /* 0x000000280a0c72a5 */ /* 0x000fe4000f8e00ff */
[----:B------:R-:W-:Y:S03]  /*de50*/  USHF.R.U32.HI UR11, URZ, UR11, UR5 ;  /* 0x0000000bff0b7299 */ /* 0x000fe60008011605 */
[----:B------:R-:W-:Y:S01]  /*de60*/  UMOV UR8, UR9 ;  /* 0x0000000900087c82 */ /* 0x000fe20008000000 */
[----:B------:R-:W-:Y:S01]  /*de70*/  UMOV UR6, UR7 ;  /* 0x0000000700067c82 */ /* 0x000fe20008000000 */
[----:B------:R-:W-:Y:S02]  /*de80*/  @UP0 USHF.R.U32.HI UR4, URZ, UR41, UR8 ;  /* 0x00000029ff040299 */ /* 0x000fe40008011608 */
[----:B------:R-:W-:Y:S02]  /*de90*/  USHF.R.U32.HI UR5, URZ, UR47, UR6 ;  /* 0x0000002fff057299 */ /* 0x000fe40008011606 */
[----:B------:R-:W-:Y:S02]  /*dea0*/  USEL UR6, UR37, UR11, !UP1 ;  /* 0x0000000b25067287 */ /* 0x000fe4000c800000 */
[----:B------:R-:W-:Y:S02]  /*deb0*/  UIMAD UR7, UR44, UR4, URZ ;  /* 0x000000042c0772a4 */ /* 0x000fe4000f8e02ff */
[----:B------:R-:W-:Y:S02]  /*dec0*/  USEL UR5, UR38, UR5, !UP2 ;  /* 0x0000000526057287 */ /* 0x000fe4000d000000 */
[----:B------:R-:W-:Y:S02]  /*ded0*/  UISETP.GE.AND UP1, UPT, UR6, UR7, UPT ;  /* 0x000000070600728c */ /* 0x000fe4000bf26270 */
[----:B------:R-:W-:Y:S02]  /*dee0*/  UIMAD.WIDE.U32 UR8, UR5, UR40, URZ ;  /* 0x00000028050872a5 */ /* 0x000fe4000f8e00ff */
[----:B------:R-:W-:Y:S02]  /*def0*/  UIADD3 UR11, UPT, UPT, -UR5, URZ, URZ ;  /* 0x000000ff050b7290 */ /* 0x000fe4000fffe1ff */
[----:B------:R-:W-:Y:S02]  /*df00*/  UIADD3 UR7, UPT, UPT, -UR6, URZ, URZ ;  /* 0x000000ff06077290 */ /* 0x000fe4000fffe1ff */
[----:B------:R-:W-:Y:S02]  /*df10*/  UIMAD UR8, UR45, UR11, UR38 ;  /* 0x0000000b2d0872a4 */ /* 0x000fe4000f8e0226 */
[----:B------:R-:W-:Y:S01]  /*df20*/  UIMAD UR7, UR42, UR7, UR37 ;  /* 0x000000072a0772a4 */ /* 0x000fe2000f8e0225 */
[----:B------:R-:W-:Y:S02]  /*df30*/  UMOV UR12, UR13 ;  /* 0x0000000d000c7c82 */ /* 0x000fe40008000000 */
[----:B------:R-:W-:Y:S02]  /*df40*/  @UP0 USHF.R.U32.HI UR10, URZ, UR41, UR12 ;  /* 0x00000029ff0a0299 */ /* 0x000fe4000801160c */
[----:B------:R-:W-:Y:S02]  /*df50*/  UIMAD.WIDE.U32 UR12, UR6, UR40, URZ ;  /* 0x00000028060c72a5 */ /* 0x000fe4000f8e00ff */
[----:B------:R-:W-:Y:S04]  /*df60*/  UIMAD UR4, UR44, UR10, URZ ;  /* 0x0000000a2c0472a4 */ /* 0x000fe8000f8e02ff */
[----:B------:R-:W-:Y:S01]  /*df70*/  UISETP.GE.OR UP1, UPT, UR5, UR4, UP1 ;  /* 0x000000040500728c */ /* 0x000fe20008f26670 */
[----:B------:R-:W-:Y:S02]  /*df80*/  UMOV UR12, UR13 ;  /* 0x0000000d000c7c82 */ /* 0x000fe40008000000 */
[----:B------:R-:W-:Y:S04]  /*df90*/  USHF.R.U32.HI UR12, URZ, UR41, UR12 ;  /* 0x00000029ff0c7299 */ /* 0x000fe8000801160c */
[----:B------:R-:W-:Y:S04]  /*dfa0*/  USEL UR12, UR6, UR12, !UP0 ;  /* 0x0000000c060c7287 */ /* 0x000fe8000c000000 */
[----:B------:R-:W-:Y:S01]  /*dfb0*/  @!UP1 UMOV UR4, UR9 ;  /* 0x0000000900049c82 */ /* 0x000fe20008000000 */
[----:B------:R-:W-:Y:S02]  /*dfc0*/  UIADD3 UR13, UPT, UPT, -UR12, URZ, URZ ;  /* 0x000000ff0c0d7290 */ /* 0x000fe4000fffe1ff */
[----:B------:R-:W-:Y:S02]  /*dfd0*/  @!UP1 USHF.R.U32.HI UR4, URZ, UR41, UR4 ;  /* 0x00000029ff049299 */ /* 0x000fe40008011604 */
[----:B------:R-:W-:Y:S02]  /*dfe0*/  UIMAD UR11, UR44, UR13, UR6 ;  /* 0x0000000d2c0b72a4 */ /* 0x000fe4000f8e0206 */
[----:B------:R-:W-:Y:S01]  /*dff0*/  @!UP1 USEL UR4, UR5, UR4, !UP0 ;  /* 0x0000000405049287 */ /* 0x000fe2000c000000 */
[----:B------:R-:W-:Y:S03]  /*e000*/  UMOV UR9, UR5 ;  /* 0x0000000500097c82 */ /* 0x000fe60008000000 */
[----:B------:R-:W-:Y:S02]  /*e010*/  @!UP1 UIADD3 UR12, UPT, UPT, UR12, -UR4, URZ ;  /* 0x800000040c0c9290 */ /* 0x000fe4000fffe0ff */
[----:B------:R-:W-:Y:S02]  /*e020*/  @!UP1 UIMAD UR9, UR10, UR11, UR4 ;  /* 0x0000000b0a0992a4 */ /* 0x000fe4000f8e0204 */
[----:B------:R-:W-:Y:S02]  /*e030*/  @!UP1 UIMAD UR6, UR12, UR44, UR5 ;  /* 0x0000002c0c0692a4 */ /* 0x000fe4000f8e0205 */
[----:B------:R-:W-:Y:S02]  /*e040*/  UIMAD UR38, UR9, UR45, UR8 ;  /* 0x0000002d092672a4 */ /* 0x000fe4000f8e0208 */
[----:B------:R-:W-:Y:S11]  /*e050*/  UIMAD UR37, UR6, UR42, UR7 ;  /* 0x0000002a062572a4 */ /* 0x000ff6000f8e0207 */
[----:B------:R-:W-:Y:S01]  /*e060*/  @!UPT UIADD3 URZ, UPT, UPT, URZ, URZ, URZ ;  /* 0x000000fffffff290 */ /* 0x000fe2000fffe0ff */
.L_x_684:
[----:B0-----:R-:W-:Y:S01]  /*e070*/  UISETP.NE.AND UP2, UPT, UR39, 0x1, UPT ;  /* 0x000000012700788c */ /* 0x001fe2000bf45270 */
[----:B------:R-:W0:Y:S01]  /*e080*/  SYNCS.PHASECHK.TRANS64.TRYWAIT P0, [R155+URZ+0x100], R3 ;  /* 0x000100039b0075a7 */ /* 0x000e2200080011ff */
[----:B------:R-:W-:Y:S01]  /*e090*/  USHF.L.U32 UR48, UR16, 0x8, URZ ;  /* 0x0000000810307899 */ /* 0x000fe200080006ff */
[----:B------:R-:W-:Y:S01]  /*e0a0*/  SHF.R.S32.HI R7, RZ, 0x1f, R154 ;  /* 0x0000001fff077819 */ /* 0x000fe2000001149a */
[----:B-1----:R-:W-:Y:S04]  /*e0b0*/  IMAD.WIDE.U32 R4, R154, UR62, RZ ;  /* 0x0000003e9a047c25 */ /* 0x002fe8000f8e00ff */
[----:B------:R-:W-:Y:S01]  /*e0c0*/  IMAD R6, R7, UR62, RZ ;  /* 0x0000003e07067c24 */ /* 0x000fe2000f8e02ff */
[----:B------:R-:W-:Y:S02]  /*e0d0*/  IADD3 R88, P2, PT, R4, UR48, RZ ;  /* 0x0000003004587c10 */ /* 0x000fe4000ff5e0ff */
[----:B------:R-:W1:Y:S01]  /*e0e0*/  @!UP2 LDCU.64 UR10, c[0x0][0xd08] ;  /* 0x0001a100ff0aa7ac */ /* 0x000e620008000a00 */
[----:B------:R-:W-:Y:S01]  /*e0f0*/  IMAD R6, R154, UR63, R6 ;  /* 0x0000003f9a067c24 */ /* 0x000fe2000f8e0206 */
[----:B------:R-:W2:Y:S04]  /*e100*/  @!UP2 LDCU.64 UR8, c[0x0][0xd10] ;  /* 0x0001a200ff08a7ac */ /* 0x000ea80008000a00 */
[----:B------:R-:W-:Y:S01]  /*e110*/  IADD3 R6, PT, PT, R5, R6, RZ ;  /* 0x0000000605067210 */ /* 0x000fe20007ffe0ff */
[----:B------:R-:W3:Y:S01]  /*e120*/  @!UP2 LDCU UR5, c[0x0][0xd04] ;  /* 0x0001a080ff05a7ac */ /* 0x000ee20008000800 */
[----:B------:R-:W4:Y:S01]  /*e130*/  @!UP2 LDCU UR4, c[0x0][0xd18] ;  /* 0x0001a300ff04a7ac */ /* 0x000f220008000800 */
[----:B-1----:R-:W-:Y:S02]  /*e140*/  UIMAD.WIDE.U32 UR6, UR38, UR10, URZ ;  /* 0x0000000a260672a5 */ /* 0x002fe4000f8e00ff */
[----:B--2---:R-:W-:Y:S05]  /*e150*/  @!UP2 UISETP.NE.AND UP0, UPT, UR8, 0x1, UPT ;  /* 0x000000010800a88c */ /* 0x004fea000bf05270 */
[----:B------:R-:W-:Y:S02]  /*e160*/  @!UP2 UMOV UR6, UR7 ;  /* 0x000000070006ac82 */ /* 0x000fe40008000000 */
[----:B------:R-:W-:Y:S02]  /*e170*/  @!UP2 USHF.R.U32.HI UR11, URZ, UR11, UR6 ;  /* 0x0000000bff0ba299 */ /* 0x000fe40008011606 */
[----:B------:R-:W-:Y:S02]  /*e180*/  UIMAD.WIDE.U32 UR6, UR37, UR9, URZ ;  /* 0x00000009250672a5 */ /* 0x000fe4000f8e00ff */
[----:B---3--:R-:W-:Y:S05]  /*e190*/  @!UP2 UISETP.NE.AND UP1, UPT, UR5, 0x1, UPT ;  /* 0x000000010500a88c */ /* 0x008fea000bf25270 */
[----:B------:R-:W-:Y:S01]  /*e1a0*/  @!UP2 UMOV UR6, UR7 ;  /* 0x000000070006ac82 */ /* 0x000fe20008000000 */
[----:B------:R-:W-:Y:S02]  /*e1b0*/  @!UP2 USEL UR7, UR38, UR11, !UP1 ;  /* 0x0000000b2607a287 */ /* 0x000fe4000c800000 */
[----:B----4-:R-:W-:Y:S04]  /*e1c0*/  @!UP2 USHF.R.U32.HI UR6, URZ, UR4, UR6 ;  /* 0x00000004ff06a299 */ /* 0x010fe80008011606 */
[----:B------:R-:W-:Y:S04]  /*e1d0*/  @!UP2 USEL UR6, UR37, UR6, !UP0 ;  /* 0x000000062506a287 */ /* 0x000fe8000c000000 */
[----:B------:R-:W-:Y:S02]  /*e1e0*/  @!UP2 UIADD3 UR4, UPT, UPT, UR6, -UR7, URZ ;  /* 0x800000070604a290 */ /* 0x000fe4000fffe0ff */
[----:B------:R-:W-:Y:S02]  /*e1f0*/  @!UP2 UIADD3 UR6, UPT, UPT, -UR6, UR7, URZ ;  /* 0x000000070606a290 */ /* 0x000fe4000fffe1ff */
[----:B------:R-:W-:Y:S02]  /*e200*/  @!UP2 UIMAD UR38, UR4, UR5, UR38 ;  /* 0x000000050426a2a4 */ /* 0x000fe4000f8e0226 */
[----:B------:R-:W-:Y:S01]  /*e210*/  @!UP2 UIMAD UR37, UR6, UR8, UR37 ;  /* 0x000000080625a2a4 */ /* 0x000fe2000f8e0225 */
[----:B0-----:R-:W-:Y:S11]  /*e220*/  @!P0 BRA `(.L_x_685) ;  /* 0x0000007000cc8947 */ /* 0x001ff60003800000 */
.L_x_812:
[----:B------:R-:W-:Y:S01]  /*e230*/  R2UR UR4, R153 ;  /* 0x00000000990472ca */ /* 0x000fe200000e0000 */
[----:B------:R-:W-:Y:S01]  /*e240*/  IMAD.U32 R4, RZ, RZ, UR20 ;  /* 0x00000014ff047e24 */ /* 0x000fe2000f8e00ff */
[----:B------:R-:W-:Y:S01]  /*e250*/  ISETP.NE.U32.AND P4, PT, R142, RZ, PT ;  /* 0x000000ff8e00720c */ /* 0x000fe20003f85070 */
[----:B0-----:R-:W-:Y:S01]  /*e260*/  IMAD.U32 R3, RZ, RZ, UR20 ;  /* 0x00000014ff037e24 */ /* 0x001fe2000f8e00ff */
[----:B------:R-:W-:Y:S01]  /*e270*/  R2UR UR6, R152 ;  /* 0x00000000980672ca */ /* 0x000fe200000e0000 */
[----:B------:R-:W-:Y:S01]  /*e280*/  USHF.L.U32 UR20, UR20, 0x7, URZ ;  /* 0x0000000714147899 */ /* 0x000fe200080006ff */
[----:B------:R-:W-:Y:S01]  /*e290*/  LEA R4, P1, R4, RZ, 0x7 ;  /* 0x000000ff04047211 */ /* 0x000fe200078238ff */
[C---:B------:R-:W-:Y:S01]  /*e2a0*/  IMAD R70, R68.reuse, 0xc0, R2 ;  /* 0x000000c044467824 */ /* 0x040fe200078e0202 */
[----:B------:R-:W-:Y:S02]  /*e2b0*/  ISETP.NE.AND.EX P4, PT, R143, RZ, PT, P4 ;  /* 0x000000ff8f00720c */ /* 0x000fe40003f85340 */
[----:B------:R-:W-:Y:S02]  /*e2c0*/  LEA.HI.X.SX32 R5, R3, RZ, 0x7, P1 ;  /* 0x000000ff03057211 */ /* 0x000fe400008f3eff */
[----:B------:R-:W-:Y:S01]  /*e2d0*/  ISETP.NE.AND P0, PT, R68, RZ, PT ;  /* 0x000000ff4400720c */ /* 0x000fe20003f05270 */
[----:B------:R-:W-:Y:S01]  /*e2e0*/  IMAD.WIDE.U32 R8, R154, UR4, RZ ;  /* 0x000000049a087c25 */ /* 0x000fe2000f8e00ff */
[----:B------:R-:W-:Y:S02]  /*e2f0*/  R2UR UR5, R5 ;  /* 0x00000000050572ca */ /* 0x000fe400000e0000 */
[----:B------:R-:W-:Y:S01]  /*e300*/  SEL R71, RZ, 0xc0, P0 ;  /* 0x000000c0ff477807 */ /* 0x000fe20000000000 */
[----:B------:R-:W-:Y:S01]  /*e310*/  IMAD R7, R7, UR4, RZ ;  /* 0x0000000407077c24 */ /* 0x000fe2000f8e02ff */
[----:B------:R-:W-:Y:S02]  /*e320*/  R2UR UR4, R4 ;  /* 0x00000000040472ca */ /* 0x000fe400000e0000 */
[----:B------:R-:W-:Y:S01]  /*e330*/  ISETP.NE.U32.AND P3, PT, R138, RZ, PT ;  /* 0x000000ff8a00720c */ /* 0x000fe20003f65070 */
[----:B------:R-:W-:Y:S01]  /*e340*/  IMAD R7, R154, UR6, R7 ;  /* 0x000000069a077c24 */ /* 0x000fe2000f8e0207 */
[----:B------:R-:W-:Y:S01]  /*e350*/  ISETP.NE.U32.AND P5, PT, R142, RZ, PT ;  /* 0x000000ff8e00720c */ /* 0x000fe20003fa5070 */
[----:B------:R-:W-:Y:S01]  /*e360*/  USHF.R.S32.HI UR6, URZ, 0x1f, UR48 ;  /* 0x0000001fff067899 */ /* 0x000fe20008011430 */
[----:B------:R-:W-:Y:S01]  /*e370*/  LOP3.LUT R158, R146, UR20, RZ, 0xfc, !PT ;  /* 0x00000014929e7c12 */ /* 0x000fe2000f8efcff */
[----:B------:R-:W-:Y:S01]  /*e380*/  IMAD.IADD R16, R70, 0x1, R71 ;  /* 0x0000000146107824 */ /* 0x000fe200078e0247 */
[----:B------:R-:W-:Y:S02]  /*e390*/  ISETP.NE.AND.EX P3, PT, R139, RZ, PT, P3 ;  /* 0x000000ff8b00720c */ /* 0x000fe40003f65330 */
[----:B------:R-:W-:Y:S02]  /*e3a0*/  ISETP.NE.AND.EX P1, PT, R143, RZ, PT, P5 ;  /* 0x000000ff8f00720c */ /* 0x000fe40003f25350 */
[----:B------:R-:W-:Y:S01]  /*e3b0*/  IADD3 R82, P0, PT, R8, UR48, RZ ;  /* 0x0000003008527c10 */ /* 0x000fe2000ff1e0ff */
[----:B------:R-:W-:Y:S01]  /*e3c0*/  @!UPT UIADD3 URZ, UPT, UPT, URZ, URZ, URZ ;  /* 0x000000fffffff290 */ /* 0x000fe2000fffe0ff */
[----:B------:R-:W-:Y:S11]  /*e3d0*/  @!P4 BRA `(.L_x_686) ;  /* 0x00000000002cc947 */ /* 0x000ff60003800000 */
[----:B------:R-:W-:Y:S01]  /*e3e0*/  ISETP.NE.U32.AND P4, PT, R140, RZ, PT ;  /* 0x000000ff8c00720c */ /* 0x000fe20003f85070 */
[----:B------:R-:W-:Y:S03]  /*e3f0*/  IMAD.MOV.U32 R144, RZ, RZ, 0x1 ;  /* 0x00000001ff907424 */ /* 0x000fe600078e00ff */
[----:B------:R-:W-:Y:S11]  /*e400*/  ISETP.NE.AND.EX P4, PT, R141, RZ, PT, P4 ;  /* 0x000000ff8d00720c */ /* 0x000ff60003f85340 */
[----:B------:R-:W-:Y:S02]  /*e410*/  @!UPT UIADD3 URZ, UPT, UPT, URZ, URZ, URZ ;  /* 0x000000fffffff290 */ /* 0x000fe4000fffe0ff */
[----:B------:R-:W0:Y:S01]  /*e420*/  @P4 LDC.64 R4, c[0x0][0xc88] ;  /* 0x00032200ff044b82 */ /* 0x000e220000000a00 */
[----:B------:R-:W-:Y:S04]  /*e430*/  @P4 IMAD R3, R154, R142, RZ ;  /* 0x0000008e9a034224 */ /* 0x000fe800078e02ff */
[----:B0-----:R-:W-:Y:S04]  /*e440*/  @P4 IMAD.WIDE R4, R3, 0x4, R4 ;  /* 0x0000000403044825 */ /* 0x001fe800078e0204 */
[----:B------:R-:W-:Y:S01]  /*e450*/  HFMA2 R3, -RZ, RZ, 0, 5.9604644775390625e-08 ;  /* 0x00000001ff037431 */ /* 0x000fe200000001ff */
[----:B-----5:R0:W5:Y:S04]  /*e460*/  @P4 LDG.E R73, desc[UR50][R4.64] ;  /* 0x0000003204494981 */ /* 0x020168000c1e1900 */
[----:B------:R-:W-:Y:S01]  /*e470*/  @!P4 PRMT R144, R3, 0x7610, R144 ;  /* 0x000076100390c816 */ /* 0x000fe20000000090 */
[----:B0-----:R-:W1:Y:S06]  /*e480*/  @!P4 LDC R73, c[0x0][0xc80] ;  /* 0x00032000ff49cb82 */ /* 0x001e6c0000000800 */
.L_x_686:
[----:B------:R-:W-:Y:S05]  /*e490*/  @!P3 BRA `(.L_x_687) ;  /* 0x000000000020b947 */ /* 0x000fea0003800000 */
[----:B------:R-:W-:Y:S04]  /*e4a0*/  ISETP.NE.U32.AND P3, PT, R136, RZ, PT ;  /* 0x000000ff8800720c */ /* 0x000fe80003f65070 */
[----:B------:R-:W-:Y:S11]  /*e4b0*/  ISETP.NE.AND.EX P3, PT, R137, RZ, PT, P3 ;  /* 0x000000ff8900720c */ /* 0x000ff60003f65330 */
[----:B------:R-:W-:Y:S02]  /*e4c0*/  @!UPT UIADD3 URZ, UPT, UPT, URZ, URZ, URZ ;  /* 0x000000fffffff290 */ /* 0x000fe4000fffe0ff */
[----:B------:R-:W0:Y:S01]  /*e4d0*/  @P3 LDC.64 R4, c[0x0][0xca8] ;  /* 0x00032a00ff043b82 */ /* 0x000e220000000a00 */
[----:B------:R-:W-:Y:S04]  /*e4e0*/  @P3 IMAD R3, R154, R138, RZ ;  /* 0x0000008a9a033224 */ /* 0x000fe800078e02ff */
[----:B0-----:R-:W-:Y:S05]  /*e4f0*/  @P3 IMAD.WIDE R4, R3, 0x4, R4 ;  /* 0x0000000403043825 */ /* 0x001fea00078e0204 */
[----:B-----5:R0:W5:Y:S02]  /*e500*/  @P3 LDG.E R69, desc[UR50][R4.64] ;  /* 0x0000003204453981 */ /* 0x020164000c1e1900 */
[----:B0-----:R-:W2:Y:S02]  /*e510*/  @!P3 LDC R69, c[0x0][0xca0] ;  /* 0x00032800ff45bb82 */ /* 0x001ea40000000800 */
.L_x_687:
[----:B-1---5:R-:W-:Y:S04]  /*e520*/  @!P1 FSETP.EQ.AND P3, PT, R73, RZ, PT ;  /* 0x000000ff4900920b */ /* 0x022fe80003f62000 */
[----:B------:R-:W-:Y:S01]  /*e530*/  P2R R81, PR, RZ, 0x8 ;  /* 0x00000008ff517803 */ /* 0x000fe20000000000 */
[----:B------:R-:W-:Y:S08]  /*e540*/  @!P1 BRA `(.L_x_688) ;  /* 0x0000000000209947 */ /* 0x000ff00003800000 */
[----:B------:R-:W-:Y:S11]  /*e550*/  LOP3.LUT P1, RZ, R144, 0xff, RZ, 0xc0, !PT ;  /* 0x000000ff90ff7812 */ /* 0x000ff6000782c0ff */
[----:B------:R-:W-:Y:S02]  /*e560*/  @!UPT UIADD3 URZ, UPT, UPT, URZ, URZ, URZ ;  /* 0x000000fffffff290 */ /* 0x000fe4000fffe0ff */
[----:B------:R-:W0:Y:S02]  /*e570*/  @!P1 LDC.64 R4, c[0x0][0xc88] ;  /* 0x00032200ff049b82 */ /* 0x000e240000000a00 */
[----:B0-----:R-:W-:Y:S04]  /*e580*/  @!P1 ISETP.NE.U32.AND P3, PT, R4, RZ, PT ;  /* 0x000000ff0400920c */ /* 0x001fe80003f65070 */
[----:B------:R-:W-:Y:S04]  /*e590*/  @!P1 ISETP.NE.AND.EX P3, PT, R5, RZ, PT, P3 ;  /* 0x000000ff0500920c */ /* 0x000fe80003f65330 */
[----:B------:R-:W-:Y:S02]  /*e5a0*/  @!P1 PLOP3.LUT P4, PT, P3, PT, PT, 0x8, 0x80 ;  /* 0x000000000080981c */ /* 0x000fe40001f8e170 */
[----:B------:R-:W-:Y:S04]  /*e5b0*/  @P1 FSETP.EQ.AND P4, PT, R73, RZ, PT ;  /* 0x000000ff4900120b */ /* 0x000fe80003f82000 */
[----:B------:R-:W-:Y:S09]  /*e5c0*/  P2R R81, PR, RZ, 0x10 ;  /* 0x00000010ff517803 */ /* 0x000ff20000000000 */
.L_x_688:
[----:B------:R-:W-:Y:S01]  /*e5d0*/  IMAD.IADD R7, R9, 0x1, R7 ;  /* 0x0000000109077824 */ /* 0x000fe200078e0207 */
[----:B------:R-:W-:Y:S01]  /*e5e0*/  R2UR UR10, R151 ;  /* 0x00000000970a72ca */ /* 0x000fe200000e0000 */
[----:B------:R-:W-:Y:S01]  /*e5f0*/  VIADD R75, R71, UR48 ;  /* 0x00000030474b7c36 */ /* 0x000fe20008000000 */
[----:B------:R-:W-:Y:S01]  /*e600*/  BAR.SYNC.DEFER_BLOCKING 0x1, 0x80 ;  /* 0x0042000000007b1d */ /* 0x000fe20000010000 */
[----:B------:R-:W-:Y:S02]  /*e610*/  R2UR UR8, R149 ;  /* 0x00000000950872ca */ /* 0x000fe400000e0000 */
[----:B------:R-:W-:Y:S02]  /*e620*/  CS2R R134, SRZ ;  /* 0x0000000000867805 */ /* 0x000fe4000001ff00 */
[----:B------:R-:W-:Y:S02]  /*e630*/  R2UR UR9, R150 ;  /* 0x00000000960972ca */ /* 0x000fe400000e0000 */
[----:B------:R-:W-:Y:S02]  /*e640*/  CS2R R132, SRZ ;  /* 0x0000000000847805 */ /* 0x000fe4000001ff00 */
[----:B------:R-:W-:Y:S02]  /*e650*/  IADD3 R3, P1, PT, R146, UR4, RZ ;  /* 0x0000000492037c10 */ /* 0x000fe4000ff3e0ff */
[----:B------:R-:W-:Y:S02]  /*e660*/  CS2R R126, SRZ ;  /* 0x00000000007e7805 */ /* 0x000fe4000001ff00 */
[----:B------:R-:W-:Y:S02]  /*e670*/  ISETP.NE.AND P3, PT, R81, RZ, PT ;  /* 0x000000ff5100720c */ /* 0x000fe40003f65270 */
[----:B------:R-:W-:Y:S02]  /*e680*/  CS2R R124, SRZ ;  /* 0x00000000007c7805 */ /* 0x000fe4000001ff00 */
[----:B------:R-:W-:Y:S01]  /*e690*/  R2UR UR7, R148 ;  /* 0x00000000940772ca */ /* 0x000fe200000e0000 */
[----:B------:R-:W-:Y:S01]  /*e6a0*/  IMAD.X R159, RZ, RZ, UR5, P1 ;  /* 0x00000005ff9f7e24 */ /* 0x000fe200088e06ff */
[----:B------:R-:W-:Y:S02]  /*e6b0*/  IADD3.X R89, PT, PT, R6, UR6, RZ, P2, !PT ;  /* 0x0000000606597c10 */ /* 0x000fe400097fe4ff */
[----:B------:R-:W-:Y:S02]  /*e6c0*/  CS2R R118, SRZ ;  /* 0x0000000000767805 */ /* 0x000fe4000001ff00 */
[----:B------:R-:W-:Y:S01]  /*e6d0*/  IADD3.X R83, PT, PT, R7, UR6, RZ, P0, !PT ;  /* 0x0000000607537c10 */ /* 0x000fe200087fe4ff */
[C---:B------:R-:W-:Y:S01]  /*e6e0*/  IMAD R80, R159.reuse, UR10, RZ ;  /* 0x0000000a9f507c24 */ /* 0x040fe2000f8e02ff */
[----:B------:R-:W-:Y:S01]  /*e6f0*/  SHF.R.U32.HI R4, RZ, 0x15, R16 ;  /* 0x00000015ff047819 */ /* 0x000fe20000011610 */
[----:B------:R-:W-:Y:S01]  /*e700*/  IMAD R159, R159, UR8, RZ ;  /* 0x000000089f9f7c24 */ /* 0x000fe2000f8e02ff */
[----:B------:R-:W-:Y:S01]  /*e710*/  CS2R R116, SRZ ;  /* 0x0000000000747805 */ /* 0x000fe2000001ff00 */
[C---:B------:R-:W-:Y:S01]  /*e720*/  IMAD.WIDE.U32 R88, R3.reuse, UR10, R88 ;  /* 0x0000000a03587c25 */ /* 0x040fe2000f8e0058 */
[----:B------:R-:W-:Y:S02]  /*e730*/  LOP3.LUT P0, RZ, R4, 0x3, R145, 0x48, !PT ;  /* 0x0000000304ff7812 */ /* 0x000fe40007804891 */
[----:B------:R-:W-:Y:S01]  /*e740*/  CS2R R110, SRZ ;  /* 0x00000000006e7805 */ /* 0x000fe2000001ff00 */
[C---:B------:R-:W-:Y:S01]  /*e750*/  IMAD R80, R3.reuse, UR9, R80 ;  /* 0x0000000903507c24 */ /* 0x040fe2000f8e0250 */
[----:B------:R-:W-:Y:S01]  /*e760*/  CS2R R108, SRZ ;  /* 0x00000000006c7805 */ /* 0x000fe2000001ff00 */
[C---:B------:R-:W-:Y:S01]  /*e770*/  IMAD.WIDE.U32 R82, R3.reuse, UR8, R82 ;  /* 0x0000000803527c25 */ /* 0x040fe2000f8e0052 */
[----:B------:R-:W-:Y:S02]  /*e780*/  CS2R R102, SRZ ;  /* 0x0000000000667805 */ /* 0x000fe4000001ff00 */
[----:B------:R-:W-:Y:S01]  /*e790*/  CS2R R100, SRZ ;  /* 0x0000000000647805 */ /* 0x000fe2000001ff00 */
[----:B------:R-:W-:Y:S01]  /*e7a0*/  IMAD R159, R3, UR7, R159 ;  /* 0x00000007039f7c24 */ /* 0x000fe2000f8e029f */
[----:B------:R-:W-:Y:S01]  /*e7b0*/  CS2R R94, SRZ ;  /* 0x00000000005e7805 */ /* 0x000fe2000001ff00 */
[----:B------:R-:W-:Y:S01]  /*e7c0*/  IMAD.IADD R80, R89, 0x1, R80 ;  /* 0x0000000159507824 */ /* 0x000fe200078e0250 */
[----:B------:R-:W-:Y:S02]  /*e7d0*/  CS2R R92, SRZ ;  /* 0x00000000005c7805 */ /* 0x000fe4000001ff00 */
[----:B------:R-:W-:Y:S02]  /*e7e0*/  CS2R R86, SRZ ;  /* 0x0000000000567805 */ /* 0x000fe4000001ff00 */
[----:B------:R-:W-:Y:S02]  /*e7f0*/  CS2R R84, SRZ ;  /* 0x0000000000547805 */ /* 0x000fe4000001ff00 */
[----:B------:R-:W-:Y:S02]  /*e800*/  CS2R R78, SRZ ;  /* 0x00000000004e7805 */ /* 0x000fe4000001ff00 */
[----:B------:R-:W-:Y:S01]  /*e810*/  CS2R R76, SRZ ;  /* 0x00000000004c7805 */ /* 0x000fe2000001ff00 */
[----:B------:R-:W-:Y:S06]  /*e820*/  @P3 BRA `(.L_x_689) ;  /* 0x0000000400003947 */ /* 0x000fec0003800000 */
[----:B------:R-:W-:Y:S02]  /*e830*/  ISETP.GE.AND P2, PT, R75, UR49, PT ;  /* 0x000000314b007c0c */ /* 0x000fe4000bf46270 */
[----:B------:R-:W-:Y:S02]  /*e840*/  CS2R R78, SRZ ;  /* 0x00000000004e7805 */ /* 0x000fe4000001ff00 */
[----:B------:R-:W-:Y:S02]  /*e850*/  IADD3 R5, P1, PT, R71, R88, RZ ;  /* 0x0000005847057210 */ /* 0x000fe40007f3e0ff */
[----:B------:R-:W-:Y:S02]  /*e860*/  CS2R R76, SRZ ;  /* 0x00000000004c7805 */ /* 0x000fe4000001ff00 */
[----:B------:R-:W-:Y:S01]  /*e870*/  ISETP.GE.OR P2, PT, R158, UR59, P2 ;  /* 0x0000003b9e007c0c */ /* 0x000fe20009746670 */
[----:B------:R-:W-:Y:S01]  /*e880*/  BSSY.RECONVERGENT B0, `(.L_x_689) ;  /* 0x000003a000007945 */ /* 0x000fe20003800200 */
[----:B------:R-:W-:Y:S01]  /*e890*/  CS2R R134, SRZ ;  /* 0x0000000000867805 */ /* 0x000fe2000001ff00 */
[----:B------:R-:W-:Y:S01]  /*e8a0*/  IMAD.X R3, RZ, RZ, R80, P1 ;  /* 0x000000ffff037224 */ /* 0x000fe200008e0650 */
[----:B------:R-:W-:Y:S02]  /*e8b0*/  ISETP.GE.OR P2, PT, R154, UR58, P2 ;  /* 0x0000003a9a007c0c */ /* 0x000fe40009746670 */
        /* <DEDUP_REMOVED lines=15> */
[----:B------:R-:W-:Y:S02]  /*e9b0*/  CS2R R86, SRZ ;  /* 0x0000000000567805 */ /* 0x000fe4000001ff00 */
[----:B------:R-:W-:Y:S01]  /*e9c0*/  CS2R R84, SRZ ;  /* 0x0000000000547805 */ /* 0x000fe2000001ff00 */
[----:B------:R-:W-:Y:S06]  /*e9d0*/  @P1 BRA `(.L_x_690) ;  /* 0x0000000000901947 */ /* 0x000fec0003800000 */
[C---:B------:R-:W-:Y:S01]  /*e9e0*/  VIADD R8, R75.reuse, 0x8 ;  /* 0x000000084b087836 */ /* 0x040fe20000000000 */
[----:B------:R-:W-:Y:S01]  /*e9f0*/  ISETP.GE.AND P1, PT, R154, UR58, PT ;  /* 0x0000003a9a007c0c */ /* 0x000fe2000bf26270 */
[C---:B------:R-:W-:Y:S01]  /*ea00*/  VIADD R7, R75.reuse, 0x10 ;  /* 0x000000104b077836 */ /* 0x040fe20000000000 */
[----:B------:R-:W-:Y:S01]  /*ea10*/  CS2R R86, SRZ ;  /* 0x0000000000567805 */ /* 0x000fe2000001ff00 */
[C---:B------:R-:W-:Y:S01]  /*ea20*/  VIADD R6, R75.reuse, 0x18 ;  /* 0x000000184b067836 */ /* 0x040fe20000000000 */
[----:B------:R-:W-:Y:S01]  /*ea30*/  ISETP.GE.OR P3, PT, R8, UR49, P1 ;  /* 0x0000003108007c0c */ /* 0x000fe20008f66670 */
[----:B------:R-:W-:Y:S01]  /*ea40*/  VIADD R3, R75, 0x20 ;  /* 0x000000204b037836 */ /* 0x000fe20000000000 */
[----:B------:R-:W-:Y:S02]  /*ea50*/  ISETP.GE.OR P2, PT, R7, UR49, P1 ;  /* 0x0000003107007c0c */ /* 0x000fe40008f46670 */
[----:B------:R-:W-:Y:S02]  /*ea60*/  CS2R R84, SRZ ;  /* 0x0000000000547805 */ /* 0x000fe4000001ff00 */
[----:B------:R-:W-:Y:S02]  /*ea70*/  CS2R R94, SRZ ;  /* 0x00000000005e7805 */ /* 0x000fe4000001ff00 */
[----:B------:R-:W-:Y:S02]  /*ea80*/  CS2R R92, SRZ ;  /* 0x00000000005c7805 */ /* 0x000fe4000001ff00 */
[----:B------:R-:W-:Y:S01]  /*ea90*/  ISETP.GE.OR P5, PT, R6, UR49, P1 ;  /* 0x0000003106007c0c */ /* 0x000fe20008fa6670 */
[----:B------:R-:W-:Y:S01]  /*eaa0*/  VIADD R7, R75, 0x28 ;  /* 0x000000284b077836 */ /* 0x000fe20000000000 */
[----:B------:R-:W-:Y:S01]  /*eab0*/  ISETP.GE.OR P4, PT, R3, UR49, P1 ;  /* 0x0000003103007c0c */ /* 0x000fe20008f86670 */
[C---:B------:R-:W-:Y:S01]  /*eac0*/  VIADD R6, R75.reuse, 0x30 ;  /* 0x000000304b067836 */ /* 0x040fe20000000000 */
[----:B------:R-:W-:Y:S01]  /*ead0*/  CS2R R102, SRZ ;  /* 0x0000000000667805 */ /* 0x000fe2000001ff00 */
[----:B------:R-:W-:Y:S01]  /*eae0*/  VIADD R3, R75, 0x38 ;  /* 0x000000384b037836 */ /* 0x000fe20000000000 */
[----:B------:R-:W-:Y:S01]  /*eaf0*/  CS2R R100, SRZ ;  /* 0x0000000000647805 */ /* 0x000fe2000001ff00 */
[----:B------:R1:W5:Y:S01]  /*eb00*/  @!P3 LDG.E.128 R84, desc[UR50][R4.64+0x10] ;  /* 0x000010320454b981 */ /* 0x000362000c1e1d00 */
[----:B------:R-:W-:Y:S02]  /*eb10*/  ISETP.GE.OR P3, PT, R7, UR49, P1 ;  /* 0x0000003107007c0c */ /* 0x000fe40008f66670 */
[----:B------:R-:W-:Y:S02]  /*eb20*/  CS2R R110, SRZ ;  /* 0x00000000006e7805 */ /* 0x000fe4000001ff00 */
[----:B------:R-:W-:Y:S01]  /*eb30*/  CS2R R108, SRZ ;  /* 0x00000000006c7805 */ /* 0x000fe2000001ff00 */
[----:B------:R1:W5:Y:S01]  /*eb40*/  @!P2 LDG.E.128 R92, desc[UR50][R4.64+0x20] ;  /* 0x00002032045ca981 */ /* 0x000362000c1e1d00 */
[----:B------:R-:W-:Y:S02]  /*eb50*/  ISETP.GE.OR P2, PT, R6, UR49, P1 ;  /* 0x0000003106007c0c */ /* 0x000fe40008f46670 */
[----:B------:R-:W-:Y:S02]  /*eb60*/  CS2R R118, SRZ ;  /* 0x0000000000767805 */ /* 0x000fe4000001ff00 */
[----:B------:R-:W-:Y:S01]  /*eb70*/  ISETP.GE.OR P1, PT, R3, UR49, P1 ;  /* 0x0000003103007c0c */ /* 0x000fe20008f26670 */
[----:B------:R1:W5:Y:S01]  /*eb80*/  @!P5 LDG.E.128 R100, desc[UR50][R4.64+0x30] ;  /* 0x000030320464d981 */ /* 0x000362000c1e1d00 */
[----:B------:R-:W-:Y:S02]  /*eb90*/  CS2R R116, SRZ ;  /* 0x0000000000747805 */ /* 0x000fe4000001ff00 */
[----:B------:R-:W-:Y:S02]  /*eba0*/  CS2R R126, SRZ ;  /* 0x00000000007e7805 */ /* 0x000fe4000001ff00 */
[----:B------:R-:W-:Y:S01]  /*ebb0*/  CS2R R124, SRZ ;  /* 0x00000000007c7805 */ /* 0x000fe2000001ff00 */
[----:B------:R1:W5:Y:S01]  /*ebc0*/  @!P4 LDG.E.128 R108, desc[UR50][R4.64+0x40] ;  /* 0x00004032046cc981 */ /* 0x000362000c1e1d00 */
[----:B------:R-:W-:Y:S02]  /*ebd0*/  CS2R R134, SRZ ;  /* 0x0000000000867805 */ /* 0x000fe4000001ff00 */
[----:B------:R-:W-:Y:S01]  /*ebe0*/  CS2R R132, SRZ ;  /* 0x0000000000847805 */ /* 0x000fe2000001ff00 */
[----:B------:R1:W5:Y:S04]  /*ebf0*/  @!P3 LDG.E.128 R116, desc[UR50][R4.64+0x50] ;  /* 0x000050320474b981 */ /* 0x000368000c1e1d00 */
[----:B------:R1:W5:Y:S04]  /*ec00*/  @!P2 LDG.E.128 R124, desc[UR50][R4.64+0x60] ;  /* 0x00006032047ca981 */ /* 0x000368000c1e1d00 */
[----:B------:R1:W5:Y:S02]  /*ec10*/  @!P1 LDG.E.128 R132, desc[UR50][R4.64+0x70] ;  /* 0x0000703204849981 */ /* 0x000364000c1e1d00 */
.L_x_690:
[----:B------:R-:W-:Y:S05]  /*ec20*/  BSYNC.RECONVERGENT B0 ;  /* 0x0000000000007941 */ /* 0x000fea0003800200 */
.L_x_689:
[----:B------:R-:W-:Y:S02]  /*ec30*/  IADD3 R156, PT, PT, R0, 0x1, RZ ;  /* 0x00000001009c7810 */ /* 0x000fe40007ffe0ff */
[----:B------:R-:W-:Y:S01]  /*ec40*/  IADD3 R159, PT, PT, R83, R159, RZ ;  /* 0x0000009f539f7210 */ /* 0x000fe20007ffe0ff */
[----:B------:R-:W-:Y:S05]  /*ec50*/  @!P0 BRA `(.L_x_691) ;  /* 0x0000000000408947 */ /* 0x000fea0003800000 */
[----:B------:R-:W0:Y:S01]  /*ec60*/  LDCU.64 UR8, c[0x4][0xd8] ;  /* 0x01001b00ff0877ac */ /* 0x000e220008000a00 */
[----:B------:R-:W-:Y:S01]  /*ec70*/  MOV R15, 0x0 ;  /* 0x00000000000f7802 */ /* 0x000fe20000000f00 */
[----:B------:R-:W-:Y:S02]  /*ec80*/  HFMA2 R12, -RZ, RZ, 0, 5.9604644775390625e-08 ;  /* 0x00000001ff0c7431 */ /* 0x000fe400000001ff */
[----:B------:R-:W-:Y:S02]  /*ec90*/  IMAD.MOV.U32 R8, RZ, RZ, 0x192 ;  /* 0x00000192ff087424 */ /* 0x000fe400078e00ff */
[----:B------:R-:W-:Y:S01]  /*eca0*/  IMAD.MOV.U32 R13, RZ, RZ, RZ ;  /* 0x000000ffff0d7224 */ /* 0x000fe200078e00ff */
[----:B------:R-:W3:Y:S01]  /*ecb0*/  LDCU.64 UR6, c[0x4][0xe0] ;  /* 0x01001c00ff0677ac */ /* 0x000ee20008000a00 */
[----:B------:R-:W4:Y:S01]  /*ecc0*/  LDC.64 R14, c[0x4][R15] ;  /* 0x010000000f0e7b82 */ /* 0x000f220000000a00 */
[----:B------:R-:W2:Y:S01]  /*ecd0*/  LDCU.64 UR4, c[0x4][0x30] ;  /* 0x01000600ff0477ac */ /* 0x000ea20008000a00 */
[----:B01----:R-:W-:Y:S01]  /*ece0*/  MOV R5, UR9 ;  /* 0x0000000900057c02 */ /* 0x003fe20008000f00 */
[----:B------:R-:W-:Y:S01]  /*ecf0*/  IMAD.U32 R4, RZ, RZ, UR8 ;  /* 0x00000008ff047e24 */ /* 0x000fe2000f8e00ff */
[----:B---3--:R-:W-:Y:S01]  /*ed00*/  MOV R7, UR7 ;  /* 0x0000000700077c02 */ /* 0x008fe20008000f00 */
[----:B------:R-:W-:Y:S01]  /*ed10*/  IMAD.U32 R6, RZ, RZ, UR6 ;  /* 0x00000006ff067e24 */ /* 0x000fe2000f8e00ff */
[----:B--2---:R-:W-:Y:S01]  /*ed20*/  MOV R11, UR5 ;  /* 0x00000005000b7c02 */ /* 0x004fe20008000f00 */
[----:B------:R-:W-:Y:S02]  /*ed30*/  IMAD.U32 R10, RZ, RZ, UR4 ;  /* 0x00000004ff0a7e24 */ /* 0x000fe4000f8e00ff */
[----:B------:R-:W-:Y:S07]  /*ed40*/  LEPC R20, `(.L_x_691) ;  /* 0x000000001014794e */ /* 0x000fee0000000000 */
[----:B----45:R-:W-:Y:S05]  /*ed50*/  CALL.ABS.NOINC R14 ;  /* 0x000000000e007343 */ /* 0x030fea0003c00000 */
.L_x_691:
[----:B------:R-:W-:Y:S05]  /*ed60*/  WARPSYNC.ALL ;  /* 0x0000000000007948 */ /* 0x000fea0003800000 */
[----:B------:R-:W-:Y:S01]  /*ed70*/  R2UR UR4, R16 ;  /* 0x00000000100472ca */ /* 0x000fe200000e0000 */
[----:B------:R-:W-:Y:S01]  /*ed80*/  BSSY.RECONVERGENT B0, `(.L_x_692) ;  /* 0x000010f000007945 */ /* 0x000fe20003800200 */
[----:B------:R-:W-:Y:S02]  /*ed90*/  IADD3 R96, PT, PT, R155, 0x108, RZ ;  /* 0x000001089b607810 */ /* 0x000fe40007ffe0ff */
[----:B------:R-:W-:Y:S02]  /*eda0*/  IADD3 R71, P0, PT, R71, R82, RZ ;  /* 0x0000005247477210 */ /* 0x000fe40007f1e0ff */
[----:B------:R-:W-:Y:S02]  /*edb0*/  PRMT R96, R72, 0x654, R96 ;  /* 0x0000065448607816 */ /* 0x000fe40000000060 */
[----:B------:R-:W-:Y:S02]  /*edc0*/  IADD3.X R3, PT, PT, RZ, R159, RZ, P0, !PT ;  /* 0x0000009fff037210 */ /* 0x000fe400007fe4ff */
[C---:B------:R-:W-:Y:S02]  /*edd0*/  LEA R90, P1, R71.reuse, UR54, 0x1 ;  /* 0x00000036475a7c11 */ /* 0x040fe4000f8208ff */
[----:B------:R-:W-:Y:S01]  /*ede0*/  ISETP.NE.AND P0, PT, R68, RZ, PT ;  /* 0x000000ff4400720c */ /* 0x000fe20003f05270 */
[----:B01----:R-:W0:Y:S01]  /*edf0*/  LDTM.x64 R4, tmem[UR4] ;  /* 0x00000004000479ee */ /* 0x003e220008340000 */
[----:B------:R-:W-:Y:S01]  /*ee00*/  LEA.HI.X R91, R71, UR55, R3, 0x1, P1 ;  /* 0x00000037475b7c11 */ /* 0x000fe200088f0c03 */
[----:B------:R-:W-:Y:S01]  /*ee10*/  NOP ;  /* 0x0000000000007918 */ /* 0x000fe20000000000 */
[----:B------:R-:W-:Y:S01]  /*ee20*/  MOV R0, 0x80 ;  /* 0x0000008000007802 */ /* 0x000fe20000000f00 */
[----:B0-----:R0:W-:Y:S01]  /*ee30*/  SYNCS.ARRIVE.TRANS64.RED.A1T0 RZ, [R96+URZ], RZ ;  /* 0x000000ff60ff79a7 */ /* 0x0011e200081004ff */
[----:B-----5:R-:W-:Y:S02]  /*ee40*/  SHF.L.U32 R72, R76, 0x10, RZ ;  /* 0x000000104c487819 */ /* 0x020fe400000006ff */
[----:B------:R-:W-:Y:S02]  /*ee50*/  SEL R71, R0, 0x40, !P0 ;  /* 0x0000004000477807 */ /* 0x000fe40004000000 */
[----:B------:R-:W-:Y:S02]  /*ee60*/  LOP3.LUT R74, R76, 0xffff0000, RZ, 0xc0, !PT ;  /* 0xffff00004c4a7812 */ /* 0x000fe400078ec0ff */
[----:B------:R-:W-:Y:S02]  /*ee70*/  ISETP.GE.AND P0, PT, R75, UR49, PT ;  /* 0x000000314b007c0c */ /* 0x000fe4000bf06270 */
[C---:B------:R-:W-:Y:S02]  /*ee80*/  ISETP.GE.AND P4, PT, R158.reuse, UR59, PT ;  /* 0x0000003b9e007c0c */ /* 0x040fe4000bf86270 */
[----:B------:R-:W-:Y:S04]  /*ee90*/  ISETP.GE.OR P0, PT, R158, UR59, P0 ;  /* 0x0000003b9e007c0c */ /* 0x000fe80008706670 */
[----:B------:R-:W-:Y:S01]  /*eea0*/  ISETP.GE.OR P0, PT, R154, UR58, P0 ;  /* 0x0000003a9a007c0c */ /* 0x000fe20008706670 */
[C---:B--2---:R-:W-:Y:S01]  /*eeb0*/  FMUL R3, R69.reuse, R5 ;  /* 0x0000000545037220 */ /* 0x044fe20000400000 */
[C---:B------:R-:W-:Y:S01]  /*eec0*/  FMUL R5, R69.reuse, R9 ;  /* 0x0000000945057220 */ /* 0x040fe20000400000 */
[C---:B------:R-:W-:Y:S01]  /*eed0*/  FMUL R0, R69.reuse, R4 ;  /* 0x0000000445007220 */ /* 0x040fe20000400000 */
[C---:B------:R-:W-:Y:S01]  /*eee0*/  FMUL R6, R69.reuse, R6 ;  /* 0x0000000645067220 */ /* 0x040fe20000400000 */
[C---:B------:R-:W-:Y:S01]  /*eef0*/  FMUL R7, R69.reuse, R7 ;  /* 0x0000000745077220 */ /* 0x040fe20000400000 */
[----:B------:R-:W-:Y:S01]  /*ef00*/  FMUL R4, R69, R8 ;  /* 0x0000000845047220 */ /* 0x000fe20000400000 */
[----:B------:R-:W-:Y:S01]  /*ef10*/  FFMA R0, R73, R72, R0 ;  /* 0x0000004849007223 */ /* 0x000fe20000000000 */
[----:B------:R-:W-:Y:S01]  /*ef20*/  LOP3.LUT R72, R77, 0xffff0000, RZ, 0xc0, !PT ;  /* 0xffff00004d487812 */ /* 0x000fe200078ec0ff */
[----:B------:R-:W-:Y:S01]  /*ef30*/  FFMA R3, R73, R74, R3 ;  /* 0x0000004a49037223 */ /* 0x000fe20000000003 */
[C---:B------:R-:W-:Y:S01]  /*ef40*/  FMUL R10, R69.reuse, R10 ;  /* 0x0000000a450a7220 */ /* 0x040fe20000400000 */
[C---:B------:R-:W-:Y:S01]  /*ef50*/  FMUL R11, R69.reuse, R11 ;  /* 0x0000000b450b7220 */ /* 0x040fe20000400000 */
[C---:B------:R-:W-:Y:S01]  /*ef60*/  FMUL R9, R69.reuse, R13 ;  /* 0x0000000d45097220 */ /* 0x040fe20000400000 */
[----:B------:R-:W-:Y:S01]  /*ef70*/  FMUL R13, R69, R17 ;  /* 0x00000011450d7220 */ /* 0x000fe20000400000 */
[----:B0-----:R-:W-:Y:S01]  /*ef80*/  F2FP.BF16.F32.PACK_AB R96, R3, R0 ;  /* 0x000000000360723e */ /* 0x001fe200000010ff */
[C---:B------:R-:W-:Y:S01]  /*ef90*/  FMUL R17, R69.reuse, R21 ;  /* 0x0000001545117220 */ /* 0x040fe20000400000 */
[C---:B------:R-:W-:Y:S01]  /*efa0*/  SHF.L.U32 R0, R78.reuse, 0x10, RZ ;  /* 0x000000104e007819 */ /* 0x040fe200000006ff */
        /* <DEDUP_REMOVED lines=12> */
[----:B------:R-:W-:Y:S01]  /*f070*/  SHF.L.U32 R65, R77, 0x10, RZ ;  /* 0x000000104d417819 */ /* 0x000fe200000006ff */
[C---:B------:R-:W-:Y:S01]  /*f080*/  FMUL R8, R69.reuse, R12 ;  /* 0x0000000c45087220 */ /* 0x040fe20000400000 */
[C---:B------:R-:W-:Y:S01]  /*f090*/  FMUL R14, R69.reuse, R14 ;  /* 0x0000000e450e7220 */ /* 0x040fe20000400000 */
[C---:B------:R-:W-:Y:S01]  /*f0a0*/  FMUL R15, R69.reuse, R15 ;  /* 0x0000000f450f7220 */ /* 0x040fe20000400000 */
[----:B------:R-:W-:Y:S01]  /*f0b0*/  FMUL R12, R69, R16 ;  /* 0x00000010450c7220 */ /* 0x000fe20000400000 */
[----:B------:R-:W-:Y:S01]  /*f0c0*/  FFMA R6, R73, R65, R6 ;  /* 0x0000004149067223 */ /* 0x000fe20000000006 */
[----:B------:R-:W-:Y:S01]  /*f0d0*/  SHF.L.U32 R65, R79, 0x10, RZ ;  /* 0x000000104f417819 */ /* 0x000fe200000006ff */
[----:B------:R-:W-:Y:S01]  /*f0e0*/  FFMA R7, R73, R72, R7 ;  /* 0x0000004849077223 */ /* 0x000fe20000000007 */
[----:B------:R-:W-:Y:S01]  /*f0f0*/  LOP3.LUT R72, R79, 0xffff0000, RZ, 0xc0, !PT ;  /* 0xffff00004f487812 */ /* 0x000fe200078ec0ff */
[C---:B------:R-:W-:Y:S01]  /*f100*/  FFMA R4, R73.reuse, R0, R4 ;  /* 0x0000000049047223 */ /* 0x040fe20000000004 */
[C---:B------:R-:W-:Y:S01]  /*f110*/  SHF.L.U32 R0, R84.reuse, 0x10, RZ ;  /* 0x0000001054007819 */ /* 0x040fe200000006ff */
[C---:B------:R-:W-:Y:S01]  /*f120*/  FFMA R5, R73.reuse, R3, R5 ;  /* 0x0000000349057223 */ /* 0x040fe20000000005 */
[----:B------:R-:W-:Y:S01]  /*f130*/  LOP3.LUT R3, R84, 0xffff0000, RZ, 0xc0, !PT ;  /* 0xffff000054037812 */ /* 0x000fe200078ec0ff */
[----:B------:R-:W-:Y:S01]  /*f140*/  FFMA R10, R73, R65, R10 ;  /* 0x00000041490a7223 */ /* 0x000fe2000000000a */
[----:B------:R-:W-:Y:S01]  /*f150*/  F2FP.BF16.F32.PACK_AB R97, R7, R6 ;  /* 0x000000060761723e */ /* 0x000fe200000010ff */
[----:B------:R-:W-:Y:S01]  /*f160*/  FFMA R11, R73, R72, R11 ;  /* 0x00000048490b7223 */ /* 0x000fe2000000000b */
[----:B------:R-:W-:Y:S01]  /*f170*/  F2FP.BF16.F32.PACK_AB R98, R5, R4 ;  /* 0x000000040562723e */ /* 0x000fe200000010ff */
[----:B------:R-:W-:Y:S01]  /*f180*/  FFMA R8, R73, R0, R8 ;  /* 0x0000000049087223 */ /* 0x000fe20000000008 */
[----:B------:R-:W-:Y:S01]  /*f190*/  SHF.L.U32 R0, R85, 0x10, RZ ;  /* 0x0000001055007819 */ /* 0x000fe200000006ff */
[----:B------:R-:W-:Y:S01]  /*f1a0*/  FFMA R9, R73, R3, R9 ;  /* 0x0000000349097223 */ /* 0x000fe20000000009 */
[----:B------:R-:W-:Y:S01]  /*f1b0*/  LOP3.LUT R3, R85, 0xffff0000, RZ, 0xc0, !PT ;  /* 0xffff000055037812 */ /* 0x000fe200078ec0ff */
[----:B------:R-:W-:Y:S01]  /*f1c0*/  FMUL R18, R69, R18 ;  /* 0x0000001245127220 */ /* 0x000fe20000400000 */
[----:B------:R-:W-:Y:S01]  /*f1d0*/  SHF.L.U32 R4, R87, 0x10, RZ ;  /* 0x0000001057047819 */ /* 0x000fe200000006ff */
[C---:B------:R-:W-:Y:S01]  /*f1e0*/  FFMA R14, R73.reuse, R0, R14 ;  /* 0x00000000490e7223 */ /* 0x040fe2000000000e */
[C---:B------:R-:W-:Y:S01]  /*f1f0*/  SHF.L.U32 R0, R86.reuse, 0x10, RZ ;  /* 0x0000001056007819 */ /* 0x040fe200000006ff */
[----:B------:R-:W-:Y:S01]  /*f200*/  FFMA R15, R73, R3, R15 ;  /* 0x00000003490f7223 */ /* 0x000fe2000000000f */
[----:B------:R-:W-:Y:S01]  /*f210*/  LOP3.LUT R3, R86, 0xffff0000, RZ, 0xc0, !PT ;  /* 0xffff000056037812 */ /* 0x000fe200078ec0ff */
[----:B------:R-:W-:Y:S01]  /*f220*/  FMUL R19, R69, R19 ;  /* 0x0000001345137220 */ /* 0x000fe20000400000 */
[----:B------:R-:W-:Y:S01]  /*f230*/  F2FP.BF16.F32.PACK_AB R99, R11, R10 ;  /* 0x0000000a0b63723e */ /* 0x000fe200000010ff */
[----:B------:R-:W-:Y:S01]  /*f240*/  FFMA R12, R73, R0, R12 ;  /* 0x00000000490c7223 */ /* 0x000fe2000000000c */
[----:B------:R-:W-:Y:S01]  /*f250*/  LOP3.LUT R0, R87, 0xffff0000, RZ, 0xc0, !PT ;  /* 0xffff000057007812 */ /* 0x000fe200078ec0ff */
[----:B------:R-:W-:Y:S01]  /*f260*/  FFMA R13, R73, R3, R13 ;  /* 0x00000003490d7223 */ /* 0x000fe2000000000d */
[C---:B------:R-:W-:Y:S01]  /*f270*/  SHF.L.U32 R3, R92.reuse, 0x10, RZ ;  /* 0x000000105c037819 */ /* 0x040fe200000006ff */
[----:B------:R0:W-:Y:S01]  /*f280*/  @!P0 STG.E.128 desc[UR50][R90.64], R96 ;  /* 0x000000605a008986 */ /* 0x0001e2000c101d32 */
[----:B------:R-:W-:Y:S01]  /*f290*/  SHF.L.U32 R5, R133, 0x10, RZ ;  /* 0x0000001085057819 */ /* 0x000fe200000006ff */
[----:B------:R-:W-:Y:S01]  /*f2a0*/  FFMA R18, R73, R4, R18 ;  /* 0x0000000449127223 */ /* 0x000fe20000000012 */
[----:B------:R-:W-:Y:S01]  /*f2b0*/  SHF.L.U32 R4, R93, 0x10, RZ ;  /* 0x000000105d047819 */ /* 0x000fe200000006ff */
[----:B------:R-:W-:Y:S01]  /*f2c0*/  FFMA R19, R73, R0, R19 ;  /* 0x0000000049137223 */ /* 0x000fe20000000013 */
[----:B------:R-:W-:Y:S01]  /*f2d0*/  LOP3.LUT R0, R92, 0xffff0000, RZ, 0xc0, !PT ;  /* 0xffff00005c007812 */ /* 0x000fe200078ec0ff */
[----:B------:R-:W-:Y:S01]  /*f2e0*/  FMUL R16, R69, R20 ;  /* 0x0000001445107220 */ /* 0x000fe20000400000 */
[----:B------:R-:W-:Y:S01]  /*f2f0*/  LOP3.LUT R6, R135, 0xffff0000, RZ, 0xc0, !PT ;  /* 0xffff000087067812 */ /* 0x000fe200078ec0ff */
[----:B------:R-:W-:Y:S01]  /*f300*/  FMUL R22, R69, R22 ;  /* 0x0000001645167220 */ /* 0x000fe20000400000 */
[----:B------:R-:W-:Y:S01]  /*f310*/  F2FP.BF16.F32.PACK_AB R11, R19, R18 ;  /* 0x00000012130b723e */ /* 0x000fe200000010ff */
        /* <DEDUP_REMOVED lines=17> */
[----:B------:R-:W-:Y:S01]  /*f430*/  SHF.L.U32 R4, R101, 0x10, RZ ;  /* 0x0000001065047819 */ /* 0x000fe200000006ff */
[----:B------:R-:W-:Y:S01]  /*f440*/  FMUL R27, R69, R27 ;  /* 0x0000001b451b7220 */ /* 0x000fe20000400000 */
[----:B------:R-:W-:Y:S01]  /*f450*/  F2FP.BF16.F32.PACK_AB R10, R13, R12 ;  /* 0x0000000c0d0a723e */ /* 0x000fe200000010ff */
[----:B------:R-:W-:Y:S01]  /*f460*/  FFMA R26, R73, R0, R26 ;  /* 0x00000000491a7223 */ /* 0x000fe2000000001a */
[C---:B------:R-:W-:Y:S01]  /*f470*/  SHF.L.U32 R0, R100.reuse, 0x10, RZ ;  /* 0x0000001064007819 */ /* 0x040fe200000006ff */
[----:B------:R-:W-:Y:S01]  /*f480*/  FMUL R24, R69, R28 ;  /* 0x0000001c45187220 */ /* 0x000fe20000400000 */
[----:B------:R-:W-:Y:S01]  /*f490*/  F2FP.BF16.F32.PACK_AB R17, R23, R22 ;  /* 0x000000161711723e */ /* 0x000fe200000010ff */
[C---:B------:R-:W-:Y:S01]  /*f4a0*/  FFMA R27, R73.reuse, R3, R27 ;  /* 0x00000003491b7223 */ /* 0x040fe2000000001b */
[----:B------:R-:W-:Y:S01]  /*f4b0*/  LOP3.LUT R3, R100, 0xffff0000, RZ, 0xc0, !PT ;  /* 0xffff000064037812 */ /* 0x000fe200078ec0ff */
        /* <DEDUP_REMOVED lines=19> */
[----:B------:R-:W-:Y:S01]  /*f5f0*/  LOP3.LUT R0, R103, 0xffff0000, RZ, 0xc0, !PT ;  /* 0xffff000067007812 */ /* 0x000fe200078ec0ff */
[----:B------:R-:W-:Y:S01]  /*f600*/  FMUL R35, R69, R35 ;  /* 0x0000002345237220 */ /* 0x000fe20000400000 */
[----:B------:R-:W-:Y:S01]  /*f610*/  FFMA R34, R73, R4, R34 ;  /* 0x0000000449227223 */ /* 0x000fe20000000022 */
[----:B------:R-:W-:Y:S01]  /*f620*/  LOP3.LUT R4, R108, 0xffff0000, RZ, 0xc0, !PT ;  /* 0xffff00006c047812 */ /* 0x000fe200078ec0ff */
[----:B------:R-:W-:Y:S01]  /*f630*/  FMUL R32, R69, R36 ;  /* 0x0000002445207220 */ /* 0x000fe20000400000 */
[----:B------:R-:W-:Y:S01]  /*f640*/  F2FP.BF16.F32.PACK_AB R26, R29, R28 ;  /* 0x0000001c1d1a723e */ /* 0x000fe200000010ff */
[----:B------:R-:W-:Y:S01]  /*f650*/  FFMA R35, R73, R0, R35 ;  /* 0x0000000049237223 */ /* 0x000fe20000000023 */
[----:B------:R-:W-:Y:S01]  /*f660*/  SHF.L.U32 R0, R109, 0x10, RZ ;  /* 0x000000106d007819 */ /* 0x000fe200000006ff */
[----:B------:R-:W-:Y:S01]  /*f670*/  FMUL R38, R69, R38 ;  /* 0x0000002645267220 */ /* 0x000fe20000400000 */
        /* <DEDUP_REMOVED lines=75> */
[----:B------:R-:W-:Y:S01]  /*fb30*/  FMUL R62, R69, R62 ;  /* 0x0000003e453e7220 */ /* 0x000fe20000400000 */
[----:B------:R-:W-:Y:S01]  /*fb40*/  FFMA R59, R73, R0, R59 ;  /* 0x00000000493b7223 */ /* 0x000fe2000000003b */
[----:B------:R-:W-:Y:S01]  /*fb50*/  LOP3.LUT R0, R133, 0xffff0000, RZ, 0xc0, !PT ;  /* 0xffff000085007812 */ /* 0x000fe200078ec0ff */
[----:B------:R-:W-:Y:S01]  /*fb60*/  FFMA R56, R73, R3, R56 ;  /* 0x0000000349387223 */ /* 0x000fe20000000038 */
[C---:B------:R-:W-:Y:S01]  /*fb70*/  SHF.L.U32 R3, R134.reuse, 0x10, RZ ;  /* 0x0000001086037819 */ /* 0x040fe200000006ff */
[----:B------:R-:W-:Y:S01]  /*fb80*/  FMUL R63, R69, R63 ;  /* 0x0000003f453f7220 */ /* 0x000fe20000400000 */
[----:B------:R-:W-:Y:S01]  /*fb90*/  F2FP.BF16.F32.PACK_AB R7, R59, R58 ;  /* 0x0000003a3b07723e */ /* 0x000fe200000010ff */
[----:B------:R-:W-:Y:S01]  /*fba0*/  FFMA R57, R73, R4, R57 ;  /* 0x0000000449397223 */ /* 0x000fe20000000039 */
[----:B------:R-:W-:Y:S01]  /*fbb0*/  LOP3.LUT R4, R134, 0xffff0000, RZ, 0xc0, !PT ;  /* 0xffff000086047812 */ /* 0x000fe200078ec0ff */
[----:B------:R-:W-:Y:S01]  /*fbc0*/  FMUL R60, R69, R64 ;  /* 0x00000040453c7220 */ /* 0x000fe20000400000 */
[----:B------:R-:W-:Y:S01]  /*fbd0*/  IADD3 R64, PT, PT, R70, R71, RZ ;  /* 0x0000004746407210 */ /* 0x000fe20007ffe0ff */
[----:B------:R-:W-:Y:S01]  /*fbe0*/  FFMA R62, R73, R5, R62 ;  /* 0x00000005493e7223 */ /* 0x000fe2000000003e */
[----:B------:R-:W-:Y:S01]  /*fbf0*/  SHF.L.U32 R5, R135, 0x10, RZ ;  /* 0x0000001087057819 */ /* 0x000fe200000006ff */
[C---:B------:R-:W-:Y:S01]  /*fc00*/  FMUL R66, R69.reuse, R66 ;  /* 0x0000004245427220 */ /* 0x040fe20000400000 */
[----:B------:R-:W-:Y:S01]  /*fc10*/  SHF.R.U32.HI R74, RZ, 0x15, R64 ;  /* 0x00000015ff4a7819 */ /* 0x000fe20000011640 */
[----:B------:R-:W-:Y:S01]  /*fc20*/  FMUL R67, R69, R67 ;  /* 0x0000004345437220 */ /* 0x000fe20000400000 */
[----:B------:R-:W-:Y:S01]  /*fc30*/  F2FP.BF16.F32.PACK_AB R56, R57, R56 ;  /* 0x000000383938723e */ /* 0x000fe200000010ff */
[C---:B------:R-:W-:Y:S01]  /*fc40*/  FFMA R63, R73.reuse, R0, R63 ;  /* 0x00000000493f7223 */ /* 0x040fe2000000003f */
[----:B------:R-:W-:Y:S01]  /*fc50*/  LOP3.LUT P5, RZ, R74, 0x3, R145, 0x48, !PT ;  /* 0x000000034aff7812 */ /* 0x000fe200078a4891 */
[C---:B------:R-:W-:Y:S01]  /*fc60*/  FFMA R60, R73.reuse, R3, R60 ;  /* 0x00000003493c7223 */ /* 0x040fe2000000003c */
[C---:B------:R-:W-:Y:S01]  /*fc70*/  FFMA R61, R73.reuse, R4, R61 ;  /* 0x00000004493d7223 */ /* 0x040fe2000000003d */
[----:B------:R-:W-:Y:S01]  /*fc80*/  MOV R4, R48 ;  /* 0x0000003000047202 */ /* 0x000fe20000000f00 */
[----:B------:R-:W-:Y:S01]  /*fc90*/  FFMA R66, R73, R5, R66 ;  /* 0x0000000549427223 */ /* 0x000fe20000000042 */
[----:B------:R-:W-:Y:S01]  /*fca0*/  F2FP.BF16.F32.PACK_AB R57, R63, R62 ;  /* 0x0000003e3f39723e */ /* 0x000fe200000010ff */
[----:B------:R-:W-:Y:S01]  /*fcb0*/  FFMA R67, R73, R6, R67 ;  /* 0x0000000649437223 */ /* 0x000fe20000000043 */
[----:B------:R-:W-:Y:S02]  /*fcc0*/  F2FP.BF16.F32.PACK_AB R58, R61, R60 ;  /* 0x0000003c3d3a723e */ /* 0x000fe400000010ff */
[----:B------:R-:W-:Y:S02]  /*fcd0*/  MOV R5, R54 ;  /* 0x0000003600057202 */ /* 0x000fe40000000f00 */
[----:B------:R-:W-:Y:S02]  /*fce0*/  F2FP.BF16.F32.PACK_AB R59, R67, R66 ;  /* 0x00000042433b723e */ /* 0x000fe400000010ff */
[----:B------:R-:W-:Y:S01]  /*fcf0*/  MOV R6, R52 ;  /* 0x0000003400067202 */ /* 0x000fe20000000f00 */
[----:B0-----:R-:W-:Y:S06]  /*fd00*/  @P4 BRA `(.L_x_693) ;  /* 0x0000000000584947 */ /* 0x001fec0003800000 */
[C---:B------:R-:W-:Y:S01]  /*fd10*/  VIADD R0, R75.reuse, 0x8 ;  /* 0x000000084b007836 */ /* 0x040fe20000000000 */
[----:B------:R-:W-:Y:S01]  /*fd20*/  ISETP.GE.AND P0, PT, R154, UR58, PT ;  /* 0x0000003a9a007c0c */ /* 0x000fe2000bf06270 */
[C---:B------:R-:W-:Y:S03]  /*fd30*/  VIADD R3, R75.reuse, 0x10 ;  /* 0x000000104b037836 */ /* 0x040fe60000000000 */
[----:B------:R-:W-:Y:S01]  /*fd40*/  ISETP.GE.OR P3, PT, R0, UR49, P0 ;  /* 0x0000003100007c0c */ /* 0x000fe20008766670 */
[----:B------:R-:W-:Y:S01]  /*fd50*/  VIADD R0, R75, 0x18 ;  /* 0x000000184b007836 */ /* 0x000fe20000000000 */
[----:B------:R-:W-:Y:S01]  /*fd60*/  ISETP.GE.OR P2, PT, R3, UR49, P0 ;  /* 0x0000003103007c0c */ /* 0x000fe20008746670 */
[C---:B------:R-:W-:Y:S03]  /*fd70*/  VIADD R3, R75.reuse, 0x30 ;  /* 0x000000304b037836 */ /* 0x040fe60000000000 */
[----:B------:R-:W-:Y:S01]  /*fd80*/  ISETP.GE.OR P1, PT, R0, UR49, P0 ;  /* 0x0000003100007c0c */ /* 0x000fe20008726670 */
[C---:B------:R-:W-:Y:S06]  /*fd90*/  VIADD R0, R75.reuse, 0x20 ;  /* 0x000000204b007836 */ /* 0x040fec0000000000 */
[----:B------:R0:W-:Y:S01]  /*fda0*/  @!P3 STG.E.128 desc[UR50][R90.64+0x10], R8 ;  /* 0x000010085a00b986 */ /* 0x0001e2000c101d32 */
[----:B------:R-:W-:Y:S01]  /*fdb0*/  ISETP.GE.OR P3, PT, R0, UR49, P0 ;  /* 0x0000003100007c0c */ /* 0x000fe20008766670 */
[C---:B------:R-:W-:Y:S02]  /*fdc0*/  VIADD R0, R75.reuse, 0x28 ;  /* 0x000000284b007836 */ /* 0x040fe40000000000 */
[----:B------:R0:W-:Y:S01]  /*fdd0*/  @!P2 STG.E.128 desc[UR50][R90.64+0x20], R16 ;  /* 0x000020105a00a986 */ /* 0x0001e2000c101d32 */
[----:B------:R-:W-:Y:S02]  /*fde0*/  VIADD R75, R75, 0x38 ;  /* 0x000000384b4b7836 */ /* 0x000fe40000000000 */
[----:B------:R-:W-:Y:S01]  /*fdf0*/  ISETP.GE.OR P2, PT, R0, UR49, P0 ;  /* 0x0000003100007c0c */ /* 0x000fe20008746670 */
[----:B------:R0:W-:Y:S01]  /*fe00*/  @!P1 STG.E.128 desc[UR50][R90.64+0x30], R24 ;  /* 0x000030185a009986 */ /* 0x0001e2000c101d32 */
[----:B------:R-:W-:Y:S02]  /*fe10*/  ISETP.GE.OR P1, PT, R3, UR49, P0 ;  /* 0x0000003103007c0c */ /* 0x000fe40008726670 */
[----:B------:R-:W-:Y:S03]  /*fe20*/  ISETP.GE.OR P0, PT, R75, UR49, P0 ;  /* 0x000000314b007c0c */ /* 0x000fe60008706670 */
[----:B------:R0:W-:Y:S06]  /*fe30*/  @!P3 STG.E.128 desc[UR50][R90.64+0x40], R32 ;  /* 0x000040205a00b986 */ /* 0x0001ec000c101d32 */
[----:B------:R0:W-:Y:S04]  /*fe40*/  @!P2 STG.E.128 desc[UR50][R90.64+0x50], R40 ;  /* 0x000050285a00a986 */ /* 0x0001e8000c101d32 */
[----:B------:R0:W-:Y:S04]  /*fe50*/  @!P1 STG.E.128 desc[UR50][R90.64+0x60], R4 ;  /* 0x000060045a009986 */ /* 0x0001e8000c101d32 */
[----:B------:R0:W-:Y:S02]  /*fe60*/  @!P0 STG.E.128 desc[UR50][R90.64+0x70], R56 ;  /* 0x000070385a008986 */ /* 0x0001e4000c101d32 */
.L_x_693:
[----:B------:R-:W-:Y:S05]  /*fe70*/  BSYNC.RECONVERGENT B0 ;  /* 0x0000000000007941 */ /* 0x000fea0003800200 */
.L_x_692:
[----:B------:R-:W-:Y:S02]  /*fe80*/  ISETP.NE.AND P0, PT, R81, RZ, PT ;  /* 0x000000ff5100720c */ /* 0x000fe40003f05270 */
[----:B0-----:R-:W-:Y:S11]  /*fe90*/  IADD3 R90, PT, PT, R71, UR48, RZ ;  /* 0x00000030475a7c10 */ /* 0x001ff6000fffe0ff */
[----:B------:R-:W-:Y:S05]  /*fea0*/  @P0 BRA `(.L_x_694) ;  /* 0x0000000000840947 */ /* 0x000fea0003800000 */
[----:B------:R-:W-:Y:S01]  /*feb0*/  ISETP.GE.AND P1, PT, R90, UR49, PT ;  /* 0x000000315a007c0c */ /* 0x000fe2000bf26270 */
[----:B------:R-:W-:Y:S01]  /*fec0*/  BSSY.RECONVERGENT B0, `(.L_x_694) ;  /* 0x000001f000007945 */ /* 0x000fe20003800200 */
        /* <DEDUP_REMOVED lines=17> */
[----:B------:R-:W-:Y:S01]  /*ffe0*/  VIADD R3, R90, 0x30 ;  /* 0x000000305a037836 */ /* 0x000fe20000000000 */
        /* <DEDUP_REMOVED lines=12> */
.L_x_695:
[----:B------:R-:W-:Y:S05]  /*100b0*/  BSYNC.RECONVERGENT B0 ;  /* 0x0000000000007941 */ /* 0x000fea0003800200 */
.L_x_694:
[----:B------:R-:W-:Y:S05]  /*100c0*/  @!P5 BRA `(.L_x_696) ;  /* 0x000000000040d947 */ /* 0x000fea0003800000 */
[----:B------:R-:W2:Y:S01]  /*100d0*/  LDCU.64 UR8, c[0x4][0xd8] ;  /* 0x01001b00ff0877ac */ /* 0x000ea20008000a00 */
[----:B------:R-:W-:Y:S01]  /*100e0*/  MOV R15, 0x0 ;  /* 0x00000000000f7802 */ /* 0x000fe20000000f00 */
[----:B------:R-:W-:Y:S02]  /*100f0*/  HFMA2 R12, -RZ, RZ, 0, 5.9604644775390625e-08 ;  /* 0x00000001ff0c7431 */ /* 0x000fe400000001ff */
[----:B------:R-:W-:Y:S02]  /*10100*/  IMAD.MOV.U32 R8, RZ, RZ, 0x192 ;  /* 0x00000192ff087424 */ /* 0x000fe400078e00ff */
[----:B------:R-:W-:Y:S01]  /*10110*/  IMAD.MOV.U32 R13, RZ, RZ, RZ ;  /* 0x000000ffff0d7224 */ /* 0x000fe200078e00ff */
[----:B------:R-:W0:Y:S01]  /*10120*/  LDCU.64 UR6, c[0x4][0xe0] ;  /* 0x01001c00ff0677ac */ /* 0x000e220008000a00 */
[----:B------:R-:W3:Y:S01]  /*10130*/  LDC.64 R14, c[0x4][R15] ;  /* 0x010000000f0e7b82 */ /* 0x000ee20000000a00 */
[----:B------:R-:W4:Y:S01]  /*10140*/  LDCU.64 UR4, c[0x4][0x30] ;  /* 0x01000600ff0477ac */ /* 0x000f220008000a00 */
[----:B--2---:R-:W-:Y:S01]  /*10150*/  MOV R5, UR9 ;  /* 0x0000000900057c02 */ /* 0x004fe20008000f00 */
[----:B------:R-:W-:Y:S01]  /*10160*/  IMAD.U32 R4, RZ, RZ, UR8 ;  /* 0x00000008ff047e24 */ /* 0x000fe2000f8e00ff */
[----:B01----:R-:W-:Y:S01]  /*10170*/  MOV R7, UR7 ;  /* 0x0000000700077c02 */ /* 0x003fe20008000f00 */
[----:B------:R-:W-:Y:S01]  /*10180*/  IMAD.U32 R6, RZ, RZ, UR6 ;  /* 0x00000006ff067e24 */ /* 0x000fe2000f8e00ff */
[----:B----4-:R-:W-:Y:S01]  /*10190*/  MOV R11, UR5 ;  /* 0x00000005000b7c02 */ /* 0x010fe20008000f00 */
[----:B------:R-:W-:Y:S02]  /*101a0*/  IMAD.U32 R10, RZ, RZ, UR4 ;  /* 0x00000004ff0a7e24 */ /* 0x000fe4000f8e00ff */
[----:B------:R-:W-:Y:S07]  /*101b0*/  LEPC R20, `(.L_x_696) ;  /* 0x000000001014794e */ /* 0x000fee0000000000 */
[----:B---3-5:R-:W-:Y:S05]  /*101c0*/  CALL.ABS.NOINC R14 ;  /* 0x000000000e007343 */ /* 0x028fea0003c00000 */
.L_x_696:
[----:B------:R-:W-:Y:S05]  /*101d0*/  WARPSYNC.ALL ;  /* 0x0000000000007948 */ /* 0x000fea0003800000 */
[----:B------:R-:W-:Y:S01]  /*101e0*/  R2UR UR4, R64 ;  /* 0x00000000400472ca */ /* 0x000fe200000e0000 */
[----:B------:R-:W-:Y:S01]  /*101f0*/  BSSY.RECONVERGENT B0, `(.L_x_697) ;  /* 0x000010b000007945 */ /* 0x000fe20003800200 */
[----:B------:R-:W-:Y:S02]  /*10200*/  IADD3 R72, P0, PT, R71, R82, RZ ;  /* 0x0000005247487210 */ /* 0x000fe40007f1e0ff */
[----:B-----5:R-:W-:Y:S02]  /*10210*/  SHF.L.U32 R71, R76, 0x10, RZ ;  /* 0x000000104c477819 */ /* 0x020fe400000006ff */
[----:B------:R-:W-:Y:S02]  /*10220*/  IADD3.X R3, PT, PT, RZ, R159, RZ, P0, !PT ;  /* 0x0000009fff037210 */ /* 0x000fe400007fe4ff */
[C---:B------:R-:W-:Y:S02]  /*10230*/  LEA R104, P0, R72.reuse, UR54, 0x1 ;  /* 0x0000003648687c11 */ /* 0x040fe4000f8008ff */
[C---:B------:R-:W-:Y:S02]  /*10240*/  SHF.L.U32 R74, R77.reuse, 0x10, RZ ;  /* 0x000000104d4a7819 */ /* 0x040fe400000006ff */
[----:B------:R-:W-:Y:S01]  /*10250*/  LEA.HI.X R105, R72, UR55, R3, 0x1, P0 ;  /* 0x0000003748697c11 */ /* 0x000fe200080f0c03 */
[----:B01----:R-:W0:Y:S01]  /*10260*/  LDTM.x64 R4, tmem[UR4] ;  /* 0x00000004000479ee */ /* 0x003e220008340000 */
[----:B------:R-:W-:Y:S02]  /*10270*/  ISETP.NE.AND P0, PT, R68, RZ, PT ;  /* 0x000000ff4400720c */ /* 0x000fe40003f05270 */
[----:B------:R-:W-:Y:S02]  /*10280*/  LOP3.LUT R72, R76, 0xffff0000, RZ, 0xc0, !PT ;  /* 0xffff00004c487812 */ /* 0x000fe400078ec0ff */
[----:B------:R-:W-:Y:S02]  /*10290*/  LOP3.LUT R75, R77, 0xffff0000, RZ, 0xc0, !PT ;  /* 0xffff00004d4b7812 */ /* 0x000fe400078ec0ff */
[----:B------:R-:W-:Y:S01]  /*102a0*/  ISETP.GE.AND P4, PT, R158, UR59, PT ;  /* 0x0000003b9e007c0c */ /* 0x000fe2000bf86270 */
[C---:B0-----:R-:W-:Y:S01]  /*102b0*/  FMUL R0, R69.reuse, R4 ;  /* 0x0000000445007220 */ /* 0x041fe20000400000 */
[----:B------:R-:W-:Y:S01]  /*102c0*/  MOV R4, 0x40 ;  /* 0x0000004000047802 */ /* 0x000fe20000000f00 */
[C---:B------:R-:W-:Y:S01]  /*102d0*/  FMUL R3, R69.reuse, R5 ;  /* 0x0000000545037220 */ /* 0x040fe20000400000 */
[----:B------:R-:W-:Y:S01]  /*102e0*/  FMUL R5, R69, R9 ;  /* 0x0000000945057220 */ /* 0x000fe20000400000 */
[C---:B------:R-:W-:Y:S01]  /*102f0*/  FFMA R0, R73.reuse, R71, R0 ;  /* 0x0000004749007223 */ /* 0x040fe20000000000 */
[----:B------:R-:W-:Y:S01]  /*10300*/  SEL R71, R4, 0x80, !P0 ;  /* 0x0000008004477807 */ /* 0x000fe20004000000 */
[----:B------:R-:W-:Y:S01]  /*10310*/  FFMA R3, R73, R72, R3 ;  /* 0x0000004849037223 */ /* 0x000fe20000000003 */
[----:B------:R-:W-:Y:S01]  /*10320*/  ISETP.GE.AND P0, PT, R90, UR49, PT ;  /* 0x000000315a007c0c */ /* 0x000fe2000bf06270 */
[C---:B------:R-:W-:Y:S01]  /*10330*/  FMUL R4, R69.reuse, R8 ;  /* 0x0000000845047220 */ /* 0x040fe20000400000 */
[----:B------:R-:W-:Y:S01]  /*10340*/  IADD3 R72, PT, PT, R70, R71, RZ ;  /* 0x0000004746487210 */ /* 0x000fe20007ffe0ff */
[----:B------:R-:W-:Y:S01]  /*10350*/  FMUL R6, R69, R6 ;  /* 0x0000000645067220 */ /* 0x000fe20000400000 */
[----:B------:R-:W-:Y:S01]  /*10360*/  F2FP.BF16.F32.PACK_AB R96, R3, R0 ;  /* 0x000000000360723e */ /* 0x000fe200000010ff */
[----:B------:R-:W-:Y:S01]  /*10370*/  FMUL R7, R69, R7 ;  /* 0x0000000745077220 */ /* 0x000fe20000400000 */
[C---:B------:R-:W-:Y:S01]  /*10380*/  SHF.L.U32 R0, R78.reuse, 0x10, RZ ;  /* 0x000000104e007819 */ /* 0x040fe200000006ff */
[C---:B------:R-:W-:Y:S01]  /*10390*/  FFMA R6, R73.reuse, R74, R6 ;  /* 0x0000004a49067223 */ /* 0x040fe20000000006 */
[----:B------:R-:W-:Y:S01]  /*103a0*/  LOP3.LUT R3, R78, 0xffff0000, RZ, 0xc0, !PT ;  /* 0xffff00004e037812 */ /* 0x000fe200078ec0ff */
[C---:B------:R-:W-:Y:S01]  /*103b0*/  FFMA R7, R73.reuse, R75, R7 ;  /* 0x0000004b49077223 */ /* 0x040fe20000000007 */
[----:B------:R-:W-:Y:S01]  /*103c0*/  ISETP.GE.OR P0, PT, R158, UR59, P0 ;  /* 0x0000003b9e007c0c */ /* 0x000fe20008706670 */
[C---:B------:R-:W-:Y:S01]  /*103d0*/  FFMA R4, R73.reuse, R0, R4 ;  /* 0x0000000049047223 */ /* 0x040fe20000000004 */
[C---:B------:R-:W-:Y:S01]  /*103e0*/  SHF.L.U32 R0, R84.reuse, 0x10, RZ ;  /* 0x0000001054007819 */ /* 0x040fe200000006ff */
[----:B------:R-:W-:Y:S01]  /*103f0*/  FFMA R5, R73, R3, R5 ;  /* 0x0000000349057223 */ /* 0x000fe20000000005 */
[----:B------:R-:W-:Y:S01]  /*10400*/  LOP3.LUT R3, R84, 0xffff0000, RZ, 0xc0, !PT ;  /* 0xffff000054037812 */ /* 0x000fe200078ec0ff */
[C---:B------:R-:W-:Y:S01]  /*10410*/  FMUL R10, R69.reuse, R10 ;  /* 0x0000000a450a7220 */ /* 0x040fe20000400000 */
[----:B------:R-:W-:Y:S01]  /*10420*/  ISETP.GE.OR P0, PT, R154, UR58, P0 ;  /* 0x0000003a9a007c0c */ /* 0x000fe20008706670 */
[----:B------:R-:W-:Y:S01]  /*10430*/  FMUL R11, R69, R11 ;  /* 0x0000000b450b7220 */ /* 0x000fe20000400000 */
[----:B------:R-:W-:Y:S01]  /*10440*/  F2FP.BF16.F32.PACK_AB R98, R5, R4 ;  /* 0x000000040562723e */ /* 0x000fe200000010ff */
[----:B------:R-:W-:Y:S01]  /*10450*/  FMUL R9, R69, R13 ;  /* 0x0000000d45097220 */ /* 0x000fe20000400000 */
[----:B------:R-:W-:Y:S01]  /*10460*/  SHF.L.U32 R4, R87, 0x10, RZ ;  /* 0x0000001057047819 */ /* 0x000fe200000006ff */
[----:B------:R-:W-:Y:S01]  /*10470*/  FMUL R13, R69, R17 ;  /* 0x00000011450d7220 */ /* 0x000fe20000400000 */
[----:B------:R-:W-:Y:S01]  /*10480*/  F2FP.BF16.F32.PACK_AB R97, R7, R6 ;  /* 0x000000060761723e */ /* 0x000fe200000010ff */
[----:B------:R-:W-:Y:S01]  /*10490*/  FMUL R17, R69, R21 ;  /* 0x0000001545117220 */ /* 0x000fe20000400000 */
[----:B------:R-:W-:Y:S01]  /*104a0*/  SHF.L.U32 R5, R133, 0x10, RZ ;  /* 0x0000001085057819 */ /* 0x000fe200000006ff */
[----:B------:R-:W-:Y:S01]  /*104b0*/  FMUL R21, R69, R25 ;  /* 0x0000001945157220 */ /* 0x000fe20000400000 */
        /* <DEDUP_REMOVED lines=26> */
[----:B------:R-:W-:Y:S01]  /*10660*/  SHF.R.U32.HI R64, RZ, 0x15, R72 ;  /* 0x00000015ff407819 */ /* 0x000fe20000011648 */
[C---:B------:R-:W-:Y:S01]  /*10670*/  FMUL R14, R69.reuse, R14 ;  /* 0x0000000e450e7220 */ /* 0x040fe20000400000 */
[C---:B------:R-:W-:Y:S01]  /*10680*/  FMUL R15, R69.reuse, R15 ;  /* 0x0000000f450f7220 */ /* 0x040fe20000400000 */
[C---:B------:R-:W-:Y:S01]  /*10690*/  FMUL R18, R69.reuse, R18 ;  /* 0x0000001245127220 */ /* 0x040fe20000400000 */
[----:B------:R-:W-:Y:S01]  /*106a0*/  LOP3.LUT P5, RZ, R64, 0x3, R145, 0x48, !PT ;  /* 0x0000000340ff7812 */ /* 0x000fe200078a4891 */
[----:B------:R-:W-:Y:S01]  /*106b0*/  FMUL R19, R69, R19 ;  /* 0x0000001345137220 */ /* 0x000fe20000400000 */
[----:B------:R-:W-:Y:S01]  /*106c0*/  SHF.L.U32 R64, R79, 0x10, RZ ;  /* 0x000000104f407819 */ /* 0x000fe200000006ff */
[C---:B------:R-:W-:Y:S01]  /*106d0*/  FMUL R22, R69.reuse, R22 ;  /* 0x0000001645167220 */ /* 0x040fe20000400000 */
[C---:B------:R-:W-:Y:S01]  /*106e0*/  FMUL R23, R69.reuse, R23 ;  /* 0x0000001745177220 */ /* 0x040fe20000400000 */
[C---:B------:R-:W-:Y:S01]  /*106f0*/  FMUL R26, R69.reuse, R26 ;  /* 0x0000001a451a7220 */ /* 0x040fe20000400000 */
[----:B------:R-:W-:Y:S01]  /*10700*/  FMUL R27, R69, R27 ;  /* 0x0000001b451b7220 */ /* 0x000fe20000400000 */
[C---:B------:R-:W-:Y:S01]  /*10710*/  FFMA R10, R73.reuse, R64, R10 ;  /* 0x00000040490a7223 */ /* 0x040fe2000000000a */
[C---:B------:R-:W-:Y:S01]  /*10720*/  FFMA R11, R73.reuse, R65, R11 ;  /* 0x00000041490b7223 */ /* 0x040fe2000000000b */
        /* <DEDUP_REMOVED lines=10> */
[----:B------:R0:W-:Y:S01]  /*107d0*/  @!P0 STG.E.128 desc[UR50][R104.64], R96 ;  /* 0x0000006068008986 */ /* 0x0001e2000c101d32 */
[----:B------:R-:W-:Y:S01]  /*107e0*/  F2FP.BF16.F32.PACK_AB R8, R9, R8 ;  /* 0x000000080908723e */ /* 0x000fe200000010ff */
[----:B------:R-:W-:Y:S01]  /*107f0*/  FFMA R12, R73, R0, R12 ;  /* 0x00000000490c7223 */ /* 0x000fe2000000000c */
[----:B------:R-:W-:Y:S01]  /*10800*/  LOP3.LUT R0, R87, 0xffff0000, RZ, 0xc0, !PT ;  /* 0xffff000057007812 */ /* 0x000fe200078ec0ff */
[C---:B------:R-:W-:Y:S01]  /*10810*/  FFMA R13, R73.reuse, R3, R13 ;  /* 0x00000003490d7223 */ /* 0x040fe2000000000d */
[C---:B------:R-:W-:Y:S01]  /*10820*/  SHF.L.U32 R3, R92.reuse, 0x10, RZ ;  /* 0x000000105c037819 */ /* 0x040fe200000006ff */
[----:B------:R-:W-:Y:S01]  /*10830*/  FFMA R18, R73, R4, R18 ;  /* 0x0000000449127223 */ /* 0x000fe20000000012 */
[----:B------:R-:W-:Y:S01]  /*10840*/  SHF.L.U32 R4, R93, 0x10, RZ ;  /* 0x000000105d047819 */ /* 0x000fe200000006ff */
[C---:B------:R-:W-:Y:S01]  /*10850*/  FFMA R19, R73.reuse, R0, R19 ;  /* 0x0000000049137223 */ /* 0x040fe20000000013 */
[----:B------:R-:W-:Y:S01]  /*10860*/  LOP3.LUT R0, R92, 0xffff0000, RZ, 0xc0, !PT ;  /* 0xffff00005c007812 */ /* 0x000fe200078ec0ff */
[----:B------:R-:W-:Y:S01]  /*10870*/  FFMA R16, R73, R3, R16 ;  /* 0x0000000349107223 */ /* 0x000fe20000000010 */
[C---:B------:R-:W-:Y:S01]  /*10880*/  SHF.L.U32 R3, R94.reuse, 0x10, RZ ;  /* 0x000000105e037819 */ /* 0x040fe200000006ff */
[----:B------:R-:W-:Y:S01]  /*10890*/  FMUL R31, R69, R31 ;  /* 0x0000001f451f7220 */ /* 0x000fe20000400000 */
[----:B------:R-:W-:Y:S01]  /*108a0*/  F2FP.BF16.F32.PACK_AB R11, R19, R18 ;  /* 0x00000012130b723e */ /* 0x000fe200000010ff */
[----:B------:R-:W-:Y:S01]  /*108b0*/  FFMA R17, R73, R0, R17 ;  /* 0x0000000049117223 */ /* 0x000fe20000000011 */
[----:B------:R-:W-:Y:S01]  /*108c0*/  LOP3.LUT R0, R93, 0xffff0000, RZ, 0xc0, !PT ;  /* 0xffff00005d007812 */ /* 0x000fe200078ec0ff */
[----:B------:R-:W-:Y:S01]  /*108d0*/  FFMA R22, R73, R4, R22 ;  /* 0x0000000449167223 */ /* 0x000fe20000000016 */
        /* <DEDUP_REMOVED lines=117> */
[----:B------:R-:W-:Y:S01]  /*11030*/  FFMA R63, R73, R0, R63 ;  /* 0x00000000493f7223 */ /* 0x000fe2000000003f */
        /* <DEDUP_REMOVED lines=8> */
[----:B------:R-:W-:Y:S02]  /*110c0*/  F2FP.BF16.F32.PACK_AB R43, R51, R50 ;  /* 0x00000032332b723e */ /* 0x000fe400000010ff */
[----:B------:R-:W-:Y:S02]  /*110d0*/  F2FP.BF16.F32.PACK_AB R57, R63, R62 ;  /* 0x0000003e3f39723e */ /* 0x000fe400000010ff */
[----:B------:R-:W-:Y:S02]  /*110e0*/  F2FP.BF16.F32.PACK_AB R58, R61, R60 ;  /* 0x0000003c3d3a723e */ /* 0x000fe400000010ff */
[----:B------:R-:W-:Y:S02]  /*110f0*/  F2FP.BF16.F32.PACK_AB R59, R67, R66 ;  /* 0x00000042433b723e */ /* 0x000fe400000010ff */
[----:B------:R-:W-:Y:S02]  /*11100*/  MOV R4, R48 ;  /* 0x0000003000047202 */ /* 0x000fe40000000f00 */
[----:B------:R-:W-:Y:S02]  /*11110*/  MOV R5, R54 ;  /* 0x0000003600057202 */ /* 0x000fe40000000f00 */
[----:B------:R-:W-:Y:S01]  /*11120*/  MOV R6, R52 ;  /* 0x0000003400067202 */ /* 0x000fe20000000f00 */
[----:B0-----:R-:W-:Y:S06]  /*11130*/  @P4 BRA `(.L_x_698) ;  /* 0x0000000000584947 */ /* 0x001fec0003800000 */
[----:B------:R-:W-:Y:S01]  /*11140*/  VIADD R0, R90, 0x8 ;  /* 0x000000085a007836 */ /* 0x000fe20000000000 */
[----:B------:R-:W-:Y:S01]  /*11150*/  ISETP.GE.AND P0, PT, R154, UR58, PT ;  /* 0x0000003a9a007c0c */ /* 0x000fe2000bf06270 */
[----:B------:R-:W-:Y:S03]  /*11160*/  VIADD R3, R90, 0x10 ;  /* 0x000000105a037836 */ /* 0x000fe60000000000 */
[----:B------:R-:W-:Y:S01]  /*11170*/  ISETP.GE.OR P3, PT, R0, UR49, P0 ;  /* 0x0000003100007c0c */ /* 0x000fe20008766670 */
[C---:B------:R-:W-:Y:S01]  /*11180*/  VIADD R0, R90.reuse, 0x18 ;  /* 0x000000185a007836 */ /* 0x040fe20000000000 */
[----:B------:R-:W-:Y:S01]  /*11190*/  ISETP.GE.OR P2, PT, R3, UR49, P0 ;  /* 0x0000003103007c0c */ /* 0x000fe20008746670 */
[----:B------:R-:W-:Y:S03]  /*111a0*/  VIADD R3, R90, 0x30 ;  /* 0x000000305a037836 */ /* 0x000fe60000000000 */
[----:B------:R-:W-:Y:S01]  /*111b0*/  ISETP.GE.OR P1, PT, R0, UR49, P0 ;  /* 0x0000003100007c0c */ /* 0x000fe20008726670 */
[----:B------:R-:W-:Y:S06]  /*111c0*/  VIADD R0, R90, 0x20 ;  /* 0x000000205a007836 */ /* 0x000fec0000000000 */
        /* <DEDUP_REMOVED lines=13> */
.L_x_698:
[----:B------:R-:W-:Y:S05]  /*112a0*/  BSYNC.RECONVERGENT B0 ;  /* 0x0000000000007941 */ /* 0x000fea0003800200 */
.L_x_697:
[----:B------:R-:W-:Y:S02]  /*112b0*/  ISETP.NE.AND P0, PT, R81, RZ, PT ;  /* 0x000000ff5100720c */ /* 0x000fe40003f05270 */
[----:B------:R-:W-:Y:S11]  /*112c0*/  IADD3 R75, PT, PT, R71, UR48, RZ ;  /* 0x00000030474b7c10 */ /* 0x000ff6000fffe0ff */
[----:B------:R-:W-:Y:S05]  /*112d0*/  @P0 BRA `(.L_x_699) ;  /* 0x0000000000840947 */ /* 0x000fea0003800000 */
[----:B------:R-:W-:Y:S01]  /*112e0*/  ISETP.GE.AND P1, PT, R75, UR49, PT ;  /* 0x000000314b007c0c */ /* 0x000fe2000bf26270 */
[----:B------:R-:W-:Y:S01]  /*112f0*/  BSSY.RECONVERGENT B0, `(.L_x_699) ;  /* 0x000001f000007945 */ /* 0x000fe20003800200 */
        /* <DEDUP_REMOVED lines=8> */
[C---:B------:R-:W-:Y:S01]  /*11380*/  VIADD R3, R75.reuse, 0x8 ;  /* 0x000000084b037836 */ /* 0x040fe20000000000 */
        /* <DEDUP_REMOVED lines=21> */
.L_x_700:
[----:B------:R-:W-:Y:S05]  /*114e0*/  BSYNC.RECONVERGENT B0 ;  /* 0x0000000000007941 */ /* 0x000fea0003800200 */
.L_x_699:
[----:B------:R-:W-:Y:S05]  /*114f0*/  @!P5 BRA `(.L_x_701) ;  /* 0x000000000040d947 */ /* 0x000fea0003800000 */
[----:B------:R-:W2:Y:S01]  /*11500*/  LDCU.64 UR8, c[0x4][0xd8] ;  /* 0x01001b00ff0877ac */ /* 0x000ea20008000a00 */
[----:B------:R-:W-:Y:S01]  /*11510*/  MOV R15, 0x0 ;  /* 0x00000000000f7802 */ /* 0x000fe20000000f00 */
[----:B------:R-:W-:Y:S02]  /*11520*/  HFMA2 R12, -RZ, RZ, 0, 5.9604644775390625e-08 ;  /* 0x00000001ff0c7431 */ /* 0x000fe400000001ff */
[----:B0-----:R-:W-:Y:S02]  /*11530*/  IMAD.MOV.U32 R8, RZ, RZ, 0x192 ;  /* 0x00000192ff087424 */ /* 0x001fe400078e00ff */
[----:B------:R-:W-:Y:S01]  /*11540*/  IMAD.MOV.U32 R13, RZ, RZ, RZ ;  /* 0x000000ffff0d7224 */ /* 0x000fe200078e00ff */
[----:B------:R-:W1:Y:S01]  /*11550*/  LDCU.64 UR6, c[0x4][0xe0] ;  /* 0x01001c00ff0677ac */ /* 0x000e620008000a00 */
[----:B------:R-:W0:Y:S01]  /*11560*/  LDC.64 R14, c[0x4][R15] ;  /* 0x010000000f0e7b82 */ /* 0x000e220000000a00 */
[----:B------:R-:W3:Y:S01]  /*11570*/  LDCU.64 UR4, c[0x4][0x30] ;  /* 0x01000600ff0477ac */ /* 0x000ee20008000a00 */
[----:B--2---:R-:W-:Y:S01]  /*11580*/  MOV R5, UR9 ;  /* 0x0000000900057c02 */ /* 0x004fe20008000f00 */
[----:B------:R-:W-:Y:S01]  /*11590*/  IMAD.U32 R4, RZ, RZ, UR8 ;  /* 0x00000008ff047e24 */ /* 0x000fe2000f8e00ff */
[----:B-1----:R-:W-:Y:S01]  /*115a0*/  MOV R7, UR7 ;  /* 0x0000000700077c02 */ /* 0x002fe20008000f00 */
[----:B------:R-:W-:Y:S01]  /*115b0*/  IMAD.U32 R6, RZ, RZ, UR6 ;  /* 0x00000006ff067e24 */ /* 0x000fe2000f8e00ff */
[----:B---3--:R-:W-:Y:S01]  /*115c0*/  MOV R11, UR5 ;  /* 0x00000005000b7c02 */ /* 0x008fe20008000f00 */
[----:B------:R-:W-:Y:S02]  /*115d0*/  IMAD.U32 R10, RZ, RZ, UR4 ;  /* 0x00000004ff0a7e24 */ /* 0x000fe4000f8e00ff */
[----:B------:R-:W-:Y:S07]  /*115e0*/  LEPC R20, `(.L_x_701) ;  /* 0x000000001014794e */ /* 0x000fee0000000000 */
[----:B0----5:R-:W-:Y:S05]  /*115f0*/  CALL.ABS.NOINC R14 ;  /* 0x000000000e007343 */ /* 0x021fea0003c00000 */
.L_x_701:
[----:B------:R-:W-:Y:S05]  /*11600*/  WARPSYNC.ALL ;  /* 0x0000000000007948 */ /* 0x000fea0003800000 */
[----:B------:R-:W-:Y:S01]  /*11610*/  R2UR UR4, R72 ;  /* 0x00000000480472ca */ /* 0x000fe200000e0000 */
[----:B------:R-:W-:Y:S01]  /*11620*/  BSSY.RECONVERGENT B0, `(.L_x_702) ;  /* 0x000010a000007945 */ /* 0x000fe20003800200 */
[----:B------:R-:W-:Y:S02]  /*11630*/  IADD3 R74, P1, PT, R71, R82, RZ ;  /* 0x00000052474a7210 */ /* 0x000fe40007f3e0ff */
[----:B-----5:R-:W-:Y:S02]  /*11640*/  SHF.L.U32 R71, R76, 0x10, RZ ;  /* 0x000000104c477819 */ /* 0x020fe400000006ff */
[----:B------:R-:W-:Y:S02]  /*11650*/  ISETP.NE.AND P0, PT, R68, RZ, PT ;  /* 0x000000ff4400720c */ /* 0x000fe40003f05270 */
[----:B------:R-:W-:Y:S02]  /*11660*/  IADD3.X R72, PT, PT, RZ, R159, RZ, P1, !PT ;  /* 0x0000009fff487210 */ /* 0x000fe40000ffe4ff */
[----:B------:R-:W-:Y:S02]  /*11670*/  LEA R90, P1, R74, UR54, 0x1 ;  /* 0x000000364a5a7c11 */ /* 0x000fe4000f8208ff */
[----:B------:R-:W-:Y:S01]  /*11680*/  ISETP.GE.AND P4, PT, R158, UR59, PT ;  /* 0x0000003b9e007c0c */ /* 0x000fe2000bf86270 */
[----:B01----:R-:W0:Y:S01]  /*11690*/  LDTM.x64 R4, tmem[UR4] ;  /* 0x00000004000479ee */ /* 0x003e220008340000 */
[----:B------:R-:W-:Y:S02]  /*116a0*/  LEA.HI.X R91, R74, UR55, R72, 0x1, P1 ;  /* 0x000000374a5b7c11 */ /* 0x000fe400088f0c48 */
[C---:B------:R-:W-:Y:S02]  /*116b0*/  SHF.L.U32 R72, R77.reuse, 0x10, RZ ;  /* 0x000000104d487819 */ /* 0x040fe400000006ff */
[----:B------:R-:W-:Y:S01]  /*116c0*/  LOP3.LUT R74, R77, 0xffff0000, RZ, 0xc0, !PT ;  /* 0xffff00004d4a7812 */ /* 0x000fe200078ec0ff */
[C---:B0-----:R-:W-:Y:S01]  /*116d0*/  FMUL R0, R69.reuse, R4 ;  /* 0x0000000445007220 */ /* 0x041fe20000400000 */
[----:B------:R-:W-:Y:S01]  /*116e0*/  LOP3.LUT R4, R76, 0xffff0000, RZ, 0xc0, !PT ;  /* 0xffff00004c047812 */ /* 0x000fe200078ec0ff */
[C---:B------:R-:W-:Y:S01]  /*116f0*/  FMUL R3, R69.reuse, R5 ;  /* 0x0000000545037220 */ /* 0x040fe20000400000 */
[----:B------:R-:W-:Y:S01]  /*11700*/  FMUL R5, R69, R9 ;  /* 0x0000000945057220 */ /* 0x000fe20000400000 */
[C---:B------:R-:W-:Y:S01]  /*11710*/  FFMA R0, R73.reuse, R71, R0 ;  /* 0x0000004749007223 */ /* 0x040fe20000000000 */
[----:B------:R-:W-:Y:S01]  /*11720*/  SEL R71, RZ, 0xc0, !P0 ;  /* 0x000000c0ff477807 */ /* 0x000fe20004000000 */
        /* <DEDUP_REMOVED lines=249> */
.L_x_703:
[----:B------:R-:W-:Y:S05]  /*126c0*/  BSYNC.RECONVERGENT B0 ;  /* 0x0000000000007941 */ /* 0x000fea0003800200 */
.L_x_702:
        /* <DEDUP_REMOVED lines=18> */
[----:B------:R-:W-:Y:S01]  /*127f0*/  VIADD R0, R160, 0x20 ;  /* 0x00000020a0007836 */ /* 0x000fe20000000000 */
[----:B------:R-:W-:Y:S01]  /*12800*/  ISETP.GE.OR P6, PT, R4, UR49, P0 ;  /* 0x0000003104007c0c */ /* 0x000fe200087c6670 */
[C---:B------:R-:W-:Y:S01]  /*12810*/  VIADD R4, R160.reuse, 0x28 ;  /* 0x00000028a0047836 */ /* 0x040fe20000000000 */
[----:B------:R-:W-:Y:S01]  /*12820*/  ISETP.GE.OR P4, PT, R3, UR49, P0 ;  /* 0x0000003103007c0c */ /* 0x000fe20008786670 */
[----:B------:R-:W-:Y:S01]  /*12830*/  VIADD R3, R160, 0x30 ;  /* 0x00000030a0037836 */ /* 0x000fe20000000000 */
[----:B------:R-:W-:Y:S01]  /*12840*/  ISETP.GE.OR P3, PT, R0, UR49, P0 ;  /* 0x0000003100007c0c */ /* 0x000fe20008766670 */
[----:B------:R-:W-:Y:S01]  /*12850*/  VIADD R0, R160, 0x38 ;  /* 0x00000038a0007836 */ /* 0x000fe20000000000 */
[----:B------:R-:W-:Y:S05]  /*12860*/  ISETP.GE.OR P2, PT, R4, UR49, P0 ;  /* 0x0000003104007c0c */ /* 0x000fea0008746670 */
[----:B------:R1:W5:Y:S01]  /*12870*/  @!P1 LDG.E.128 R84, desc[UR50][R6.64+0x10] ;  /* 0x0000103206549981 */ /* 0x000362000c1e1d00 */
[----:B------:R-:W-:Y:S02]  /*12880*/  ISETP.GE.OR P1, PT, R3, UR49, P0 ;  /* 0x0000003103007c0c */ /* 0x000fe40008726670 */
[----:B------:R-:W-:Y:S01]  /*12890*/  ISETP.GE.OR P0, PT, R0, UR49, P0 ;  /* 0x0000003100007c0c */ /* 0x000fe20008706670 */
[----:B------:R1:W5:Y:S04]  /*128a0*/  @!P6 LDG.E.128 R92, desc[UR50][R6.64+0x20] ;  /* 0x00002032065ce981 */ /* 0x000368000c1e1d00 */
[----:B------:R1:W5:Y:S04]  /*128b0*/  @!P4 LDG.E.128 R100, desc[UR50][R6.64+0x30] ;  /* 0x000030320664c981 */ /* 0x000368000c1e1d00 */
[----:B------:R1:W5:Y:S04]  /*128c0*/  @!P3 LDG.E.128 R108, desc[UR50][R6.64+0x40] ;  /* 0x00004032066cb981 */ /* 0x000368000c1e1d00 */
[----:B------:R1:W5:Y:S04]  /*128d0*/  @!P2 LDG.E.128 R116, desc[UR50][R6.64+0x50] ;  /* 0x000050320674a981 */ /* 0x000368000c1e1d00 */
[----:B------:R1:W5:Y:S04]  /*128e0*/  @!P1 LDG.E.128 R124, desc[UR50][R6.64+0x60] ;  /* 0x00006032067c9981 */ /* 0x000368000c1e1d00 */
[----:B------:R1:W5:Y:S02]  /*128f0*/  @!P0 LDG.E.128 R132, desc[UR50][R6.64+0x70] ;  /* 0x0000703206848981 */ /* 0x000364000c1e1d00 */
.L_x_705:
[----:B------:R-:W-:Y:S05]  /*12900*/  BSYNC.RECONVERGENT B0 ;  /* 0x0000000000007941 */ /* 0x000fea0003800200 */
.L_x_704:
        /* <DEDUP_REMOVED lines=17> */
.L_x_706:
[----:B------:R-:W-:Y:S05]  /*12a20*/  WARPSYNC.ALL ;  /* 0x0000000000007948 */ /* 0x000fea0003800000 */
[----:B------:R-:W-:Y:S01]  /*12a30*/  R2UR UR4, R70 ;  /* 0x00000000460472ca */ /* 0x000fe200000e0000 */
[----:B------:R-:W-:Y:S01]  /*12a40*/  BSSY.RECONVERGENT B0, `(.L_x_707) ;  /* 0x000011a000007945 */ /* 0x000fe20003800200 */
[C---:B-----5:R-:W-:Y:S02]  /*12a50*/  SHF.L.U32 R0, R76.reuse, 0x10, RZ ;  /* 0x000000104c007819 */ /* 0x060fe400000006ff */
[----:B------:R-:W-:Y:S02]  /*12a60*/  LOP3.LUT R3, R76, 0xffff0000, RZ, 0xc0, !PT ;  /* 0xffff00004c037812 */ /* 0x000fe400078ec0ff */
[----:B------:R-:W-:Y:S02]  /*12a70*/  IADD3 R161, P0, PT, R71, R82, RZ ;  /* 0x0000005247a17210 */ /* 0x000fe40007f1e0ff */
[C---:B------:R-:W-:Y:S02]  /*12a80*/  SHF.L.U32 R70, R77.reuse, 0x10, RZ ;  /* 0x000000104d467819 */ /* 0x040fe400000006ff */
[----:B------:R-:W-:Y:S02]  /*12a90*/  LOP3.LUT R71, R77, 0xffff0000, RZ, 0xc0, !PT ;  /* 0xffff00004d477812 */ /* 0x000fe400078ec0ff */
[C---:B------:R-:W-:Y:S01]  /*12aa0*/  SHF.L.U32 R72, R78.reuse, 0x10, RZ ;  /* 0x000000104e487819 */ /* 0x040fe200000006ff */
[----:B01----:R-:W0:Y:S01]  /*12ab0*/  LDTM.x64 R4, tmem[UR4] ;  /* 0x00000004000479ee */ /* 0x003e220008340000 */
[----:B------:R-:W-:Y:S02]  /*12ac0*/  LOP3.LUT R74, R78, 0xffff0000, RZ, 0xc0, !PT ;  /* 0xffff00004e4a7812 */ /* 0x000fe400078ec0ff */
[----:B------:R-:W-:Y:S02]  /*12ad0*/  ISETP.GE.AND P1, PT, R160, UR49, PT ;  /* 0x00000031a0007c0c */ /* 0x000fe4000bf26270 */
[C---:B------:R-:W-:Y:S02]  /*12ae0*/  SHF.L.U32 R75, R79.reuse, 0x10, RZ ;  /* 0x000000104f4b7819 */ /* 0x040fe400000006ff */
[----:B------:R-:W-:Y:S02]  /*12af0*/  LOP3.LUT R76, R79, 0xffff0000, RZ, 0xc0, !PT ;  /* 0xffff00004f4c7812 */ /* 0x000fe400078ec0ff */
[C---:B------:R-:W-:Y:S02]  /*12b00*/  SHF.L.U32 R77, R84.reuse, 0x10, RZ ;  /* 0x00000010544d7819 */ /* 0x040fe400000006ff */
[----:B------:R-:W-:Y:S02]  /*12b10*/  LOP3.LUT R78, R84, 0xffff0000, RZ, 0xc0, !PT ;  /* 0xffff0000544e7812 */ /* 0x000fe400078ec0ff */
[----:B------:R-:W-:Y:S02]  /*12b20*/  ISETP.GE.OR P1, PT, R158, UR59, P1 ;  /* 0x0000003b9e007c0c */ /* 0x000fe40008f26670 */
[C---:B------:R-:W-:Y:S02]  /*12b30*/  SHF.L.U32 R79, R85.reuse, 0x10, RZ ;  /* 0x00000010554f7819 */ /* 0x040fe400000006ff */
[----:B------:R-:W-:Y:S02]  /*12b40*/  LOP3.LUT R80, R85, 0xffff0000, RZ, 0xc0, !PT ;  /* 0xffff000055507812 */ /* 0x000fe400078ec0ff */
[C---:B------:R-:W-:Y:S02]  /*12b50*/  SHF.L.U32 R83, R87.reuse, 0x10, RZ ;  /* 0x0000001057537819 */ /* 0x040fe400000006ff */
[----:B------:R-:W-:Y:S02]  /*12b60*/  LOP3.LUT R84, R87, 0xffff0000, RZ, 0xc0, !PT ;  /* 0xffff000057547812 */ /* 0x000fe400078ec0ff */
[----:B------:R-:W-:Y:S01]  /*12b70*/  SHF.L.U32 R81, R86, 0x10, RZ ;  /* 0x0000001056517819 */ /* 0x000fe200000006ff */
[----:B0-----:R-:W-:Y:S01]  /*12b80*/  FMUL R4, R69, R4 ;  /* 0x0000000445047220 */ /* 0x001fe20000400000 */
[----:B------:R-:W-:Y:S01]  /*12b90*/  SHF.L.U32 R87, R93, 0x10, RZ ;  /* 0x000000105d577819 */ /* 0x000fe200000006ff */
[----:B------:R-:W-:Y:S01]  /*12ba0*/  FMUL R5, R69, R5 ;  /* 0x0000000545057220 */ /* 0x000fe20000400000 */
[----:B------:R-:W-:Y:S01]  /*12bb0*/  LOP3.LUT R88, R93, 0xffff0000, RZ, 0xc0, !PT ;  /* 0xffff00005d587812 */ /* 0x000fe200078ec0ff */
[C---:B------:R-:W-:Y:S01]  /*12bc0*/  FFMA R4, R73.reuse, R0, R4 ;  /* 0x0000000049047223 */ /* 0x040fe20000000004 */
[C---:B------:R-:W-:Y:S01]  /*12bd0*/  SHF.L.U32 R89, R94.reuse, 0x10, RZ ;  /* 0x000000105e597819 */ /* 0x040fe200000006ff */
[----:B------:R-:W-:Y:S01]  /*12be0*/  FFMA R5, R73, R3, R5 ;  /* 0x0000000349057223 */ /* 0x000fe20000000005 */
[----:B------:R-:W-:Y:S01]  /*12bf0*/  LOP3.LUT R90, R94, 0xffff0000, RZ, 0xc0, !PT ;  /* 0xffff00005e5a7812 */ /* 0x000fe200078ec0ff */
[C---:B------:R-:W-:Y:S01]  /*12c00*/  FMUL R6, R69.reuse, R6 ;  /* 0x0000000645067220 */ /* 0x040fe20000400000 */
[----:B------:R-:W-:Y:S01]  /*12c10*/  LOP3.LUT R82, R86, 0xffff0000, RZ, 0xc0, !PT ;  /* 0xffff000056527812 */ /* 0x000fe200078ec0ff */
[----:B------:R-:W-:Y:S01]  /*12c20*/  FMUL R7, R69, R7 ;  /* 0x0000000745077220 */ /* 0x000fe20000400000 */
[C---:B------:R-:W-:Y:S01]  /*12c30*/  SHF.L.U32 R93, R100.reuse, 0x10, RZ ;  /* 0x00000010645d7819 */ /* 0x040fe200000006ff */
[C---:B------:R-:W-:Y:S01]  /*12c40*/  FFMA R6, R73.reuse, R70, R6 ;  /* 0x0000004649067223 */ /* 0x040fe20000000006 */
[----:B------:R-:W-:Y:S01]  /*12c50*/  LOP3.LUT R94, R100, 0xffff0000, RZ, 0xc0, !PT ;  /* 0xffff0000645e7812 */ /* 0x000fe200078ec0ff */
[----:B------:R-:W-:Y:S01]  /*12c60*/  FFMA R7, R73, R71, R7 ;  /* 0x0000004749077223 */ /* 0x000fe20000000007 */
[----:B------:R-:W-:Y:S01]  /*12c70*/  ISETP.GE.OR P1, PT, R154, UR58, P1 ;  /* 0x0000003a9a007c0c */ /* 0x000fe20008f26670 */
        /* <DEDUP_REMOVED lines=9> */
[C---:B------:R-:W-:Y:S01]  /*12d10*/  SHF.L.U32 R105, R110.reuse, 0x10, RZ ;  /* 0x000000106e697819 */ /* 0x040fe200000006ff */
[----:B------:R-:W-:Y:S01]  /*12d20*/  FMUL R11, R69, R11 ;  /* 0x0000000b450b7220 */ /* 0x000fe20000400000 */
[----:B------:R-:W-:Y:S01]  /*12d30*/  LOP3.LUT R106, R110, 0xffff0000, RZ, 0xc0, !PT ;  /* 0xffff00006e6a7812 */ /* 0x000fe200078ec0ff */
[C---:B------:R-:W-:Y:S01]  /*12d40*/  FFMA R10, R73.reuse, R75, R10 ;  /* 0x0000004b490a7223 */ /* 0x040fe2000000000a */
[----:B------:R-:W-:Y:S01]  /*12d50*/  SHF.L.U32 R85, R92, 0x10, RZ ;  /* 0x000000105c557819 */ /* 0x000fe200000006ff */
[----:B------:R-:W-:Y:S01]  /*12d60*/  FFMA R11, R73, R76, R11 ;  /* 0x0000004c490b7223 */ /* 0x000fe2000000000b */
[C---:B------:R-:W-:Y:S01]  /*12d70*/  SHF.L.U32 R109, R116.reuse, 0x10, RZ ;  /* 0x00000010746d7819 */ /* 0x040fe200000006ff */
[C---:B------:R-:W-:Y:S01]  /*12d80*/  FMUL R0, R69.reuse, R12 ;  /* 0x0000000c45007220 */ /* 0x040fe20000400000 */
[----:B------:R-:W-:Y:S01]  /*12d90*/  LOP3.LUT R110, R116, 0xffff0000, RZ, 0xc0, !PT ;  /* 0xffff0000746e7812 */ /* 0x000fe200078ec0ff */
[C---:B------:R-:W-:Y:S01]  /*12da0*/  FMUL R3, R69.reuse, R13 ;  /* 0x0000000d45037220 */ /* 0x040fe20000400000 */
[C---:B------:R-:W-:Y:S01]  /*12db0*/  SHF.L.U32 R129, R134.reuse, 0x10, RZ ;  /* 0x0000001086817819 */ /* 0x040fe200000006ff */
[C---:B------:R-:W-:Y:S01]  /*12dc0*/  FMUL R14, R69.reuse, R14 ;  /* 0x0000000e450e7220 */ /* 0x040fe20000400000 */
[----:B------:R-:W-:Y:S01]  /*12dd0*/  LOP3.LUT R130, R134, 0xffff0000, RZ, 0xc0, !PT ;  /* 0xffff000086827812 */ /* 0x000fe200078ec0ff */
[C---:B------:R-:W-:Y:S01]  /*12de0*/  FMUL R15, R69.reuse, R15 ;  /* 0x0000000f450f7220 */ /* 0x040fe20000400000 */
[----:B------:R-:W-:Y:S01]  /*12df0*/  LOP3.LUT R86, R92, 0xffff0000, RZ, 0xc0, !PT ;  /* 0xffff00005c567812 */ /* 0x000fe200078ec0ff */
[----:B------:R-:W-:Y:S01]  /*12e00*/  FMUL R12, R69, R16 ;  /* 0x00000010450c7220 */ /* 0x000fe20000400000 */
[----:B------:R-:W-:Y:S01]  /*12e10*/  SHF.L.U32 R115, R119, 0x10, RZ ;  /* 0x0000001077737819 */ /* 0x000fe200000006ff */
[----:B------:R-:W-:Y:S01]  /*12e20*/  FFMA R0, R73, R77, R0 ;  /* 0x0000004d49007223 */ /* 0x000fe20000000000 */
[----:B------:R-:W-:Y:S01]  /*12e30*/  LOP3.LUT R116, R119, 0xffff0000, RZ, 0xc0, !PT ;  /* 0xffff000077747812 */ /* 0x000fe200078ec0ff */
[----:B------:R-:W-:Y:S01]  /*12e40*/  FMUL R13, R69, R17 ;  /* 0x00000011450d7220 */ /* 0x000fe20000400000 */
[----:B------:R-:W-:Y:S01]  /*12e50*/  IADD3.X R159, PT, PT, RZ, R159, RZ, P0, !PT ;  /* 0x0000009fff9f7210 */ /* 0x000fe200007fe4ff */
[----:B------:R-:W-:Y:S01]  /*12e60*/  FFMA R3, R73, R78, R3 ;  /* 0x0000004e49037223 */ /* 0x000fe20000000003 */
[----:B------:R-:W-:Y:S01]  /*12e70*/  LEA R134, P2, R161, UR54, 0x1 ;  /* 0x00000036a1867c11 */ /* 0x000fe2000f8408ff */
[----:B------:R-:W-:Y:S01]  /*12e80*/  FMUL R18, R69, R18 ;  /* 0x0000001245127220 */ /* 0x000fe20000400000 */
[----:B------:R-:W-:Y:S01]  /*12e90*/  SHF.L.U32 R119, R125, 0x10, RZ ;  /* 0x000000107d777819 */ /* 0x000fe200000006ff */
[----:B------:R-:W-:Y:S01]  /*12ea0*/  FFMA R14, R73, R79, R14 ;  /* 0x0000004f490e7223 */ /* 0x000fe2000000000e */
[----:B------:R-:W-:Y:S01]  /*12eb0*/  LOP3.LUT R120, R125, 0xffff0000, RZ, 0xc0, !PT ;  /* 0xffff00007d787812 */ /* 0x000fe200078ec0ff */
[----:B------:R-:W-:Y:S01]  /*12ec0*/  FMUL R19, R69, R19 ;  /* 0x0000001345137220 */ /* 0x000fe20000400000 */
[C---:B------:R-:W-:Y:S01]  /*12ed0*/  SHF.L.U32 R121, R126.reuse, 0x10, RZ ;  /* 0x000000107e797819 */ /* 0x040fe200000006ff */
[----:B------:R-:W-:Y:S01]  /*12ee0*/  FFMA R15, R73, R80, R15 ;  /* 0x00000050490f7223 */ /* 0x000fe2000000000f */
[----:B------:R-:W-:Y:S01]  /*12ef0*/  LOP3.LUT R122, R126, 0xffff0000, RZ, 0xc0, !PT ;  /* 0xffff00007e7a7812 */ /* 0x000fe200078ec0ff */
[----:B------:R-:W-:Y:S01]  /*12f00*/  FMUL R16, R69, R20 ;  /* 0x0000001445107220 */ /* 0x000fe20000400000 */
[C---:B------:R-:W-:Y:S01]  /*12f10*/  SHF.L.U32 R125, R132.reuse, 0x10, RZ ;  /* 0x00000010847d7819 */ /* 0x040fe200000006ff */
[----:B------:R-:W-:Y:S01]  /*12f20*/  FFMA R12, R73, R81, R12 ;  /* 0x00000051490c7223 */ /* 0x000fe2000000000c */
[----:B------:R-:W-:Y:S01]  /*12f30*/  LOP3.LUT R126, R132, 0xffff0000, RZ, 0xc0, !PT ;  /* 0xffff0000847e7812 */ /* 0x000fe200078ec0ff */
[----:B------:R-:W-:Y:S01]  /*12f40*/  FMUL R17, R69, R21 ;  /* 0x0000001545117220 */ /* 0x000fe20000400000 */
[----:B------:R-:W-:Y:S01]  /*12f50*/  F2FP.BF16.F32.PACK_AB R4, R5, R4 ;  /* 0x000000040504723e */ /* 0x000fe200000010ff */
[----:B------:R-:W-:Y:S01]  /*12f60*/  FFMA R13, R73, R82, R13 ;  /* 0x00000052490d7223 */ /* 0x000fe2000000000d */
[----:B------:R-:W-:Y:S01]  /*12f70*/  SHF.L.U32 R131, R135, 0x10, RZ ;  /* 0x0000001087837819 */ /* 0x000fe200000006ff */
[----:B------:R-:W-:Y:S01]  /*12f80*/  FMUL R22, R69, R22 ;  /* 0x0000001645167220 */ /* 0x000fe20000400000 */
[----:B------:R-:W-:Y:S01]  /*12f90*/  LOP3.LUT R132, R135, 0xffff0000, RZ, 0xc0, !PT ;  /* 0xffff000087847812 */ /* 0x000fe200078ec0ff */
[----:B------:R-:W-:Y:S01]  /*12fa0*/  FFMA R18, R73, R83, R18 ;  /* 0x0000005349127223 */ /* 0x000fe20000000012 */
[----:B------:R-:W-:Y:S01]  /*12fb0*/  F2FP.BF16.F32.PACK_AB R5, R7, R6 ;  /* 0x000000060705723e */ /* 0x000fe200000010ff */
[----:B------:R-:W-:Y:S01]  /*12fc0*/  FMUL R23, R69, R23 ;  /* 0x0000001745177220 */ /* 0x000fe20000400000 */
[----:B------:R-:W-:Y:S01]  /*12fd0*/  LEA.HI.X R135, R161, UR55, R159, 0x1, P2 ;  /* 0x00000037a1877c11 */ /* 0x000fe200090f0c9f */
[----:B------:R-:W-:Y:S01]  /*12fe0*/  FFMA R19, R73, R84, R19 ;  /* 0x0000005449137223 */ /* 0x000fe20000000013 */
        /* <DEDUP_REMOVED lines=20> */
[----:B------:R-:W-:Y:S01]  /*13130*/  SHF.L.U32 R107, R111, 0x10, RZ ;  /* 0x000000106f6b7819 */ /* 0x000fe200000006ff */
[----:B------:R-:W-:Y:S01]  /*13140*/  FFMA R20, R73, R89, R20 ;  /* 0x0000005949147223 */ /* 0x000fe20000000014 */
[----:B------:R-:W-:Y:S01]  /*13150*/  LOP3.LUT R108, R111, 0xffff0000, RZ, 0xc0, !PT ;  /* 0xffff00006f6c7812 */ /* 0x000fe200078ec0ff */
        /* <DEDUP_REMOVED lines=19> */
[----:B------:R-:W-:Y:S01]  /*13290*/  ISETP.GE.AND P0, PT, R158, UR59, PT ;  /* 0x0000003b9e007c0c */ /* 0x000fe2000bf06270 */
[----:B------:R-:W-:Y:S01]  /*132a0*/  FMUL R34, R69, R34 ;  /* 0x0000002245227220 */ /* 0x000fe20000400000 */
[----:B------:R-:W-:Y:S01]  /*132b0*/  LOP3.LUT R128, R133, 0xffff0000, RZ, 0xc0, !PT ;  /* 0xffff000085807812 */ /* 0x000fe200078ec0ff */
[----:B------:R-:W-:Y:S01]  /*132c0*/  FFMA R30, R73, R95, R30 ;  /* 0x0000005f491e7223 */ /* 0x000fe2000000001e */
[----:B0-----:R-:W-:Y:S01]  /*132d0*/  F2FP.BF16.F32.PACK_AB R4, R13, R12 ;  /* 0x0000000c0d04723e */ /* 0x001fe200000010ff */
[----:B------:R-:W-:Y:S01]  /*132e0*/  FMUL R35, R69, R35 ;  /* 0x0000002345237220 */ /* 0x000fe20000400000 */
[----:B------:R-:W-:Y:S01]  /*132f0*/  F2FP.BF16.F32.PACK_AB R5, R19, R18 ;  /* 0x000000121305723e */ /* 0x000fe200000010ff */
[----:B------:R-:W-:Y:S01]  /*13300*/  FFMA R31, R73, R96, R31 ;  /* 0x00000060491f7223 */ /* 0x000fe2000000001f */
[----:B------:R-:W-:Y:S01]  /*13310*/  F2FP.BF16.F32.PACK_AB R6, R17, R16 ;  /* 0x000000101106723e */ /* 0x000fe200000010ff */
        /* <DEDUP_REMOVED lines=17> */
[----:B------:R-:W-:Y:S01]  /*13430*/  MOV R26, R4 ;  /* 0x00000004001a7202 */ /* 0x000fe20000000f00 */
[----:B------:R-:W-:Y:S01]  /*13440*/  FFMA R32, R73, R101, R32 ;  /* 0x0000006549207223 */ /* 0x000fe20000000020 */
[----:B------:R-:W-:Y:S01]  /*13450*/  F2FP.BF16.F32.PACK_AB R13, R35, R34 ;  /* 0x00000022230d723e */ /* 0x000fe200000010ff */
[----:B------:R-:W-:Y:S01]  /*13460*/  FMUL R37, R69, R41 ;  /* 0x0000002945257220 */ /* 0x000fe20000400000 */
[----:B------:R-:W-:Y:S01]  /*13470*/  MOV R27, R5 ;  /* 0x00000005001b7202 */ /* 0x000fe20000000f00 */
[----:B------:R-:W-:Y:S01]  /*13480*/  FFMA R33, R73, R102, R33 ;  /* 0x0000006649217223 */ /* 0x000fe20000000021 */
[----:B------:R-:W-:Y:S01]  /*13490*/  MOV R4, R6 ;  /* 0x0000000600047202 */ /* 0x000fe20000000f00 */
        /* <DEDUP_REMOVED lines=37> */
[----:B------:R-:W-:Y:S01]  /*136f0*/  FFMA R47, R73, R112, R47 ;  /* 0x00000070492f7223 */ /* 0x000fe2000000002f */
[----:B------:R-:W-:Y:S01]  /*13700*/  FMUL R48, R69, R52 ;  /* 0x0000003445307220 */ /* 0x000fe20000400000 */
[----:B------:R-:W-:Y:S01]  /*13710*/  MOV R16, R18 ;  /* 0x0000001200107202 */ /* 0x000fe20000000f00 */
[----:B------:R-:W-:Y:S01]  /*13720*/  FFMA R44, R73, R113, R44 ;  /* 0x00000071492c7223 */ /* 0x000fe2000000002c */
[----:B------:R-:W-:Y:S01]  /*13730*/  FMUL R49, R69, R53 ;  /* 0x0000003545317220 */ /* 0x000fe20000400000 */
[----:B------:R-:W-:Y:S01]  /*13740*/  F2FP.BF16.F32.PACK_AB R19, R47, R46 ;  /* 0x0000002e2f13723e */ /* 0x000fe200000010ff */
[----:B------:R-:W-:Y:S01]  /*13750*/  FFMA R45, R73, R114, R45 ;  /* 0x00000072492d7223 */ /* 0x000fe2000000002d */
[----:B------:R-:W-:Y:S01]  /*13760*/  FMUL R54, R69, R54 ;  /* 0x0000003645367220 */ /* 0x000fe20000400000 */
[----:B------:R-:W-:Y:S01]  /*13770*/  FFMA R50, R73, R115, R50 ;  /* 0x0000007349327223 */ /* 0x000fe20000000032 */
[----:B------:R-:W-:Y:S01]  /*13780*/  MOV R17, R19 ;  /* 0x0000001300117202 */ /* 0x000fe20000000f00 */
        /* <DEDUP_REMOVED lines=50> */
[----:B------:R-:W-:Y:S01]  /*13ab0*/  VIADD R0, R160, 0x18 ;  /* 0x00000018a0007836 */ /* 0x000fe20000000000 */
[----:B------:R-:W-:Y:S01]  /*13ac0*/  ISETP.GE.OR P6, PT, R28, UR49, P0 ;  /* 0x000000311c007c0c */ /* 0x000fe200087c6670 */
[C---:B------:R-:W-:Y:S01]  /*13ad0*/  VIADD R28, R160.reuse, 0x20 ;  /* 0x00000020a01c7836 */ /* 0x040fe20000000000 */
[----:B------:R-:W-:Y:S01]  /*13ae0*/  ISETP.GE.OR P5, PT, R3, UR49, P0 ;  /* 0x0000003103007c0c */ /* 0x000fe200087a6670 */
[----:B------:R-:W-:Y:S01]  /*13af0*/  VIADD R3, R160, 0x28 ;  /* 0x00000028a0037836 */ /* 0x000fe20000000000 */
[----:B------:R-:W-:Y:S01]  /*13b00*/  ISETP.GE.OR P4, PT, R0, UR49, P0 ;  /* 0x0000003100007c0c */ /* 0x000fe20008786670 */
[----:B------:R-:W-:Y:S01]  /*13b10*/  VIADD R0, R160, 0x30 ;  /* 0x00000030a0007836 */ /* 0x000fe20000000000 */
[----:B------:R-:W-:Y:S01]  /*13b20*/  ISETP.GE.OR P3, PT, R28, UR49, P0 ;  /* 0x000000311c007c0c */ /* 0x000fe20008766670 */
[----:B------:R-:W-:Y:S01]  /*13b30*/  VIADD R160, R160, 0x38 ;  /* 0x00000038a0a07836 */ /* 0x000fe20000000000 */
[----:B------:R-:W-:Y:S02]  /*13b40*/  ISETP.GE.OR P2, PT, R3, UR49, P0 ;  /* 0x0000003103007c0c */ /* 0x000fe40008746670 */
[----:B------:R-:W-:Y:S02]  /*13b50*/  ISETP.GE.OR P1, PT, R0, UR49, P0 ;  /* 0x0000003100007c0c */ /* 0x000fe40008726670 */
[----:B------:R-:W-:Y:S01]  /*13b60*/  ISETP.GE.OR P0, PT, R160, UR49, P0 ;  /* 0x00000031a0007c0c */ /* 0x000fe20008706670 */
[----:B------:R0:W-:Y:S04]  /*13b70*/  @!P6 STG.E.128 desc[UR50][R134.64+0x10], R24 ;  /* 0x000010188600e986 */ /* 0x0001e8000c101d32 */
[----:B------:R0:W-:Y:S04]  /*13b80*/  @!P5 STG.E.128 desc[UR50][R134.64+0x20], R4 ;  /* 0x000020048600d986 */ /* 0x0001e8000c101d32 */
[----:B------:R0:W-:Y:S04]  /*13b90*/  @!P4 STG.E.128 desc[UR50][R134.64+0x30], R8 ;  /* 0x000030088600c986 */ /* 0x0001e8000c101d32 */
[----:B------:R0:W-:Y:S04]  /*13ba0*/  @!P3 STG.E.128 desc[UR50][R134.64+0x40], R12 ;  /* 0x0000400c8600b986 */ /* 0x0001e8000c101d32 */
[----:B------:R0:W-:Y:S04]  /*13bb0*/  @!P2 STG.E.128 desc[UR50][R134.64+0x50], R16 ;  /* 0x000050108600a986 */ /* 0x0001e8000c101d32 */
[----:B------:R0:W-:Y:S04]  /*13bc0*/  @!P1 STG.E.128 desc[UR50][R134.64+0x60], R20 ;  /* 0x0000601486009986 */ /* 0x0001e8000c101d32 */
[----:B------:R0:W-:Y:S02]  /*13bd0*/  @!P0 STG.E.128 desc[UR50][R134.64+0x70], R56 ;  /* 0x0000703886008986 */ /* 0x0001e4000c101d32 */
.L_x_708:
[----:B------:R-:W-:Y:S05]  /*13be0*/  BSYNC.RECONVERGENT B0 ;  /* 0x0000000000007941 */ /* 0x000fea0003800200 */
.L_x_707:
[----:B------:R-:W-:Y:S01]  /*13bf0*/  R2UR UR4, R147 ;  /* 0x00000000930472ca */ /* 0x000fe200000e0000 */
[----:B------:R-:W-:Y:S01]  /*13c00*/  UISETP.NE.AND UP0, UPT, UR53, URZ, UPT ;  /* 0x000000ff3500728c */ /* 0x000fe2000bf05270 */
[----:B------:R-:W-:Y:S01]  /*13c10*/  ISETP.NE.AND P0, PT, R156, 0x3, PT ;  /* 0x000000039c00780c */ /* 0x000fe20003f05270 */
[----:B------:R-:W-:Y:S01]  /*13c20*/  UIADD3 UR16, UPT, UPT, UR37, UR52, URZ ;  /* 0x0000003425107290 */ /* 0x000fe2000fffe0ff */
[----:B------:R-:W-:Y:S02]  /*13c30*/  LOP3.LUT R68, R68, 0x1, RZ, 0x3c, !PT ;  /* 0x0000000144447812 */ /* 0x000fe400078e3cff */
[----:B------:R-:W-:Y:S04]  /*13c40*/  SEL R0, RZ, 0x1, P0 ;  /* 0x00000001ff007807 */ /* 0x000fe80000000000 */
[----:B------:R-:W-:Y:S02]  /*13c50*/  LOP3.LUT R157, R157, R0, RZ, 0x3c, !PT ;  /* 0x000000009d9d7212 */ /* 0x000fe400078e3cff */
[----:B------:R-:W-:Y:S01]  /*13c60*/  SEL R0, R156, RZ, P0 ;  /* 0x000000ff9c007207 */ /* 0x000fe20000000000 */
[----:B------:R-:W-:Y:S01]  /*13c70*/  UIADD3 UR20, UPT, UPT, UR38, UR4, URZ ;  /* 0x0000000426147290 */ /* 0x000fe2000fffe0ff */
[----:B------:R-:W-:Y:S11]  /*13c80*/  BRA.U UP0, `(.L_x_709) ;  /* 0xffffff9d00987547 */ /* 0x000ff6000b83ffff */
[----:B------:R-:W-:Y:S01]  /*13c90*/  SYNCS.ARRIVE.TRANS64.A1T0 RZ, [R155+URZ+0x140], RZ ;  /* 0x000140ff9bff79a7 */ /* 0x000fe200081000ff */
[----:B------:R-:W-:Y:S05]  /*13ca0*/  EXIT ;  /* 0x000000000000794d */ /* 0x000fea0003800000 */
.L_x_463:
[----:B------:R-:W-:-:S07]  /*13cb0*/  MOV R15, 0xffffffff ;  /* 0xffffffff000f7802 */ /* 0x000fce0000000f00 */
[----:B0123-5:R-:W-:Y:S05]  /*13cc0*/  WARPSYNC.COLLECTIVE R15, `(.L_x_710) ;  /* 0x000000000f0c7348 */ /* 0x02ffea0003c00000 */
[----:B------:R-:W-:Y:S02]  /*13cd0*/  ELECT P6, UR79, PT ;  /* 0x00000000004f782f */ /* 0x000fe400038c0000 */
[----:B------:R-:W-:Y:S01]  /*13ce0*/  MOV R14, UR79 ;  /* 0x0000004f000e7c02 */ /* 0x000fe20008000f00 */
[----:B0123-5:R-:W-:Y:S10]  /*13cf0*/  ENDCOLLECTIVE ;  /* 0x000000000000791b */ /* 0x02fff40003800000 */
.L_x_710:
[----:B------:R-:W-:Y:S05]  /*13d00*/  BRA `(.L_x_711) ;  /* 0xfffffec800bc7947 */ /* 0x000fea000383ffff */
.L_x_469:
        /* <DEDUP_REMOVED lines=8> */
.L_x_713:
[----:B------:R-:W-:Y:S05]  /*13d90*/  BSYNC B0 ;  /* 0x0000000000007941 */ /* 0x000fea0003800000 */
.L_x_712:
[----:B------:R-:W-:Y:S05]  /*13da0*/  BRA `(.L_x_714) ;  /* 0xfffffed000b07947 */ /* 0x000fea000383ffff */
.L_x_470:
[----:B------:R-:W-:Y:S01]  /*13db0*/  BSSY B0, `(.L_x_715) ;  /* 0x0000006000007945 */ /* 0x000fe20003800000 */
[----:B------:R-:W-:-:S07]  /*13dc0*/  MOV R15, 0xffffffff ;  /* 0xffffffff000f7802 */ /* 0x000fce0000000f00 */
[----:B0123-5:R-:W-:Y:S05]  /*13dd0*/  WARPSYNC.COLLECTIVE R15, `(.L_x_716) ;  /* 0x000000000f0c7348 */ /* 0x02ffea0003c00000 */
[----:B------:R-:W-:Y:S02]  /*13de0*/  ELECT P6, UR79, PT ;  /* 0x00000000004f782f */ /* 0x000fe400038c0000 */
[----:B------:R-:W-:Y:S01]  /*13df0*/  MOV R14, UR79 ;  /* 0x0000004f000e7c02 */ /* 0x000fe20008000f00 */
[----:B0123-5:R-:W-:Y:S10]  /*13e00*/  ENDCOLLECTIVE ;  /* 0x000000000000791b */ /* 0x02fff40003800000 */
.L_x_716:
[----:B------:R-:W-:Y:S05]  /*13e10*/  BSYNC B0 ;  /* 0x0000000000007941 */ /* 0x000fea0003800000 */
.L_x_715:
[----:B------:R-:W-:Y:S05]  /*13e20*/  BRA `(.L_x_717) ;  /* 0xfffffed000987947 */ /* 0x000fea000383ffff */
.L_x_471:
        /* <DEDUP_REMOVED lines=8> */
.L_x_719:
[----:B------:R-:W-:Y:S05]  /*13eb0*/  BSYNC B0 ;  /* 0x0000000000007941 */ /* 0x000fea0003800000 */
.L_x_718:
[----:B------:R-:W-:Y:S05]  /*13ec0*/  BRA `(.L_x_720) ;  /* 0xfffffed000807947 */ /* 0x000fea000383ffff */
.L_x_474:
[----:B------:R-:W-:Y:S01]  /*13ed0*/  BSSY B0, `(.L_x_721) ;  /* 0x0000006000007945 */ /* 0x000fe20003800000 */
[----:B------:R-:W-:-:S07]  /*13ee0*/  MOV R15, 0xffffffff ;  /* 0xffffffff000f7802 */ /* 0x000fce0000000f00 */
[----:B-12345:R-:W-:Y:S05]  /*13ef0*/  WARPSYNC.COLLECTIVE R15, `(.L_x_722) ;  /* 0x000000000f0c7348 */ /* 0x03efea0003c00000 */
[----:B------:R-:W-:Y:S02]  /*13f00*/  ELECT P6, UR79, PT ;  /* 0x00000000004f782f */ /* 0x000fe400038c0000 */
[----:B------:R-:W-:Y:S01]  /*13f10*/  MOV R14, UR79 ;  /* 0x0000004f000e7c02 */ /* 0x000fe20008000f00 */
[----:B-12345:R-:W-:Y:S10]  /*13f20*/  ENDCOLLECTIVE ;  /* 0x000000000000791b */ /* 0x03eff40003800000 */
.L_x_722:
[----:B------:R-:W-:Y:S05]  /*13f30*/  BSYNC B0 ;  /* 0x0000000000007941 */ /* 0x000fea0003800000 */
.L_x_721:
[----:B------:R-:W-:Y:S05]  /*13f40*/  BRA `(.L_x_723) ;  /* 0xfffffed000d87947 */ /* 0x000fea000383ffff */
.L_x_483:
        /* <DEDUP_REMOVED lines=8> */
.L_x_725:
[----:B------:R-:W-:Y:S05]  /*13fd0*/  BSYNC B0 ;  /* 0x0000000000007941 */ /* 0x000fea0003800000 */
.L_x_724:
[----:B------:R-:W-:Y:S05]  /*13fe0*/  BRA `(.L_x_726) ;  /* 0xfffffee000287947 */ /* 0x000fea000383ffff */
.L_x_484:
[----:B------:R-:W-:Y:S01]  /*13ff0*/  BSSY B0, `(.L_x_727) ;  /* 0x0000006000007945 */ /* 0x000fe20003800000 */
[----:B------:R-:W-:-:S07]  /*14000*/  MOV R15, 0xffffffff ;  /* 0xffffffff000f7802 */ /* 0x000fce0000000f00 */
[----:B-12345:R-:W-:Y:S05]  /*14010*/  WARPSYNC.COLLECTIVE R15, `(.L_x_728) ;  /* 0x000000000f0c7348 */ /* 0x03efea0003c00000 */
[----:B------:R-:W-:Y:S02]  /*14020*/  ELECT P6, UR79, PT ;  /* 0x00000000004f782f */ /* 0x000fe400038c0000 */
[----:B------:R-:W-:Y:S01]  /*14030*/  MOV R14, UR79 ;  /* 0x0000004f000e7c02 */ /* 0x000fe20008000f00 */
[----:B-12345:R-:W-:Y:S10]  /*14040*/  ENDCOLLECTIVE ;  /* 0x000000000000791b */ /* 0x03eff40003800000 */
.L_x_728:
[----:B------:R-:W-:Y:S05]  /*14050*/  BSYNC B0 ;  /* 0x0000000000007941 */ /* 0x000fea0003800000 */
.L_x_727:
[----:B------:R-:W-:Y:S05]  /*14060*/  BRA `(.L_x_729) ;  /* 0xfffffee000107947 */ /* 0x000fea000383ffff */
.L_x_485:
        /* <DEDUP_REMOVED lines=8> */
.L_x_731:
[----:B------:R-:W-:Y:S05]  /*140f0*/  BSYNC B0 ;  /* 0x0000000000007941 */ /* 0x000fea0003800000 */
.L_x_730:
[----:B------:R-:W-:Y:S05]  /*14100*/  BRA `(.L_x_732) ;  /* 0xfffffedc00f47947 */ /* 0x000fea000383ffff */
.L_x_488:
[----:B------:R-:W-:Y:S01]  /*14110*/  BSSY B0, `(.L_x_733) ;  /* 0x0000006000007945 */ /* 0x000fe20003800000 */
[----:B------:R-:W-:-:S07]  /*14120*/  MOV R15, 0xffffffff ;  /* 0xffffffff000f7802 */ /* 0x000fce0000000f00 */
[----:B------:R-:W-:Y:S05]  /*14130*/  WARPSYNC.COLLECTIVE R15, `(.L_x_734) ;  /* 0x000000000f0c7348 */ /* 0x000fea0003c00000 */
[----:B------:R-:W-:Y:S02]  /*14140*/  ELECT P6, UR79, PT ;  /* 0x00000000004f782f */ /* 0x000fe400038c0000 */
[----:B------:R-:W-:Y:S01]  /*14150*/  MOV R14, UR79 ;  /* 0x0000004f000e7c02 */ /* 0x000fe20008000f00 */
[----:B------:R-:W-:Y:S10]  /*14160*/  ENDCOLLECTIVE ;  /* 0x000000000000791b */ /* 0x000ff40003800000 */
.L_x_734:
[----:B------:R-:W-:Y:S05]  /*14170*/  BSYNC B0 ;  /* 0x0000000000007941 */ /* 0x000fea0003800000 */
.L_x_733:
[----:B------:R-:W-:Y:S05]  /*14180*/  BRA `(.L_x_486) ;  /* 0xfffffee000247947 */ /* 0x000fea000383ffff */
.L_x_489:
        /* <DEDUP_REMOVED lines=8> */
.L_x_736:
[----:B------:R-:W-:Y:S05]  /*14210*/  BSYNC B0 ;  /* 0x0000000000007941 */ /* 0x000fea0003800000 */
.L_x_735:
[----:B------:R-:W-:Y:S05]  /*14220*/  BRA `(.L_x_737) ;  /* 0xfffffee0000c7947 */ /* 0x000fea000383ffff */
.L_x_491:
[----:B------:R-:W-:Y:S01]  /*14230*/  BSSY B0, `(.L_x_738) ;  /* 0x0000006000007945 */ /* 0x000fe20003800000 */
[----:B------:R-:W-:-:S07]  /*14240*/  MOV R15, 0xffffffff ;  /* 0xffffffff000f7802 */ /* 0x000fce0000000f00 */
[----:B-12345:R-:W-:Y:S05]  /*14250*/  WARPSYNC.COLLECTIVE R15, `(.L_x_739) ;  /* 0x000000000f0c7348 */ /* 0x03efea0003c00000 */
[----:B------:R-:W-:Y:S02]  /*14260*/  ELECT P6, UR79, PT ;  /* 0x00000000004f782f */ /* 0x000fe400038c0000 */
[----:B------:R-:W-:Y:S01]  /*14270*/  MOV R14, UR79 ;  /* 0x0000004f000e7c02 */ /* 0x000fe20008000f00 */
[----:B-12345:R-:W-:Y:S10]  /*14280*/  ENDCOLLECTIVE ;  /* 0x000000000000791b */ /* 0x03eff40003800000 */
.L_x_739:
[----:B------:R-:W-:Y:S05]  /*14290*/  BSYNC B0 ;  /* 0x0000000000007941 */ /* 0x000fea0003800000 */
.L_x_738:
[----:B------:R-:W-:Y:S05]  /*142a0*/  BRA `(.L_x_740) ;  /* 0xfffffee000007947 */ /* 0x000fea000383ffff */
.L_x_492:
        /* <DEDUP_REMOVED lines=8> */
.L_x_742:
[----:B------:R-:W-:Y:S05]  /*14330*/  BSYNC B0 ;  /* 0x0000000000007941 */ /* 0x000fea0003800000 */
.L_x_741:
[----:B------:R-:W-:Y:S05]  /*14340*/  BRA `(.L_x_743) ;  /* 0xfffffee000247947 */ /* 0x000fea000383ffff */
.L_x_495:
[----:B------:R-:W-:Y:S01]  /*14350*/  BSSY B0, `(.L_x_744) ;  /* 0x0000006000007945 */ /* 0x000fe20003800000 */
[----:B------:R-:W-:-:S07]  /*14360*/  MOV R15, 0xffffffff ;  /* 0xffffffff000f7802 */ /* 0x000fce0000000f00 */
[----:B-12345:R-:W-:Y:S05]  /*14370*/  WARPSYNC.COLLECTIVE R15, `(.L_x_745) ;  /* 0x000000000f0c7348 */ /* 0x03efea0003c00000 */
[----:B------:R-:W-:Y:S02]  /*14380*/  ELECT P6, UR79, PT ;  /* 0x00000000004f782f */ /* 0x000fe400038c0000 */
[----:B------:R-:W-:Y:S01]  /*14390*/  MOV R14, UR79 ;  /* 0x0000004f000e7c02 */ /* 0x000fe20008000f00 */
[----:B-12345:R-:W-:Y:S10]  /*143a0*/  ENDCOLLECTIVE ;  /* 0x000000000000791b */ /* 0x03eff40003800000 */
.L_x_745:
[----:B------:R-:W-:Y:S05]  /*143b0*/  BSYNC B0 ;  /* 0x0000000000007941 */ /* 0x000fea0003800000 */
.L_x_744:
[----:B------:R-:W-:Y:S05]  /*143c0*/  BRA `(.L_x_746) ;  /* 0xfffffee0006c7947 */ /* 0x000fea000383ffff */
.L_x_500:
        /* <DEDUP_REMOVED lines=8> */
.L_x_748:
[----:B------:R-:W-:Y:S05]  /*14450*/  BSYNC B0 ;  /* 0x0000000000007941 */ /* 0x000fea0003800000 */
.L_x_747:
[----:B------:R-:W-:Y:S05]  /*14460*/  BRA `(.L_x_749) ;  /* 0xfffffee400e07947 */ /* 0x000fea000383ffff */
.L_x_502:
[----:B------:R-:W-:Y:S01]  /*14470*/  BSSY B0, `(.L_x_750) ;  /* 0x0000006000007945 */ /* 0x000fe20003800000 */
[----:B------:R-:W-:-:S07]  /*14480*/  MOV R15, 0xffffffff ;  /* 0xffffffff000f7802 */ /* 0x000fce0000000f00 */
[----:B-12345:R-:W-:Y:S05]  /*14490*/  WARPSYNC.COLLECTIVE R15, `(.L_x_751) ;  /* 0x000000000f0c7348 */ /* 0x03efea0003c00000 */
[----:B------:R-:W-:Y:S02]  /*144a0*/  ELECT P6, UR79, PT ;  /* 0x00000000004f782f */ /* 0x000fe400038c0000 */
[----:B------:R-:W-:Y:S01]  /*144b0*/  MOV R14, UR79 ;  /* 0x0000004f000e7c02 */ /* 0x000fe20008000f00 */
[----:B-12345:R-:W-:Y:S10]  /*144c0*/  ENDCOLLECTIVE ;  /* 0x000000000000791b */ /* 0x03eff40003800000 */
.L_x_751:
[----:B------:R-:W-:Y:S05]  /*144d0*/  BSYNC B0 ;  /* 0x0000000000007941 */ /* 0x000fea0003800000 */
.L_x_750:
[----:B------:R-:W-:Y:S05]  /*144e0*/  BRA `(.L_x_752) ;  /* 0xfffffee400d47947 */ /* 0x000fea000383ffff */
.L_x_503:
[----:B------:R-:W-:Y:S01]  /*144f0*/  HFMA2 R11, -RZ, RZ, 0, 1.847743988037109375e-06 ;  /* 0x0000001fff0b7431 */ /* 0x000fe200000001ff */
[----:B------:R-:W-:Y:S01]  /*14500*/  BSSY B0, `(.L_x_753) ;  /* 0x0000007000007945 */ /* 0x000fe20003800000 */
[----:B------:R-:W-:Y:S01]  /*14510*/  IMAD.MOV.U32 R13, RZ, RZ, R145 ;  /* 0x000000ffff0d7224 */ /* 0x000fe200078e0091 */
[----:B------:R-:W-:Y:S01]  /*14520*/  MOV R15, 0xffffffff ;  /* 0xffffffff000f7802 */ /* 0x000fe20000000f00 */
[----:B------:R-:W-:-:S07]  /*14530*/  IMAD.MOV.U32 R12, RZ, RZ, RZ ;  /* 0x000000ffff0c7224 */ /* 0x000fce00078e00ff */
[----:B---345:R-:W-:Y:S05]  /*14540*/  WARPSYNC.COLLECTIVE R15, `(.L_x_754) ;  /* 0x000000000f087348 */ /* 0x038fea0003c00000 */
[----:B------:R0:W1:Y:S02]  /*14550*/  SHFL.IDX P6, R14, R13, R12, R11 ;  /* 0x0000000c0d0e7389 */ /* 0x00006400000c000b */
[----:B01-345:R-:W-:Y:S05]  /*14560*/  ENDCOLLECTIVE ;  /* 0x000000000000791b */ /* 0x03bfea0003800000 */
.L_x_754:
[----:B------:R-:W-:Y:S05]  /*14570*/  BSYNC B0 ;  /* 0x0000000000007941 */ /* 0x000fea0003800000 */
.L_x_753:
[----:B------:R-:W-:Y:S05]  /*14580*/  BRA `(.L_x_755) ;  /* 0xfffffee8000c7947 */ /* 0x000fea000383ffff */
.L_x_505:
[----:B------:R-:W-:Y:S01]  /*14590*/  BSSY B0, `(.L_x_756) ;  /* 0x0000006000007945 */ /* 0x000fe20003800000 */
[----:B------:R-:W-:-:S07]  /*145a0*/  MOV R15, 0xffffffff ;  /* 0xffffffff000f7802 */ /* 0x000fce0000000f00 */
[----:B0--345:R-:W-:Y:S05]  /*145b0*/  WARPSYNC.COLLECTIVE R15, `(.L_x_757) ;  /* 0x000000000f0c7348 */ /* 0x039fea0003c00000 */
[----:B------:R-:W-:Y:S02]  /*145c0*/  ELECT P6, UR79, PT ;  /* 0x00000000004f782f */ /* 0x000fe400038c0000 */
[----:B------:R-:W-:Y:S01]  /*145d0*/  MOV R14, UR79 ;  /* 0x0000004f000e7c02 */ /* 0x000fe20008000f00 */
[----:B0--345:R-:W-:Y:S10]  /*145e0*/  ENDCOLLECTIVE ;  /* 0x000000000000791b */ /* 0x039ff40003800000 */
.L_x_757:
[----:B------:R-:W-:Y:S05]  /*145f0*/  BSYNC B0 ;  /* 0x0000000000007941 */ /* 0x000fea0003800000 */
.L_x_756:
[----:B------:R-:W-:Y:S05]  /*14600*/  BRA `(.L_x_758) ;  /* 0xfffffee800007947 */ /* 0x000fea000383ffff */
.L_x_528:
[----:B0-----:R-:W-:Y:S07]  /*14610*/  MOV R0, UR33 ;  /* 0x0000002100007c02 */ /* 0x001fee0008000f00 */
.L_x_759:
[----:B0-----:R0:W1:Y:S02]  /*14620*/  SYNCS.PHASECHK.TRANS64.TRYWAIT P0, [R0+URZ+0x20], R3 ;  /* 0x00002003000075a7 */ /* 0x00106400080011ff */
[----:B-1----:R-:W-:Y:S05]  /*14630*/  @!P0 NANOSLEEP.SYNCS 0x989680 ;  /* 0x009896800000895d */ /* 0x002fea0003900000 */
[----:B------:R-:W1:Y:S02]  /*14640*/  @!P0 SYNCS.PHASECHK.TRANS64 P0, [R0+URZ+0x20], R3 ;  /* 0x00002003000085a7 */ /* 0x000e6400080010ff */
[----:B-1----:R-:W-:Y:S05]  /*14650*/  @!P0 BRA `(.L_x_759) ;  /* 0xfffffffc00f08947 */ /* 0x002fea000383ffff */
[----:B------:R-:W-:Y:S05]  /*14660*/  BRA `(.L_x_527) ;  /* 0xffffff0800587947 */ /* 0x000fea000383ffff */
.L_x_534:
[----:B------:R-:W-:Y:S07]  /*14670*/  MOV R0, UR25 ;  /* 0x0000001900007c02 */ /* 0x000fee0008000f00 */
.L_x_760:
[----:B-1----:R1:W2:Y:S02]  /*14680*/  SYNCS.PHASECHK.TRANS64.TRYWAIT P0, [R0+URZ+0x20], R3 ;  /* 0x00002003000075a7 */ /* 0x0022a400080011ff */
[----:B--2---:R-:W-:Y:S05]  /*14690*/  @!P0 NANOSLEEP.SYNCS 0x989680 ;  /* 0x009896800000895d */ /* 0x004fea0003900000 */
[----:B------:R-:W2:Y:S02]  /*146a0*/  @!P0 SYNCS.PHASECHK.TRANS64 P0, [R0+URZ+0x20], R3 ;  /* 0x00002003000085a7 */ /* 0x000ea400080010ff */
[----:B--2---:R-:W-:Y:S05]  /*146b0*/  @!P0 BRA `(.L_x_760) ;  /* 0xfffffffc00f08947 */ /* 0x004fea000383ffff */
[----:B------:R-:W-:Y:S05]  /*146c0*/  BRA `(.L_x_533) ;  /* 0xffffff0c00307947 */ /* 0x000fea000383ffff */
.L_x_540:
[----:B------:R-:W-:Y:S07]  /*146d0*/  MOV R0, UR17 ;  /* 0x0000001100007c02 */ /* 0x000fee0008000f00 */
.L_x_761:
[----:B-1----:R1:W2:Y:S02]  /*146e0*/  SYNCS.PHASECHK.TRANS64.TRYWAIT P0, [R0+URZ+0x20], R3 ;  /* 0x00002003000075a7 */ /* 0x0022a400080011ff */
[----:B--2---:R-:W-:Y:S05]  /*146f0*/  @!P0 NANOSLEEP.SYNCS 0x989680 ;  /* 0x009896800000895d */ /* 0x004fea0003900000 */
[----:B------:R-:W2:Y:S02]  /*14700*/  @!P0 SYNCS.PHASECHK.TRANS64 P0, [R0+URZ+0x20], R3 ;  /* 0x00002003000085a7 */ /* 0x000ea400080010ff */
[----:B--2---:R-:W-:Y:S05]  /*14710*/  @!P0 BRA `(.L_x_761) ;  /* 0xfffffffc00f08947 */ /* 0x004fea000383ffff */
[----:B------:R-:W-:Y:S05]  /*14720*/  BRA `(.L_x_539) ;  /* 0xffffff1000007947 */ /* 0x000fea000383ffff */
.L_x_548:
[----:B0-----:R-:W-:Y:S07]  /*14730*/  MOV R0, UR17 ;  /* 0x0000001100007c02 */ /* 0x001fee0008000f00 */
.L_x_762:
[----:B0-----:R0:W1:Y:S02]  /*14740*/  SYNCS.PHASECHK.TRANS64.TRYWAIT P0, [R0+URZ+0x20], R3 ;  /* 0x00002003000075a7 */ /* 0x00106400080011ff */
[----:B-1----:R-:W-:Y:S05]  /*14750*/  @!P0 NANOSLEEP.SYNCS 0x989680 ;  /* 0x009896800000895d */ /* 0x002fea0003900000 */
[----:B------:R-:W1:Y:S02]  /*14760*/  @!P0 SYNCS.PHASECHK.TRANS64 P0, [R0+URZ+0x20], R3 ;  /* 0x00002003000085a7 */ /* 0x000e6400080010ff */
[----:B-1----:R-:W-:Y:S05]  /*14770*/  @!P0 BRA `(.L_x_762) ;  /* 0xfffffffc00f08947 */ /* 0x002fea000383ffff */
[----:B------:R-:W-:Y:S05]  /*14780*/  BRA `(.L_x_547) ;  /* 0xffffff14000c7947 */ /* 0x000fea000383ffff */
.L_x_554:
[----:B------:R-:W-:Y:S07]  /*14790*/  MOV R0, UR25 ;  /* 0x0000001900007c02 */ /* 0x000fee0008000f00 */
.L_x_763:
[----:B-1----:R1:W2:Y:S02]  /*147a0*/  SYNCS.PHASECHK.TRANS64.TRYWAIT P0, [R0+URZ+0x20], R3 ;  /* 0x00002003000075a7 */ /* 0x0022a400080011ff */
[----:B--2---:R-:W-:Y:S05]  /*147b0*/  @!P0 NANOSLEEP.SYNCS 0x989680 ;  /* 0x009896800000895d */ /* 0x004fea0003900000 */
[----:B------:R-:W2:Y:S02]  /*147c0*/  @!P0 SYNCS.PHASECHK.TRANS64 P0, [R0+URZ+0x20], R3 ;  /* 0x00002003000085a7 */ /* 0x000ea400080010ff */
[----:B--2---:R-:W-:Y:S05]  /*147d0*/  @!P0 BRA `(.L_x_763) ;  /* 0xfffffffc00f08947 */ /* 0x004fea000383ffff */
[----:B------:R-:W-:Y:S05]  /*147e0*/  BRA `(.L_x_553) ;  /* 0xffffff1400e47947 */ /* 0x000fea000383ffff */
.L_x_560:
[----:B------:R-:W-:Y:S07]  /*147f0*/  MOV R0, UR17 ;  /* 0x0000001100007c02 */ /* 0x000fee0008000f00 */
.L_x_764:
[----:B-1----:R1:W2:Y:S02]  /*14800*/  SYNCS.PHASECHK.TRANS64.TRYWAIT P0, [R0+URZ+0x20], R3 ;  /* 0x00002003000075a7 */ /* 0x0022a400080011ff */
[----:B--2---:R-:W-:Y:S05]  /*14810*/  @!P0 NANOSLEEP.SYNCS 0x989680 ;  /* 0x009896800000895d */ /* 0x004fea0003900000 */
[----:B------:R-:W2:Y:S02]  /*14820*/  @!P0 SYNCS.PHASECHK.TRANS64 P0, [R0+URZ+0x20], R3 ;  /* 0x00002003000085a7 */ /* 0x000ea400080010ff */
[----:B--2---:R-:W-:Y:S05]  /*14830*/  @!P0 BRA `(.L_x_764) ;  /* 0xfffffffc00f08947 */ /* 0x004fea000383ffff */
[----:B------:R-:W-:Y:S05]  /*14840*/  BRA `(.L_x_559) ;  /* 0xffffff1800b47947 */ /* 0x000fea000383ffff */
.L_x_566:
[----:B0-----:R0:W1:Y:S02]  /*14850*/  SYNCS.PHASECHK.TRANS64.TRYWAIT P0, [R3+URZ+0xd0], R0 ;  /* 0x0000d000030075a7 */ /* 0x00106400080011ff */
[----:B-1----:R-:W-:Y:S05]  /*14860*/  @!P0 NANOSLEEP.SYNCS 0x989680 ;  /* 0x009896800000895d */ /* 0x002fea0003900000 */
[----:B------:R-:W1:Y:S02]  /*14870*/  @!P0 SYNCS.PHASECHK.TRANS64 P0, [R3+URZ+0xd0], R0 ;  /* 0x0000d000030085a7 */ /* 0x000e6400080010ff */
[----:B-1----:R-:W-:Y:S05]  /*14880*/  @!P0 BRA `(.L_x_566) ;  /* 0xfffffffc00f08947 */ /* 0x002fea000383ffff */
[----:B------:R-:W-:Y:S05]  /*14890*/  BRA `(.L_x_765) ;  /* 0xffffff1c009c7947 */ /* 0x000fea000383ffff */
.L_x_570:
[----:B------:R-:W-:-:S07]  /*148a0*/  MOV R0, UR4 ;  /* 0x0000000400007c02 */ /* 0x000fce0008000f00 */
.L_x_766:
[----:B0-----:R0:W1:Y:S02]  /*148b0*/  SYNCS.PHASECHK.TRANS64.TRYWAIT P0, [R0+URZ], R2 ;  /* 0x00000002000075a7 */ /* 0x00106400080011ff */
[----:B-1----:R-:W-:Y:S05]  /*148c0*/  @!P0 NANOSLEEP.SYNCS 0x989680 ;  /* 0x009896800000895d */ /* 0x002fea0003900000 */
[----:B------:R-:W1:Y:S02]  /*148d0*/  @!P0 SYNCS.PHASECHK.TRANS64 P0, [R0+URZ], R2 ;  /* 0x00000002000085a7 */ /* 0x000e6400080010ff */
[----:B-1----:R-:W-:Y:S05]  /*148e0*/  @!P0 BRA `(.L_x_766) ;  /* 0xfffffffc00f08947 */ /* 0x002fea000383ffff */
[----:B------:R-:W-:Y:S05]  /*148f0*/  BRA `(.L_x_767) ;  /* 0xffffff2400487947 */ /* 0x000fea000383ffff */
.L_x_571:
[----:B------:R-:W-:-:S07]  /*14900*/  MOV R0, UR5 ;  /* 0x0000000500007c02 */ /* 0x000fce0008000f00 */
.L_x_768:
[----:B0-----:R0:W1:Y:S02]  /*14910*/  SYNCS.PHASECHK.TRANS64.TRYWAIT P0, [R0+URZ], R3 ;  /* 0x00000003000075a7 */ /* 0x00106400080011ff */
[----:B-1----:R-:W-:Y:S05]  /*14920*/  @!P0 NANOSLEEP.SYNCS 0x989680 ;  /* 0x009896800000895d */ /* 0x002fea0003900000 */
[----:B------:R-:W1:Y:S02]  /*14930*/  @!P0 SYNCS.PHASECHK.TRANS64 P0, [R0+URZ], R3 ;  /* 0x00000003000085a7 */ /* 0x000e6400080010ff */
[----:B-1----:R-:W-:Y:S05]  /*14940*/  @!P0 BRA `(.L_x_768) ;  /* 0xfffffffc00f08947 */ /* 0x002fea000383ffff */
[----:B------:R-:W-:Y:S05]  /*14950*/  BRA `(.L_x_769) ;  /* 0xffffff2400547947 */ /* 0x000fea000383ffff */
.L_x_572:
[----:B------:R-:W-:-:S07]  /*14960*/  MOV R0, UR5 ;  /* 0x0000000500007c02 */ /* 0x000fce0008000f00 */
.L_x_770:
[----:B0-----:R0:W1:Y:S02]  /*14970*/  SYNCS.PHASECHK.TRANS64.TRYWAIT P0, [R0+URZ], R3 ;  /* 0x00000003000075a7 */ /* 0x00106400080011ff */
[----:B-1----:R-:W-:Y:S05]  /*14980*/  @!P0 NANOSLEEP.SYNCS 0x989680 ;  /* 0x009896800000895d */ /* 0x002fea0003900000 */
[----:B------:R-:W1:Y:S02]  /*14990*/  @!P0 SYNCS.PHASECHK.TRANS64 P0, [R0+URZ], R3 ;  /* 0x00000003000085a7 */ /* 0x000e6400080010ff */
[----:B-1----:R-:W-:Y:S05]  /*149a0*/  @!P0 BRA `(.L_x_770) ;  /* 0xfffffffc00f08947 */ /* 0x002fea000383ffff */
[----:B------:R-:W-:Y:S05]  /*149b0*/  BRA `(.L_x_771) ;  /* 0xffffff2400607947 */ /* 0x000fea000383ffff */
.L_x_575:
[----:B0-----:R0:W2:Y:S02]  /*149c0*/  SYNCS.PHASECHK.TRANS64.TRYWAIT P0, [R0+URZ+0x110], R4 ;  /* 0x00011004000075a7 */ /* 0x0010a400080011ff */
[----:B--2---:R-:W-:Y:S05]  /*149d0*/  @!P0 NANOSLEEP.SYNCS 0x989680 ;  /* 0x009896800000895d */ /* 0x004fea0003900000 */
[----:B------:R-:W2:Y:S02]  /*149e0*/  @!P0 SYNCS.PHASECHK.TRANS64 P0, [R0+URZ+0x110], R4 ;  /* 0x00011004000085a7 */ /* 0x000ea400080010ff */
[----:B--2---:R-:W-:Y:S05]  /*149f0*/  @!P0 BRA `(.L_x_575) ;  /* 0xfffffffc00f08947 */ /* 0x004fea000383ffff */
[----:B------:R-:W-:Y:S05]  /*14a00*/  BRA `(.L_x_772) ;  /* 0xffffff2400c07947 */ /* 0x000fea000383ffff */
.L_x_576:
[----:B------:R-:W-:-:S07]  /*14a10*/  MOV R0, UR4 ;  /* 0x0000000400007c02 */ /* 0x000fce0008000f00 */
.L_x_773:
[----:B0-----:R0:W2:Y:S02]  /*14a20*/  SYNCS.PHASECHK.TRANS64.TRYWAIT P0, [R0+URZ+0xe8], R5 ;  /* 0x0000e805000075a7 */ /* 0x0010a400080011ff */
[----:B--2---:R-:W-:Y:S05]  /*14a30*/  @!P0 NANOSLEEP.SYNCS 0x989680 ;  /* 0x009896800000895d */ /* 0x004fea0003900000 */
[----:B------:R-:W2:Y:S02]  /*14a40*/  @!P0 SYNCS.PHASECHK.TRANS64 P0, [R0+URZ+0xe8], R5 ;  /* 0x0000e805000085a7 */ /* 0x000ea400080010ff */
[----:B--2---:R-:W-:Y:S05]  /*14a50*/  @!P0 BRA `(.L_x_773) ;  /* 0xfffffffc00f08947 */ /* 0x004fea000383ffff */
[----:B------:R-:W-:Y:S05]  /*14a60*/  BRA `(.L_x_774) ;  /* 0xffffff2400d07947 */ /* 0x000fea000383ffff */
.L_x_577:
[----:B0-----:R0:W2:Y:S02]  /*14a70*/  SYNCS.PHASECHK.TRANS64.TRYWAIT P1, [R0+URZ+0xd0], R4 ;  /* 0x0000d004000075a7 */ /* 0x0010a400080211ff */
[----:B--2---:R-:W-:Y:S05]  /*14a80*/  @!P1 NANOSLEEP.SYNCS 0x989680 ;  /* 0x009896800000995d */ /* 0x004fea0003900000 */
[----:B------:R-:W2:Y:S02]  /*14a90*/  @!P1 SYNCS.PHASECHK.TRANS64 P1, [R0+URZ+0xd0], R4 ;  /* 0x0000d004000095a7 */ /* 0x000ea400080210ff */
[----:B--2---:R-:W-:Y:S05]  /*14aa0*/  @!P1 BRA `(.L_x_577) ;  /* 0xfffffffc00f09947 */ /* 0x004fea000383ffff */
[----:B------:R-:W-:Y:S05]  /*14ab0*/  BRA `(.L_x_775) ;  /* 0xffffff2800007947 */ /* 0x000fea000383ffff */
.L_x_580:
[----:B------:R-:W-:-:S07]  /*14ac0*/  MOV R0, UR4 ;  /* 0x0000000400007c02 */ /* 0x000fce0008000f00 */
.L_x_776:
[----:B0-----:R0:W2:Y:S02]  /*14ad0*/  SYNCS.PHASECHK.TRANS64.TRYWAIT P0, [R0+URZ+0xe8], R2 ;  /* 0x0000e802000075a7 */ /* 0x0010a400080011ff */
[----:B--2---:R-:W-:Y:S05]  /*14ae0*/  @!P0 NANOSLEEP.SYNCS 0x989680 ;  /* 0x009896800000895d */ /* 0x004fea0003900000 */
[----:B------:R-:W2:Y:S02]  /*14af0*/  @!P0 SYNCS.PHASECHK.TRANS64 P0, [R0+URZ+0xe8], R2 ;  /* 0x0000e802000085a7 */ /* 0x000ea400080010ff */
[----:B--2---:R-:W-:Y:S05]  /*14b00*/  @!P0 BRA `(.L_x_776) ;  /* 0xfffffffc00f08947 */ /* 0x004fea000383ffff */
[----:B------:R-:W-:Y:S05]  /*14b10*/  BRA `(.L_x_579) ;  /* 0xffffff2800547947 */ /* 0x000fea000383ffff */
.L_x_582:
[----:B------:R-:W-:-:S07]  /*14b20*/  MOV R0, UR4 ;  /* 0x0000000400007c02 */ /* 0x000fce0008000f00 */
.L_x_777:
[----:B0-----:R0:W2:Y:S02]  /*14b30*/  SYNCS.PHASECHK.TRANS64.TRYWAIT P0, [R0+URZ+0xe8], R2 ;  /* 0x0000e802000075a7 */ /* 0x0010a400080011ff */
[----:B--2---:R-:W-:Y:S05]  /*14b40*/  @!P0 NANOSLEEP.SYNCS 0x989680 ;  /* 0x009896800000895d */ /* 0x004fea0003900000 */
[----:B------:R-:W2:Y:S02]  /*14b50*/  @!P0 SYNCS.PHASECHK.TRANS64 P0, [R0+URZ+0xe8], R2 ;  /* 0x0000e802000085a7 */ /* 0x000ea400080010ff */
[----:B--2---:R-:W-:Y:S05]  /*14b60*/  @!P0 BRA `(.L_x_777) ;  /* 0xfffffffc00f08947 */ /* 0x004fea000383ffff */
[----:B------:R-:W-:Y:S05]  /*14b70*/  BRA `(.L_x_581) ;  /* 0xffffff2800687947 */ /* 0x000fea000383ffff */
.L_x_587:
[----:B0-----:R0:W1:Y:S02]  /*14b80*/  SYNCS.PHASECHK.TRANS64.TRYWAIT P1, [R0+URZ+0x128], R2 ;  /* 0x00012802000075a7 */ /* 0x00106400080211ff */
[----:B-1----:R-:W-:Y:S05]  /*14b90*/  @!P1 NANOSLEEP.SYNCS 0x989680 ;  /* 0x009896800000995d */ /* 0x002fea0003900000 */
[----:B------:R-:W1:Y:S02]  /*14ba0*/  @!P1 SYNCS.PHASECHK.TRANS64 P1, [R0+URZ+0x128], R2 ;  /* 0x00012802000095a7 */ /* 0x000e6400080210ff */
[----:B-1----:R-:W-:Y:S05]  /*14bb0*/  @!P1 BRA `(.L_x_587) ;  /* 0xfffffffc00f09947 */ /* 0x002fea000383ffff */
[----:B------:R-:W-:Y:S05]  /*14bc0*/  BRA `(.L_x_778) ;  /* 0xffffff3800087947 */ /* 0x000fea000383ffff */
.L_x_591:
[----:B0-----:R-:W-:Y:S07]  /*14bd0*/  MOV R0, UR17 ;  /* 0x0000001100007c02 */ /* 0x001fee0008000f00 */
.L_x_779:
[----:B0-----:R0:W1:Y:S02]  /*14be0*/  SYNCS.PHASECHK.TRANS64.TRYWAIT P0, [R0+URZ+0x78], R3 ;  /* 0x00007803000075a7 */ /* 0x00106400080011ff */
[----:B-1----:R-:W-:Y:S05]  /*14bf0*/  @!P0 NANOSLEEP.SYNCS 0x989680 ;  /* 0x009896800000895d */ /* 0x002fea0003900000 */
[----:B------:R-:W1:Y:S02]  /*14c00*/  @!P0 SYNCS.PHASECHK.TRANS64 P0, [R0+URZ+0x78], R3 ;  /* 0x00007803000085a7 */ /* 0x000e6400080010ff */
[----:B-1----:R-:W-:Y:S05]  /*14c10*/  @!P0 BRA `(.L_x_779) ;  /* 0xfffffffc00f08947 */ /* 0x002fea000383ffff */
[----:B------:R-:W-:Y:S05]  /*14c20*/  BRA `(.L_x_590) ;  /* 0xffffff38005c7947 */ /* 0x000fea000383ffff */
.L_x_597:
[----:B------:R-:W-:Y:S07]  /*14c30*/  MOV R0, UR29 ;  /* 0x0000001d00007c02 */ /* 0x000fee0008000f00 */
.L_x_780:
[----:B-1----:R1:W2:Y:S02]  /*14c40*/  SYNCS.PHASECHK.TRANS64.TRYWAIT P1, [R0+URZ+0x78], R3 ;  /* 0x00007803000075a7 */ /* 0x0022a400080211ff */
[----:B--2---:R-:W-:Y:S05]  /*14c50*/  @!P1 NANOSLEEP.SYNCS 0x989680 ;  /* 0x009896800000995d */ /* 0x004fea0003900000 */
[----:B------:R-:W2:Y:S02]  /*14c60*/  @!P1 SYNCS.PHASECHK.TRANS64 P1, [R0+URZ+0x78], R3 ;  /* 0x00007803000095a7 */ /* 0x000ea400080210ff */
[----:B--2---:R-:W-:Y:S05]  /*14c70*/  @!P1 BRA `(.L_x_780) ;  /* 0xfffffffc00f09947 */ /* 0x004fea000383ffff */
[----:B------:R-:W-:Y:S05]  /*14c80*/  BRA `(.L_x_596) ;  /* 0xffffff3c00307947 */ /* 0x000fea000383ffff */
.L_x_603:
[----:B------:R-:W-:Y:S07]  /*14c90*/  MOV R0, UR31 ;  /* 0x0000001f00007c02 */ /* 0x000fee0008000f00 */
.L_x_781:
[----:B-1----:R1:W2:Y:S02]  /*14ca0*/  SYNCS.PHASECHK.TRANS64.TRYWAIT P1, [R0+URZ+0x78], R3 ;  /* 0x00007803000075a7 */ /* 0x0022a400080211ff */
[----:B--2---:R-:W-:Y:S05]  /*14cb0*/  @!P1 NANOSLEEP.SYNCS 0x989680 ;  /* 0x009896800000995d */ /* 0x004fea0003900000 */
[----:B------:R-:W2:Y:S02]  /*14cc0*/  @!P1 SYNCS.PHASECHK.TRANS64 P1, [R0+URZ+0x78], R3 ;  /* 0x00007803000095a7 */ /* 0x000ea400080210ff */
[----:B--2---:R-:W-:Y:S05]  /*14cd0*/  @!P1 BRA `(.L_x_781) ;  /* 0xfffffffc00f09947 */ /* 0x004fea000383ffff */
[----:B------:R-:W-:Y:S05]  /*14ce0*/  BRA `(.L_x_602) ;  /* 0xffffff3c00fc7947 */ /* 0x000fea000383ffff */
.L_x_609:
[----:B------:R-:W-:Y:S07]  /*14cf0*/  MOV R0, UR29 ;  /* 0x0000001d00007c02 */ /* 0x000fee0008000f00 */
.L_x_782:
[----:B-1----:R1:W2:Y:S02]  /*14d00*/  SYNCS.PHASECHK.TRANS64.TRYWAIT P1, [R0+URZ+0x78], R3 ;  /* 0x00007803000075a7 */ /* 0x0022a400080211ff */
[----:B--2---:R-:W-:Y:S05]  /*14d10*/  @!P1 NANOSLEEP.SYNCS 0x989680 ;  /* 0x009896800000995d */ /* 0x004fea0003900000 */
[----:B------:R-:W2:Y:S02]  /*14d20*/  @!P1 SYNCS.PHASECHK.TRANS64 P1, [R0+URZ+0x78], R3 ;  /* 0x00007803000095a7 */ /* 0x000ea400080210ff */
[----:B--2---:R-:W-:Y:S05]  /*14d30*/  @!P1 BRA `(.L_x_782) ;  /* 0xfffffffc00f09947 */ /* 0x004fea000383ffff */
[----:B------:R-:W-:Y:S05]  /*14d40*/  BRA `(.L_x_608) ;  /* 0xffffff4000c87947 */ /* 0x000fea000383ffff */
.L_x_617:
[----:B0-----:R-:W-:Y:S07]  /*14d50*/  MOV R0, UR17 ;  /* 0x0000001100007c02 */ /* 0x001fee0008000f00 */
.L_x_783:
[----:B0-----:R0:W1:Y:S02]  /*14d60*/  SYNCS.PHASECHK.TRANS64.TRYWAIT P0, [R0+URZ+0x78], R3 ;  /* 0x00007803000075a7 */ /* 0x00106400080011ff */
[----:B-1----:R-:W-:Y:S05]  /*14d70*/  @!P0 NANOSLEEP.SYNCS 0x989680 ;  /* 0x009896800000895d */ /* 0x002fea0003900000 */
[----:B------:R-:W1:Y:S02]  /*14d80*/  @!P0 SYNCS.PHASECHK.TRANS64 P0, [R0+URZ+0x78], R3 ;  /* 0x00007803000085a7 */ /* 0x000e6400080010ff */
[----:B-1----:R-:W-:Y:S05]  /*14d90*/  @!P0 BRA `(.L_x_783) ;  /* 0xfffffffc00f08947 */ /* 0x002fea000383ffff */
[----:B------:R-:W-:Y:S05]  /*14da0*/  BRA `(.L_x_616) ;  /* 0xffffff4400d87947 */ /* 0x000fea000383ffff */
.L_x_623:
[----:B------:R-:W-:Y:S07]  /*14db0*/  MOV R0, UR30 ;  /* 0x0000001e00007c02 */ /* 0x000fee0008000f00 */
.L_x_784:
[----:B-1----:R1:W2:Y:S02]  /*14dc0*/  SYNCS.PHASECHK.TRANS64.TRYWAIT P1, [R0+URZ+0x78], R3 ;  /* 0x00007803000075a7 */ /* 0x0022a400080211ff */
[----:B--2---:R-:W-:Y:S05]  /*14dd0*/  @!P1 NANOSLEEP.SYNCS 0x989680 ;  /* 0x009896800000995d */ /* 0x004fea0003900000 */
[----:B------:R-:W2:Y:S02]  /*14de0*/  @!P1 SYNCS.PHASECHK.TRANS64 P1, [R0+URZ+0x78], R3 ;  /* 0x00007803000095a7 */ /* 0x000ea400080210ff */
[----:B--2---:R-:W-:Y:S05]  /*14df0*/  @!P1 BRA `(.L_x_784) ;  /* 0xfffffffc00f09947 */ /* 0x004fea000383ffff */
[----:B------:R-:W-:Y:S05]  /*14e00*/  BRA `(.L_x_622) ;  /* 0xffffff4800a47947 */ /* 0x000fea000383ffff */
.L_x_629:
[----:B------:R-:W-:Y:S07]  /*14e10*/  MOV R0, UR31 ;  /* 0x0000001f00007c02 */ /* 0x000fee0008000f00 */
.L_x_785:
[----:B-1----:R1:W2:Y:S02]  /*14e20*/  SYNCS.PHASECHK.TRANS64.TRYWAIT P1, [R0+URZ+0x78], R3 ;  /* 0x00007803000075a7 */ /* 0x0022a400080211ff */
[----:B--2---:R-:W-:Y:S05]  /*14e30*/  @!P1 NANOSLEEP.SYNCS 0x989680 ;  /* 0x009896800000995d */ /* 0x004fea0003900000 */
[----:B------:R-:W2:Y:S02]  /*14e40*/  @!P1 SYNCS.PHASECHK.TRANS64 P1, [R0+URZ+0x78], R3 ;  /* 0x00007803000095a7 */ /* 0x000ea400080210ff */
[----:B--2---:R-:W-:Y:S05]  /*14e50*/  @!P1 BRA `(.L_x_785) ;  /* 0xfffffffc00f09947 */ /* 0x004fea000383ffff */
[----:B------:R-:W-:Y:S05]  /*14e60*/  BRA `(.L_x_628) ;  /* 0xffffff4c00687947 */ /* 0x000fea000383ffff */
.L_x_635:
[----:B------:R-:W-:Y:S07]  /*14e70*/  MOV R0, UR30 ;  /* 0x0000001e00007c02 */ /* 0x000fee0008000f00 */
.L_x_786:
[----:B-1----:R1:W2:Y:S02]  /*14e80*/  SYNCS.PHASECHK.TRANS64.TRYWAIT P1, [R0+URZ+0x78], R3 ;  /* 0x00007803000075a7 */ /* 0x0022a400080211ff */
[----:B--2---:R-:W-:Y:S05]  /*14e90*/  @!P1 NANOSLEEP.SYNCS 0x989680 ;  /* 0x009896800000995d */ /* 0x004fea0003900000 */
[----:B------:R-:W2:Y:S02]  /*14ea0*/  @!P1 SYNCS.PHASECHK.TRANS64 P1, [R0+URZ+0x78], R3 ;  /* 0x00007803000095a7 */ /* 0x000ea400080210ff */
[----:B--2---:R-:W-:Y:S05]  /*14eb0*/  @!P1 BRA `(.L_x_786) ;  /* 0xfffffffc00f09947 */ /* 0x004fea000383ffff */
[----:B------:R-:W-:Y:S05]  /*14ec0*/  BRA `(.L_x_634) ;  /* 0xffffff50002c7947 */ /* 0x000fea000383ffff */
.L_x_641:
[----:B0-----:R0:W1:Y:S02]  /*14ed0*/  SYNCS.PHASECHK.TRANS64.TRYWAIT P0, [R3+URZ+0xd0], R0 ;  /* 0x0000d000030075a7 */ /* 0x00106400080011ff */
[----:B-1----:R-:W-:Y:S05]  /*14ee0*/  @!P0 NANOSLEEP.SYNCS 0x989680 ;  /* 0x009896800000895d */ /* 0x002fea0003900000 */
[----:B------:R-:W1:Y:S02]  /*14ef0*/  @!P0 SYNCS.PHASECHK.TRANS64 P0, [R3+URZ+0xd0], R0 ;  /* 0x0000d000030085a7 */ /* 0x000e6400080010ff */
[----:B-1----:R-:W-:Y:S05]  /*14f00*/  @!P0 BRA `(.L_x_641) ;  /* 0xfffffffc00f08947 */ /* 0x002fea000383ffff */
[----:B------:R-:W-:Y:S05]  /*14f10*/  BRA `(.L_x_787) ;  /* 0xffffff5400087947 */ /* 0x000fea000383ffff */
.L_x_645:
[----:B------:R-:W-:-:S07]  /*14f20*/  MOV R0, UR4 ;  /* 0x0000000400007c02 */ /* 0x000fce0008000f00 */
.L_x_788:
[----:B0-----:R0:W1:Y:S02]  /*14f30*/  SYNCS.PHASECHK.TRANS64.TRYWAIT P0, [R0+URZ], R2 ;  /* 0x00000002000075a7 */ /* 0x00106400080011ff */
[----:B-1----:R-:W-:Y:S05]  /*14f40*/  @!P0 NANOSLEEP.SYNCS 0x989680 ;  /* 0x009896800000895d */ /* 0x002fea0003900000 */
[----:B------:R-:W1:Y:S02]  /*14f50*/  @!P0 SYNCS.PHASECHK.TRANS64 P0, [R0+URZ], R2 ;  /* 0x00000002000085a7 */ /* 0x000e6400080010ff */
[----:B-1----:R-:W-:Y:S05]  /*14f60*/  @!P0 BRA `(.L_x_788) ;  /* 0xfffffffc00f08947 */ /* 0x002fea000383ffff */
[----:B------:R-:W-:Y:S05]  /*14f70*/  BRA `(.L_x_789) ;  /* 0xffffff5800b47947 */ /* 0x000fea000383ffff */
.L_x_646:
[----:B------:R-:W-:-:S07]  /*14f80*/  MOV R0, UR5 ;  /* 0x0000000500007c02 */ /* 0x000fce0008000f00 */
.L_x_790:
[----:B0-----:R0:W1:Y:S02]  /*14f90*/  SYNCS.PHASECHK.TRANS64.TRYWAIT P0, [R0+URZ], R3 ;  /* 0x00000003000075a7 */ /* 0x00106400080011ff */
[----:B-1----:R-:W-:Y:S05]  /*14fa0*/  @!P0 NANOSLEEP.SYNCS 0x989680 ;  /* 0x009896800000895d */ /* 0x002fea0003900000 */
[----:B------:R-:W1:Y:S02]  /*14fb0*/  @!P0 SYNCS.PHASECHK.TRANS64 P0, [R0+URZ], R3 ;  /* 0x00000003000085a7 */ /* 0x000e6400080010ff */
[----:B-1----:R-:W-:Y:S05]  /*14fc0*/  @!P0 BRA `(.L_x_790) ;  /* 0xfffffffc00f08947 */ /* 0x002fea000383ffff */
[----:B------:R-:W-:Y:S05]  /*14fd0*/  BRA `(.L_x_791) ;  /* 0xffffff5800c07947 */ /* 0x000fea000383ffff */
.L_x_647:
[----:B------:R-:W-:-:S07]  /*14fe0*/  MOV R0, UR5 ;  /* 0x0000000500007c02 */ /* 0x000fce0008000f00 */
.L_x_792:
[----:B0-----:R0:W1:Y:S02]  /*14ff0*/  SYNCS.PHASECHK.TRANS64.TRYWAIT P0, [R0+URZ], R3 ;  /* 0x00000003000075a7 */ /* 0x00106400080011ff */
[----:B-1----:R-:W-:Y:S05]  /*15000*/  @!P0 NANOSLEEP.SYNCS 0x989680 ;  /* 0x009896800000895d */ /* 0x002fea0003900000 */
[----:B------:R-:W1:Y:S02]  /*15010*/  @!P0 SYNCS.PHASECHK.TRANS64 P0, [R0+URZ], R3 ;  /* 0x00000003000085a7 */ /* 0x000e6400080010ff */
[----:B-1----:R-:W-:Y:S05]  /*15020*/  @!P0 BRA `(.L_x_792) ;  /* 0xfffffffc00f08947 */ /* 0x002fea000383ffff */
[----:B------:R-:W-:Y:S05]  /*15030*/  BRA `(.L_x_793) ;  /* 0xffffff5800cc7947 */ /* 0x000fea000383ffff */
.L_x_648:
[----:B------:R-:W-:-:S07]  /*15040*/  MOV R0, UR5 ;  /* 0x0000000500007c02 */ /* 0x000fce0008000f00 */
.L_x_794:
[----:B0-----:R0:W1:Y:S02]  /*15050*/  SYNCS.PHASECHK.TRANS64.TRYWAIT P0, [R0+URZ], R3 ;  /* 0x00000003000075a7 */ /* 0x00106400080011ff */
[----:B-1----:R-:W-:Y:S05]  /*15060*/  @!P0 NANOSLEEP.SYNCS 0x989680 ;  /* 0x009896800000895d */ /* 0x002fea0003900000 */
[----:B------:R-:W1:Y:S02]  /*15070*/  @!P0 SYNCS.PHASECHK.TRANS64 P0, [R0+URZ], R3 ;  /* 0x00000003000085a7 */ /* 0x000e6400080010ff */
[----:B-1----:R-:W-:Y:S05]  /*15080*/  @!P0 BRA `(.L_x_794) ;  /* 0xfffffffc00f08947 */ /* 0x002fea000383ffff */
[----:B------:R-:W-:Y:S05]  /*15090*/  BRA `(.L_x_795) ;  /* 0xffffff5800d87947 */ /* 0x000fea000383ffff */
.L_x_649:
[----:B------:R-:W-:-:S07]  /*150a0*/  MOV R0, UR5 ;  /* 0x0000000500007c02 */ /* 0x000fce0008000f00 */
.L_x_796:
[----:B0-----:R0:W1:Y:S02]  /*150b0*/  SYNCS.PHASECHK.TRANS64.TRYWAIT P0, [R0+URZ], R3 ;  /* 0x00000003000075a7 */ /* 0x00106400080011ff */
[----:B-1----:R-:W-:Y:S05]  /*150c0*/  @!P0 NANOSLEEP.SYNCS 0x989680 ;  /* 0x009896800000895d */ /* 0x002fea0003900000 */
[----:B------:R-:W1:Y:S02]  /*150d0*/  @!P0 SYNCS.PHASECHK.TRANS64 P0, [R0+URZ], R3 ;  /* 0x00000003000085a7 */ /* 0x000e6400080010ff */
[----:B-1----:R-:W-:Y:S05]  /*150e0*/  @!P0 BRA `(.L_x_796) ;  /* 0xfffffffc00f08947 */ /* 0x002fea000383ffff */
[----:B------:R-:W-:Y:S05]  /*150f0*/  BRA `(.L_x_797) ;  /* 0xffffff5800e47947 */ /* 0x000fea000383ffff */
.L_x_650:
[----:B------:R-:W-:-:S07]  /*15100*/  MOV R0, UR5 ;  /* 0x0000000500007c02 */ /* 0x000fce0008000f00 */
.L_x_798:
[----:B0-----:R0:W1:Y:S02]  /*15110*/  SYNCS.PHASECHK.TRANS64.TRYWAIT P0, [R0+URZ], R3 ;  /* 0x00000003000075a7 */ /* 0x00106400080011ff */
[----:B-1----:R-:W-:Y:S05]  /*15120*/  @!P0 NANOSLEEP.SYNCS 0x989680 ;  /* 0x009896800000895d */ /* 0x002fea0003900000 */
[----:B------:R-:W1:Y:S02]  /*15130*/  @!P0 SYNCS.PHASECHK.TRANS64 P0, [R0+URZ], R3 ;  /* 0x00000003000085a7 */ /* 0x000e6400080010ff */
[----:B-1----:R-:W-:Y:S05]  /*15140*/  @!P0 BRA `(.L_x_798) ;  /* 0xfffffffc00f08947 */ /* 0x002fea000383ffff */
[----:B------:R-:W-:Y:S05]  /*15150*/  BRA `(.L_x_799) ;  /* 0xffffff5800f07947 */ /* 0x000fea000383ffff */
.L_x_657:
[----:B0-----:R0:W1:Y:S02]  /*15160*/  SYNCS.PHASECHK.TRANS64.TRYWAIT P0, [R4+URZ+0xd0], R6 ;  /* 0x0000d006040075a7 */ /* 0x00106400080011ff */
[----:B-1----:R-:W-:Y:S05]  /*15170*/  @!P0 NANOSLEEP.SYNCS 0x989680 ;  /* 0x009896800000895d */ /* 0x002fea0003900000 */
[----:B------:R-:W1:Y:S02]  /*15180*/  @!P0 SYNCS.PHASECHK.TRANS64 P0, [R4+URZ+0xd0], R6 ;  /* 0x0000d006040085a7 */ /* 0x000e6400080010ff */
[----:B-1----:R-:W-:Y:S05]  /*15190*/  @!P0 BRA `(.L_x_657) ;  /* 0xfffffffc00f08947 */ /* 0x002fea000383ffff */
[----:B------:R-:W-:Y:S05]  /*151a0*/  BRA `(.L_x_800) ;  /* 0xffffff6000a07947 */ /* 0x000fea000383ffff */
.L_x_660:
[----:B------:R-:W-:Y:S07]  /*151b0*/  MOV R4, UR7 ;  /* 0x0000000700047c02 */ /* 0x000fee0008000f00 */
.L_x_801:
[----:B0-----:R0:W1:Y:S02]  /*151c0*/  SYNCS.PHASECHK.TRANS64.TRYWAIT P0, [R4+URZ+0x40], R6 ;  /* 0x00004006040075a7 */ /* 0x00106400080011ff */
[----:B-1----:R-:W-:Y:S05]  /*151d0*/  @!P0 NANOSLEEP.SYNCS 0x989680 ;  /* 0x009896800000895d */ /* 0x002fea0003900000 */
[----:B------:R-:W1:Y:S02]  /*151e0*/  @!P0 SYNCS.PHASECHK.TRANS64 P0, [R4+URZ+0x40], R6 ;  /* 0x00004006040085a7 */ /* 0x000e6400080010ff */
[----:B-1----:R-:W-:Y:S05]  /*151f0*/  @!P0 BRA `(.L_x_801) ;  /* 0xfffffffc00f08947 */ /* 0x002fea000383ffff */
[----:B------:R-:W-:Y:S05]  /*15200*/  BRA `(.L_x_659) ;  /* 0xffffff6400007947 */ /* 0x000fea000383ffff */
.L_x_662:
[----:B------:R-:W-:Y:S07]  /*15210*/  MOV R3, UR33 ;  /* 0x0000002100037c02 */ /* 0x000fee0008000f00 */
.L_x_802:
[----:B--2---:R2:W3:Y:S02]  /*15220*/  SYNCS.PHASECHK.TRANS64.TRYWAIT P1, [R3+URZ], R4 ;  /* 0x00000004030075a7 */ /* 0x0044e400080211ff */
[----:B---3--:R-:W-:Y:S05]  /*15230*/  @!P1 NANOSLEEP.SYNCS 0x989680 ;  /* 0x009896800000995d */ /* 0x008fea0003900000 */
[----:B------:R-:W3:Y:S02]  /*15240*/  @!P1 SYNCS.PHASECHK.TRANS64 P1, [R3+URZ], R4 ;  /* 0x00000004030095a7 */ /* 0x000ee400080210ff */
[----:B---3--:R-:W-:Y:S05]  /*15250*/  @!P1 BRA `(.L_x_802) ;  /* 0xfffffffc00f09947 */ /* 0x008fea000383ffff */
[----:B------:R-:W-:Y:S05]  /*15260*/  BRA `(.L_x_661) ;  /* 0xffffff64009c7947 */ /* 0x000fea000383ffff */
.L_x_665:
[----:B------:R-:W-:Y:S07]  /*15270*/  MOV R2, UR41 ;  /* 0x0000002900027c02 */ /* 0x000fee0008000f00 */
.L_x_803:
[----:B--2---:R2:W4:Y:S02]  /*15280*/  SYNCS.PHASECHK.TRANS64.TRYWAIT P1, [R2+URZ+0x108], R3 ;  /* 0x00010803020075a7 */ /* 0x00452400080211ff */
[----:B----4-:R-:W-:Y:S05]  /*15290*/  @!P1 NANOSLEEP.SYNCS 0x989680 ;  /* 0x009896800000995d */ /* 0x010fea0003900000 */
[----:B------:R-:W4:Y:S02]  /*152a0*/  @!P1 SYNCS.PHASECHK.TRANS64 P1, [R2+URZ+0x108], R3 ;  /* 0x00010803020095a7 */ /* 0x000f2400080210ff */
[----:B----4-:R-:W-:Y:S05]  /*152b0*/  @!P1 BRA `(.L_x_803) ;  /* 0xfffffffc00f09947 */ /* 0x010fea000383ffff */
[----:B------:R-:W-:Y:S05]  /*152c0*/  BRA `(.L_x_663) ;  /* 0xffffff6400c47947 */ /* 0x000fea000383ffff */
.L_x_667:
[----:B------:R-:W-:Y:S07]  /*152d0*/  MOV R2, UR27 ;  /* 0x0000001b00027c02 */ /* 0x000fee0008000f00 */
.L_x_804:
[----:B-1----:R1:W4:Y:S02]  /*152e0*/  SYNCS.PHASECHK.TRANS64.TRYWAIT P0, [R2+URZ+0x40], R13 ;  /* 0x0000400d020075a7 */ /* 0x00232400080011ff */
[----:B----4-:R-:W-:Y:S05]  /*152f0*/  @!P0 NANOSLEEP.SYNCS 0x989680 ;  /* 0x009896800000895d */ /* 0x010fea0003900000 */
[----:B------:R-:W4:Y:S02]  /*15300*/  @!P0 SYNCS.PHASECHK.TRANS64 P0, [R2+URZ+0x40], R13 ;  /* 0x0000400d020085a7 */ /* 0x000f2400080010ff */
[----:B----4-:R-:W-:Y:S05]  /*15310*/  @!P0 BRA `(.L_x_804) ;  /* 0xfffffffc00f08947 */ /* 0x010fea000383ffff */
[----:B------:R-:W-:Y:S05]  /*15320*/  BRA `(.L_x_666) ;  /* 0xffffff6800bc7947 */ /* 0x000fea000383ffff */
.L_x_669:
[----:B------:R-:W-:Y:S07]  /*15330*/  MOV R3, UR44 ;  /* 0x0000002c00037c02 */ /* 0x000fee0008000f00 */
.L_x_805:
[----:B---3--:R3:W4:Y:S02]  /*15340*/  SYNCS.PHASECHK.TRANS64.TRYWAIT P0, [R3+URZ], R12 ;  /* 0x0000000c030075a7 */ /* 0x00872400080011ff */
[----:B----4-:R-:W-:Y:S05]  /*15350*/  @!P0 NANOSLEEP.SYNCS 0x989680 ;  /* 0x009896800000895d */ /* 0x010fea0003900000 */
[----:B------:R-:W4:Y:S02]  /*15360*/  @!P0 SYNCS.PHASECHK.TRANS64 P0, [R3+URZ], R12 ;  /* 0x0000000c030085a7 */ /* 0x000f2400080010ff */
[----:B----4-:R-:W-:Y:S05]  /*15370*/  @!P0 BRA `(.L_x_805) ;  /* 0xfffffffc00f08947 */ /* 0x010fea000383ffff */
[----:B------:R-:W-:Y:S05]  /*15380*/  BRA `(.L_x_668) ;  /* 0xffffff6c00507947 */ /* 0x000fea000383ffff */
.L_x_671:
[----:B------:R-:W-:Y:S07]  /*15390*/  MOV R4, UR29 ;  /* 0x0000001d00047c02 */ /* 0x000fee0008000f00 */
.L_x_806:
[----:B--2---:R2:W3:Y:S02]  /*153a0*/  SYNCS.PHASECHK.TRANS64.TRYWAIT P1, [R4+URZ+0x40], R2 ;  /* 0x00004002040075a7 */ /* 0x0044e400080211ff */
[----:B---3--:R-:W-:Y:S05]  /*153b0*/  @!P1 NANOSLEEP.SYNCS 0x989680 ;  /* 0x009896800000995d */ /* 0x008fea0003900000 */
[----:B------:R-:W3:Y:S02]  /*153c0*/  @!P1 SYNCS.PHASECHK.TRANS64 P1, [R4+URZ+0x40], R2 ;  /* 0x00004002040095a7 */ /* 0x000ee400080210ff */
[----:B---3--:R-:W-:Y:S05]  /*153d0*/  @!P1 BRA `(.L_x_806) ;  /* 0xfffffffc00f09947 */ /* 0x008fea000383ffff */
[----:B------:R-:W-:Y:S05]  /*153e0*/  BRA `(.L_x_670) ;  /* 0xffffff7000807947 */ /* 0x000fea000383ffff */
.L_x_673:
[----:B------:R-:W-:Y:S07]  /*153f0*/  MOV R2, UR42 ;  /* 0x0000002a00027c02 */ /* 0x000fee0008000f00 */
.L_x_807:
[----:B0-----:R0:W1:Y:S02]  /*15400*/  SYNCS.PHASECHK.TRANS64.TRYWAIT P0, [R2+URZ], R3 ;  /* 0x00000003020075a7 */ /* 0x00106400080011ff */
[----:B-1----:R-:W-:Y:S05]  /*15410*/  @!P0 NANOSLEEP.SYNCS 0x989680 ;  /* 0x009896800000895d */ /* 0x002fea0003900000 */
[----:B------:R-:W1:Y:S02]  /*15420*/  @!P0 SYNCS.PHASECHK.TRANS64 P0, [R2+URZ], R3 ;  /* 0x00000003020085a7 */ /* 0x000e6400080010ff */
[----:B-1----:R-:W-:Y:S05]  /*15430*/  @!P0 BRA `(.L_x_807) ;  /* 0xfffffffc00f08947 */ /* 0x002fea000383ffff */
[----:B------:R-:W-:Y:S05]  /*15440*/  BRA `(.L_x_672) ;  /* 0xffffff7400907947 */ /* 0x000fea000383ffff */
.L_x_675:
[----:B------:R-:W-:Y:S07]  /*15450*/  MOV R3, UR39 ;  /* 0x0000002700037c02 */ /* 0x000fee0008000f00 */
.L_x_808:
[----:B--2---:R2:W3:Y:S02]  /*15460*/  SYNCS.PHASECHK.TRANS64.TRYWAIT P0, [R3+URZ+0x40], R12 ;  /* 0x0000400c030075a7 */ /* 0x0044e400080011ff */
[----:B---3--:R-:W-:Y:S05]  /*15470*/  @!P0 NANOSLEEP.SYNCS 0x989680 ;  /* 0x009896800000895d */ /* 0x008fea0003900000 */
[----:B------:R-:W3:Y:S02]  /*15480*/  @!P0 SYNCS.PHASECHK.TRANS64 P0, [R3+URZ+0x40], R12 ;  /* 0x0000400c030085a7 */ /* 0x000ee400080010ff */
[----:B---3--:R-:W-:Y:S05]  /*15490*/  @!P0 BRA `(.L_x_808) ;  /* 0xfffffffc00f08947 */ /* 0x008fea000383ffff */
[----:B------:R-:W-:Y:S05]  /*154a0*/  BRA `(.L_x_674) ;  /* 0xffffff7800507947 */ /* 0x000fea000383ffff */
.L_x_679:
[----:B------:R-:W-:-:S07]  /*154b0*/  MOV R0, UR41 ;  /* 0x0000002900007c02 */ /* 0x000fce0008000f00 */
.L_x_809:
[----:B0-----:R0:W1:Y:S02]  /*154c0*/  SYNCS.PHASECHK.TRANS64.TRYWAIT P0, [R0+URZ+0x140], R2 ;  /* 0x00014002000075a7 */ /* 0x00106400080011ff */
[----:B-1----:R-:W-:Y:S05]  /*154d0*/  @!P0 NANOSLEEP.SYNCS 0x989680 ;  /* 0x009896800000895d */ /* 0x002fea0003900000 */
[----:B------:R-:W1:Y:S02]  /*154e0*/  @!P0 SYNCS.PHASECHK.TRANS64 P0, [R0+URZ+0x140], R2 ;  /* 0x00014002000085a7 */ /* 0x000e6400080010ff */
[----:B-1----:R-:W-:Y:S05]  /*154f0*/  @!P0 BRA `(.L_x_809) ;  /* 0xfffffffc00f08947 */ /* 0x002fea000383ffff */
[----:B------:R-:W-:Y:S05]  /*15500*/  BRA `(.L_x_810) ;  /* 0xffffff8000507947 */ /* 0x000fea000383ffff */
.L_x_683:
[----:B--2---:R2:W3:Y:S02]  /*15510*/  SYNCS.PHASECHK.TRANS64.TRYWAIT P0, [R9+URZ+0xd0], R3 ;  /* 0x0000d003090075a7 */ /* 0x0044e400080011ff */
[----:B---3--:R-:W-:Y:S05]  /*15520*/  @!P0 NANOSLEEP.SYNCS 0x989680 ;  /* 0x009896800000895d */ /* 0x008fea0003900000 */
[----:B------:R-:W3:Y:S02]  /*15530*/  @!P0 SYNCS.PHASECHK.TRANS64 P0, [R9+URZ+0xd0], R3 ;  /* 0x0000d003090085a7 */ /* 0x000ee400080010ff */
[----:B---3--:R-:W-:Y:S05]  /*15540*/  @!P0 BRA `(.L_x_683) ;  /* 0xfffffffc00f08947 */ /* 0x008fea000383ffff */
[----:B------:R-:W-:Y:S05]  /*15550*/  BRA `(.L_x_811) ;  /* 0xffffff8400847947 */ /* 0x000fea000383ffff */
.L_x_685:
[----:B0-----:R0:W1:Y:S02]  /*15560*/  SYNCS.PHASECHK.TRANS64.TRYWAIT P0, [R155+URZ+0x100], R3 ;  /* 0x000100039b0075a7 */ /* 0x00106400080011ff */
[----:B-1----:R-:W-:Y:S05]  /*15570*/  @!P0 NANOSLEEP.SYNCS 0x989680 ;  /* 0x009896800000895d */ /* 0x002fea0003900000 */
[----:B------:R-:W1:Y:S02]  /*15580*/  @!P0 SYNCS.PHASECHK.TRANS64 P0, [R155+URZ+0x100], R3 ;  /* 0x000100039b0085a7 */ /* 0x000e6400080010ff */
[----:B-1----:R-:W-:Y:S05]  /*15590*/  @!P0 BRA `(.L_x_685) ;  /* 0xfffffffc00f08947 */ /* 0x002fea000383ffff */
[----:B------:R-:W-:Y:S05]  /*155a0*/  BRA `(.L_x_812) ;  /* 0xffffff8c00207947 */ /* 0x000fea000383ffff */
        .weak           $__internal_3_$__cuda_sm10x_tcgen05_guardrail_trap_col_being_dealloced_not_returned_by_alloc
        .type           $__internal_3_$__cuda_sm10x_tcgen05_guardrail_trap_col_being_dealloced_not_returned_by_alloc,@function
        .size           $__internal_3_$__cuda_sm10x_tcgen05_guardrail_trap_col_being_dealloced_not_returned_by_alloc,($__internal_4_$__cuda_sm10x_tcgen05_guardrail_trap_phase_invalid_during_alloc - $__internal_3_$__cuda_sm10x_tcgen05_guardrail_trap_col_being_dealloced_not_returned_by_alloc)
$__internal_3_$__cuda_sm10x_tcgen05_guardrail_trap_col_being_dealloced_not_returned_by_alloc:
[----:B------:R-:W-:Y:S05]  /*155b0*/  BPT.TRAP 0x1 ;  /* 0x000000040000795c */ /* 0x000fea0000300000 */
[----:B------:R-:W-:-:S04]  /*155c0*/  HFMA2 R3, -RZ, RZ, 0, 0 ;  /* 0x00000000ff037431 */ /* 0x000fc800000001ff */
[----:B------:R-:W-:Y:S05]  /*155d0*/  RET.REL.NODEC R2 `(_ZN7cutlass13device_kernelINS_4gemm6kernel13GemmUniversalIN4cute5tupleIJiiiiEEENS1_10collective13CollectiveMmaINS1_46MainloopSm103TmaUmmaWarpSpecializedBlockScaledILi4ELi7ELi3ELi1ENS5_IJiiNS4_1CILi1EEEEEELNS_5sm1036detail18KernelPrefetchTypeE0EEENS5_IJNSA_ILi128EEENSA_ILi256EEENSA_ILi768EEEEEENS5_IJNS_12float_e2m1_tENS_13float_ue4m3_tEEEENS5_IJNS5_IJlSB_lEEENS4_6LayoutINS5_IJNS5_IJNS5_IJNSA_ILi8EEENSA_ILi4EEESR_EEEiEEENS5_IJNS5_IJNSA_ILi16EEESR_EEEiEEENS5_IJSB_iEEEEEENS5_IJNS5_IJNS5_IJSU_SH_SR_EEEiEEENS5_IJNS5_IJNSA_ILi0EEESB_EEENSA_ILi512EEEEEENS5_IJS11_iEEEEEEEEEEESN_S18_NS4_8TiledMMAINS4_8MMA_AtomIJNS4_5SM10322SM103_MXF4_ULTRA_SS_VSISL_SL_fSM_Li128ELi256ELi16ELNS4_4UMMA5MajorE0ELS1E_0ELNS1D_7ScaleInE0ELS1F_0EEEEEENSP_INS5_IJSB_SB_SB_EEENS5_IJS11_S11_S11_EEEEENS5_IJNS4_10UnderscoreES1L_S1L_EEEEENS5_IJNS4_23SM90_TMA_LOAD_MULTICASTES1O_EEENS5_IJNS4_14ComposedLayoutINS4_7SwizzleILi3ELi4ELi3EEENS4_18smem_ptr_flag_bitsILi8EEENSP_INS5_IJSQ_SH_EEENS5_IJSH_SB_EEEEEEENSP_INS5_IJNS5_IJSS_SV_EEESB_NSA_ILi3EEEEEENS5_IJNS5_IJSZ_S12_EEES11_S13_EEEEEEEEvNS4_8identityES1P_NS5_IJS1Y_NSP_INS5_IJNS5_IJNS5_IJNSA_ILi32EEESR_NSA_ILi2EEEEEESV_EEESB_S20_EEENS5_IJNS5_IJNS5_IJSU_SR_NSA_ILi1536EEEEEES12_EEES11_S13_EEEEEEEEvS26_EENS_8epilogue10collective18CollectiveEpilogueINS2J_26Sm100NoSmemWarpSpecializedEJNS5_IJSH_NSA_ILi64EEEEEENS_10bfloat16_tESO_S2P_SO_NS2J_6fusion15FusionCallbacksIS2M_NS2Q_17LinearCombinationIS2P_fS2P_fLNS_15FloatRoundStyleE2EEESK_S2O_JEEENS4_5SM1004TMEM4LOAD26SM100_TMEM_LOAD_32dp32b64xESQ_SQ_EEEvvEEEEvNT_6ParamsE) ;  /* 0xfffffea802887950 */ /* 0x000fea0003c3ffff */
        .weak           $__internal_4_$__cuda_sm10x_tcgen05_guardrail_trap_phase_invalid_during_alloc
        .type           $__internal_4_$__cuda_sm10x_tcgen05_guardrail_trap_phase_invalid_during_alloc,@function
        .size           $__internal_4_$__cuda_sm10x_tcgen05_guardrail_trap_phase_invalid_during_alloc,($__internal_5_$__cuda_sm10x_tcgen05_guardrail_trap_unallocated_columns_being_dealloced - $__internal_4_$__cuda_sm10x_tcgen05_guardrail_trap_phase_invalid_during_alloc)
$__internal_4_$__cuda_sm10x_tcgen05_guardrail_trap_phase_invalid_during_alloc:
[----:B------:R-:W-:Y:S05]  /*155e0*/  BPT.TRAP 0x1 ;  /* 0x000000040000795c */ /* 0x000fea0000300000 */
[----:B------:R-:W-:-:S04]  /*155f0*/  MOV R3, 0x0 ;  /* 0x0000000000037802 */ /* 0x000fc80000000f00 */
[----:B------:R-:W-:Y:S05]  /*15600*/  RET.REL.NODEC R2 `(_ZN7cutlass13device_kernelINS_4gemm6kernel13GemmUniversalIN4cute5tupleIJiiiiEEENS1_10collective13CollectiveMmaINS1_46MainloopSm103TmaUmmaWarpSpecializedBlockScaledILi4ELi7ELi3ELi1ENS5_IJiiNS4_1CILi1EEEEEELNS_5sm1036detail18KernelPrefetchTypeE0EEENS5_IJNSA_ILi128EEENSA_ILi256EEENSA_ILi768EEEEEENS5_IJNS_12float_e2m1_tENS_13float_ue4m3_tEEEENS5_IJNS5_IJlSB_lEEENS4_6LayoutINS5_IJNS5_IJNS5_IJNSA_ILi8EEENSA_ILi4EEESR_EEEiEEENS5_IJNS5_IJNSA_ILi16EEESR_EEEiEEENS5_IJSB_iEEEEEENS5_IJNS5_IJNS5_IJSU_SH_SR_EEEiEEENS5_IJNS5_IJNSA_ILi0EEESB_EEENSA_ILi512EEEEEENS5_IJS11_iEEEEEEEEEEESN_S18_NS4_8TiledMMAINS4_8MMA_AtomIJNS4_5SM10322SM103_MXF4_ULTRA_SS_VSISL_SL_fSM_Li128ELi256ELi16ELNS4_4UMMA5MajorE0ELS1E_0ELNS1D_7ScaleInE0ELS1F_0EEEEEENSP_INS5_IJSB_SB_SB_EEENS5_IJS11_S11_S11_EEEEENS5_IJNS4_10UnderscoreES1L_S1L_EEEEENS5_IJNS4_23SM90_TMA_LOAD_MULTICASTES1O_EEENS5_IJNS4_14ComposedLayoutINS4_7SwizzleILi3ELi4ELi3EEENS4_18smem_ptr_flag_bitsILi8EEENSP_INS5_IJSQ_SH_EEENS5_IJSH_SB_EEEEEEENSP_INS5_IJNS5_IJSS_SV_EEESB_NSA_ILi3EEEEEENS5_IJNS5_IJSZ_S12_EEES11_S13_EEEEEEEEvNS4_8identityES1P_NS5_IJS1Y_NSP_INS5_IJNS5_IJNS5_IJNSA_ILi32EEESR_NSA_ILi2EEEEEESV_EEESB_S20_EEENS5_IJNS5_IJNS5_IJSU_SR_NSA_ILi1536EEEEEES12_EEES11_S13_EEEEEEEEvS26_EENS_8epilogue10collective18CollectiveEpilogueINS2J_26Sm100NoSmemWarpSpecializedEJNS5_IJSH_NSA_ILi64EEEEEENS_10bfloat16_tESO_S2P_SO_NS2J_6fusion15FusionCallbacksIS2M_NS2Q_17LinearCombinationIS2P_fS2P_fLNS_15FloatRoundStyleE2EEESK_S2O_JEEENS4_5SM1004TMEM4LOAD26SM100_TMEM_LOAD_32dp32b64xESQ_SQ_EEEvvEEEEvNT_6ParamsE) ;  /* 0xfffffea8027c7950 */ /* 0x000fea0003c3ffff */
        .weak           $__internal_5_$__cuda_sm10x_tcgen05_guardrail_trap_unallocated_columns_being_dealloced
        .type           $__internal_5_$__cuda_sm10x_tcgen05_guardrail_trap_unallocated_columns_being_dealloced,@function
        .size           $__internal_5_$__cuda_sm10x_tcgen05_guardrail_trap_unallocated_columns_being_dealloced,(.L_x_818 - $__internal_5_$__cuda_sm10x_tcgen05_guardrail_trap_unallocated_columns_being_dealloced)
$__internal_5_$__cuda_sm10x_tcgen05_guardrail_trap_unallocated_columns_being_dealloced:
[----:B------:R-:W-:Y:S05]  /*15610*/  BPT.TRAP 0x1 ;  /* 0x000000040000795c */ /* 0x000fea0000300000 */
[----:B------:R-:W-:-:S04]  /*15620*/  HFMA2 R3, -RZ, RZ, 0, 0 ;  /* 0x00000000ff037431 */ /* 0x000fc800000001ff */
[----:B------:R-:W-:Y:S05]  /*15630*/  RET.REL.NODEC R2 `(_ZN7cutlass13device_kernelINS_4gemm6kernel13GemmUniversalIN4cute5tupleIJiiiiEEENS1_10collective13CollectiveMmaINS1_46MainloopSm103TmaUmmaWarpSpecializedBlockScaledILi4ELi7ELi3ELi1ENS5_IJiiNS4_1CILi1EEEEEELNS_5sm1036detail18KernelPrefetchTypeE0EEENS5_IJNSA_ILi128EEENSA_ILi256EEENSA_ILi768EEEEEENS5_IJNS_12float_e2m1_tENS_13float_ue4m3_tEEEENS5_IJNS5_IJlSB_lEEENS4_6LayoutINS5_IJNS5_IJNS5_IJNSA_ILi8EEENSA_ILi4EEESR_EEEiEEENS5_IJNS5_IJNSA_ILi16EEESR_EEEiEEENS5_IJSB_iEEEEEENS5_IJNS5_IJNS5_IJSU_SH_SR_EEEiEEENS5_IJNS5_IJNSA_ILi0EEESB_EEENSA_ILi512EEEEEENS5_IJS11_iEEEEEEEEEEESN_S18_NS4_8TiledMMAINS4_8MMA_AtomIJNS4_5SM10322SM103_MXF4_ULTRA_SS_VSISL_SL_fSM_Li128ELi256ELi16ELNS4_4UMMA5MajorE0ELS1E_0ELNS1D_7ScaleInE0ELS1F_0EEEEEENSP_INS5_IJSB_SB_SB_EEENS5_IJS11_S11_S11_EEEEENS5_IJNS4_10UnderscoreES1L_S1L_EEEEENS5_IJNS4_23SM90_TMA_LOAD_MULTICASTES1O_EEENS5_IJNS4_14ComposedLayoutINS4_7SwizzleILi3ELi4ELi3EEENS4_18smem_ptr_flag_bitsILi8EEENSP_INS5_IJSQ_SH_EEENS5_IJSH_SB_EEEEEEENSP_INS5_IJNS5_IJSS_SV_EEESB_NSA_ILi3EEEEEENS5_IJNS5_IJSZ_S12_EEES11_S13_EEEEEEEEvNS4_8identityES1P_NS5_IJS1Y_NSP_INS5_IJNS5_IJNS5_IJNSA_ILi32EEESR_NSA_ILi2EEEEEESV_EEESB_S20_EEENS5_IJNS5_IJNS5_IJSU_SR_NSA_ILi1536EEEEEES12_EEES11_S13_EEEEEEEEvS26_EENS_8epilogue10collective18CollectiveEpilogueINS2J_26Sm100NoSmemWarpSpecializedEJNS5_IJSH_NSA_ILi64EEEEEENS_10bfloat16_tESO_S2P_SO_NS2J_6fusion15FusionCallbacksIS2M_NS2Q_17LinearCombinationIS2P_fS2P_fLNS_15FloatRoundStyleE2EEESK_S2O_JEEENS4_5SM1004TMEM4LOAD26SM100_TMEM_LOAD_32dp32b64xESQ_SQ_EEEvvEEEEvNT_6ParamsE) ;  /* 0xfffffea802707950 */ /* 0x000fea0003c3ffff */
.L_x_813:
        /* <DEDUP_REMOVED lines=12> */
.L_x_818:


//--------------------- .nv.global.init           --------------------------
	.section	.nv.global.init,"aw",@progbits
.nv.global.init:
	.type		$str$24,@object
	.size		$str$24,($str$25 - $str$24)
$str$24:
        /*0000*/ 	.byte	0x61, 0x72, 0x72, 0x69, 0x76, 0x65, 0x5f, 0x63, 0x6f, 0x75, 0x6e, 0x74, 0x20, 0x21, 0x3d, 0x20
        /*0010*/ 	.byte	0x30, 0x20, 0x26, 0x26, 0x20, 0x22, 0x41, 0x72, 0x72, 0x69, 0x76, 0x65, 0x20, 0x63, 0x6f, 0x75
        /*0020*/ 	.byte	0x6e, 0x74, 0x20, 0x6d, 0x75, 0x73, 0x74, 0x20, 0x62, 0x65, 0x20, 0x6e, 0x6f, 0x6e, 0x2d, 0x7a
        /*0030*/ 	.byte	0x65, 0x72, 0x6f, 0x22, 0x00
	.type		$str$25,@object
	.size		$str$25,($str$41 - $str$25)
$str$25:
        /*0035*/ 	.byte	0x2f, 0x74, 0x6d, 0x70, 0x2f, 0x63, 0x75, 0x74, 0x6c, 0x61, 0x73, 0x73, 0x5f, 0x73, 0x77, 0x65
        /*0045*/ 	.byte	0x65, 0x70, 0x5f, 0x73, 0x72, 0x63, 0x2f, 0x69, 0x6e, 0x63, 0x6c, 0x75, 0x64, 0x65, 0x2f, 0x63
        /*0055*/ 	.byte	0x75, 0x74, 0x6c, 0x61, 0x73, 0x73, 0x2f, 0x61, 0x72, 0x63, 0x68, 0x2f, 0x62, 0x61, 0x72, 0x72
        /*0065*/ 	.byte	0x69, 0x65, 0x72, 0x2e, 0x68, 0x00
	.type		$str$41,@object
	.size		$str$41,($str$19 - $str$41)
$str$41:
        /*006b*/ 	.byte	0x2f, 0x74, 0x6d, 0x70, 0x2f, 0x63, 0x75, 0x74, 0x6c, 0x61, 0x73, 0x73, 0x5f, 0x73, 0x77, 0x65
        /*007b*/ 	.byte	0x65, 0x70, 0x5f, 0x73, 0x72, 0x63, 0x2f, 0x69, 0x6e, 0x63, 0x6c, 0x75, 0x64, 0x65, 0x2f, 0x63
        /*008b*/ 	.byte	0x75, 0x74, 0x65, 0x2f, 0x61, 0x74, 0x6f, 0x6d, 0x2f, 0x63, 0x6f, 0x70, 0x79, 0x5f, 0x74, 0x72
        /*009b*/ 	.byte	0x61, 0x69, 0x74, 0x73, 0x5f, 0x73, 0x6d, 0x31, 0x30, 0x30, 0x2e, 0x68, 0x70, 0x70, 0x00
	.type		$str$19,@object
	.size		$str$19,($str$22 - $str$19)
$str$19:
        /*00aa*/ 	.byte	0x2f, 0x74, 0x6d, 0x70, 0x2f, 0x63, 0x75, 0x74, 0x6c, 0x61, 0x73, 0x73, 0x5f, 0x73, 0x77, 0x65
        /*00ba*/ 	.byte	0x65, 0x70, 0x5f, 0x73, 0x72, 0x63, 0x2f, 0x69, 0x6e, 0x63, 0x6c, 0x75, 0x64, 0x65, 0x2f, 0x63
        /*00ca*/ 	.byte	0x75, 0x74, 0x6c, 0x61, 0x73, 0x73, 0x2f, 0x70, 0x69, 0x70, 0x65, 0x6c, 0x69, 0x6e, 0x65, 0x2f
        /*00da*/ 	.byte	0x73, 0x6d, 0x39, 0x30, 0x5f, 0x70, 0x69, 0x70, 0x65, 0x6c, 0x69, 0x6e, 0x65, 0x2e, 0x68, 0x70
        /*00ea*/ 	.byte	0x70, 0x00
	.type		$str$22,@object
	.size		$str$22,($str$40 - $str$22)
$str$22:
        /*00ec*/ 	.byte	0x2f, 0x74, 0x6d, 0x70, 0x2f, 0x63, 0x75, 0x74, 0x6c, 0x61, 0x73, 0x73, 0x5f, 0x73, 0x77, 0x65
        /*00fc*/ 	.byte	0x65, 0x70, 0x5f, 0x73, 0x72, 0x63, 0x2f, 0x69, 0x6e, 0x63, 0x6c, 0x75, 0x64, 0x65, 0x2f, 0x63
        /*010c*/ 	.byte	0x75, 0x74, 0x6c, 0x61, 0x73, 0x73, 0x2f, 0x70, 0x69, 0x70, 0x65, 0x6c, 0x69, 0x6e, 0x65, 0x2f
        /*011c*/ 	.byte	0x73, 0x6d, 0x31, 0x30, 0x30, 0x5f, 0x70, 0x69, 0x70, 0x65, 0x6c, 0x69, 0x6e, 0x65, 0x2e, 0x68
        /*012c*/ 	.byte	0x70, 0x70, 0x00
	.type		$str$40,@object
	.size		$str$40,($str$18 - $str$40)
$str$40:
        /*012f*/ 	.byte	0x28, 0x28, 0x75, 0x69, 0x6e, 0x74, 0x33, 0x32, 0x5f, 0x74, 0x28, 0x74, 0x68, 0x72, 0x65, 0x61
        /*013f*/ 	.byte	0x64, 0x49, 0x64, 0x78, 0x2e, 0x78, 0x29, 0x20, 0x2f, 0x20, 0x33, 0x32, 0x29, 0x20, 0x25, 0x20
        /*014f*/ 	.byte	0x34, 0x29, 0x20, 0x3d, 0x3d, 0x20, 0x28, 0x28, 0x28, 0x74, 0x6d, 0x65, 0x6d, 0x5f, 0x61, 0x64
        /*015f*/ 	.byte	0x64, 0x72, 0x20, 0x3e, 0x3e, 0x20, 0x31, 0x36, 0x29, 0x20, 0x2f, 0x20, 0x33, 0x32, 0x29, 0x20
        /*016f*/ 	.byte	0x25, 0x20, 0x34, 0x29, 0x00
	.type		$str$18,@object
	.size		$str$18,($str$20 - $str$18)
$str$18:
        /*0174*/ 	.byte	0x70, 0x61, 0x72, 0x61, 0x6d, 0x73, 0x2e, 0x70, 0x72, 0x6f, 0x64, 0x75, 0x63, 0x65, 0x72, 0x5f
        /*0184*/ 	.byte	0x61, 0x72, 0x76, 0x5f, 0x63, 0x6f, 0x75, 0x6e, 0x74, 0x20, 0x3e, 0x20, 0x30, 0x20, 0x26, 0x26
        /*0194*/ 	.byte	0x20, 0x22, 0x50, 0x72, 0x6f, 0x64, 0x75, 0x63, 0x65, 0x72, 0x20, 0x61, 0x72, 0x72, 0x69, 0x76
        /*01a4*/ 	.byte	0x61, 0x6c, 0x20, 0x63, 0x6f, 0x75, 0x6e, 0x74, 0x20, 0x6d, 0x75, 0x73, 0x74, 0x20, 0x62, 0x65
        /*01b4*/ 	.byte	0x20, 0x6e, 0x6f, 0x6e, 0x2d, 0x7a, 0x65, 0x72, 0x6f, 0x22, 0x00
	.type		$str$20,@object
	.size		$str$20,(__unnamed_1 - $str$20)
$str$20:
        /*01bf*/ 	.byte	0x70, 0x61, 0x72, 0x61, 0x6d, 0x73, 0x2e, 0x63, 0x6f, 0x6e, 0x73, 0x75, 0x6d, 0x65, 0x72, 0x5f
        /*01cf*/ 	.byte	0x61, 0x72, 0x76, 0x5f, 0x63, 0x6f, 0x75, 0x6e, 0x74, 0x20, 0x3e, 0x20, 0x30, 0x20, 0x26, 0x26
        /*01df*/ 	.byte	0x20, 0x22, 0x43, 0x6f, 0x6e, 0x73, 0x75, 0x6d, 0x65, 0x72, 0x20, 0x61, 0x72, 0x72, 0x69, 0x76
        /*01ef*/ 	.byte	0x61, 0x6c, 0x20, 0x63, 0x6f, 0x75, 0x6e, 0x74, 0x20, 0x6d, 0x75, 0x73, 0x74, 0x20, 0x62, 0x65
        /*01ff*/ 	.byte	0x20, 0x6e, 0x6f, 0x6e, 0x2d, 0x7a, 0x65, 0x72, 0x6f, 0x22, 0x00
	.type		__unnamed_1,@object
	.size		__unnamed_1,($str$23 - __unnamed_1)
__unnamed_1:
        /*020a*/ 	.byte	0x73, 0x74, 0x61, 0x74, 0x69, 0x63, 0x20, 0x76, 0x6f, 0x69, 0x64, 0x20, 0x63, 0x75, 0x74, 0x6c
        /*021a*/ 	.byte	0x61, 0x73, 0x73, 0x3a, 0x3a, 0x61, 0x72, 0x63, 0x68, 0x3a, 0x3a, 0x43, 0x6c, 0x75, 0x73, 0x74
        /*022a*/ 	.byte	0x65, 0x72, 0x42, 0x61, 0x72, 0x72, 0x69, 0x65, 0x72, 0x3a, 0x3a, 0x69, 0x6e, 0x69, 0x74, 0x28
        /*023a*/ 	.byte	0x63, 0x6f, 0x6e, 0x73, 0x74, 0x20, 0x75, 0x6e, 0x73, 0x69, 0x67, 0x6e, 0x65, 0x64, 0x20, 0x6c
        /*024a*/ 	.byte	0x6f, 0x6e, 0x67, 0x20, 0x2a, 0x2c, 0x20, 0x75, 0x6e, 0x73, 0x69, 0x67, 0x6e, 0x65, 0x64, 0x20
        /*025a*/ 	.byte	0x69, 0x6e, 0x74, 0x29, 0x00
	.type		$str$23,@object
	.size		$str$23,(__unnamed_4 - $str$23)
$str$23:
        /*025f*/ 	.byte	0x6d, 0x75, 0x6c, 0x74, 0x69, 0x63, 0x61, 0x73, 0x74, 0x5f, 0x63, 0x6f, 0x6e, 0x73, 0x75, 0x6d
        /*026f*/ 	.byte	0x65, 0x72, 0x5f, 0x61, 0x72, 0x72, 0x69, 0x76, 0x61, 0x6c, 0x5f, 0x63, 0x6f, 0x75, 0x6e, 0x74
        /*027f*/ 	.byte	0x20, 0x3e, 0x20, 0x30, 0x20, 0x26, 0x26, 0x20, 0x22, 0x4d, 0x75, 0x6c, 0x74, 0x69, 0x63, 0x61
        /*028f*/ 	.byte	0x73, 0x74, 0x20, 0x63, 0x6f, 0x6e, 0x73, 0x75, 0x6d, 0x65, 0x72, 0x20, 0x61, 0x72, 0x72, 0x69
        /*029f*/ 	.byte	0x76, 0x61, 0x6c, 0x20, 0x63, 0x6f, 0x75, 0x6e, 0x74, 0x20, 0x6d, 0x75, 0x73, 0x74, 0x20, 0x62
        /*02af*/ 	.byte	0x65, 0x20, 0x6e, 0x6f, 0x6e, 0x2d, 0x7a, 0x65, 0x72, 0x6f, 0x22, 0x00
	.type		__unnamed_4,@object
	.size		__unnamed_4,(__unnamed_5 - __unnamed_4)
__unnamed_4:
        /*02bb*/ 	.byte	0x73, 0x74, 0x61, 0x74, 0x69, 0x63, 0x20, 0x76, 0x6f, 0x69, 0x64, 0x20, 0x63, 0x75, 0x74, 0x6c
        /* <DEDUP_REMOVED lines=12> */
        /*038b*/ 	.byte	0x20, 0x3d, 0x20, 0x30, 0x5d, 0x00
	.type		__unnamed_5,@object
	.size		__unnamed_5,(__unnamed_3 - __unnamed_5)
__unnamed_5:
        /* <DEDUP_REMOVED lines=22> */
        /*04f1*/ 	.byte	0x3a, 0x3a, 0x43, 0x3c, 0x31, 0x3e, 0x3e, 0x5d, 0x00
	.type		__unnamed_3,@object
	.size		__unnamed_3,(__unnamed_7 - __unnamed_3)
__unnamed_3:
        /* <DEDUP_REMOVED lines=31> */
	.type		__unnamed_7,@object
	.size		__unnamed_7,(__unnamed_8 - __unnamed_7)
__unnamed_7:
        /* <DEDUP_REMOVED lines=31> */
	.type		__unnamed_8,@object
	.size		__unnamed_8,(__unnamed_2 - __unnamed_8)
__unnamed_8:
        /* <DEDUP_REMOVED lines=31> */
	.type		__unnamed_2,@object
	.size		__unnamed_2,(__unnamed_6 - __unnamed_2)
__unnamed_2:
        /* <DEDUP_REMOVED lines=31> */
	.type		__unnamed_6,@object
	.size		__unnamed_6,(.L_6 - __unnamed_6)
__unnamed_6:
        /* <DEDUP_REMOVED lines=37> */
        /*0f0a*/ 	.byte	0x3a, 0x43, 0x3c, 0x30, 0x3e, 0x3e, 0x3e, 0x3e, 0x5d, 0x00
.L_6:


//--------------------- .nv.shared._ZN7cutlass13device_kernelINS_4gemm6kernel13GemmUniversalIN4cute5tupleIJiiiiEEENS1_10collective13CollectiveMmaINS1_46MainloopSm103TmaUmmaWarpSpecializedBlockScaledILi6ELi7ELi3ELi1ENS5_IJiiNS4_1CILi1EEEEEELNS_5sm1036detail18KernelPrefetchTypeE0EEENS5_IJNSA_ILi256EEESH_NSA_ILi768EEEEEENS5_IJNS_12float_e2m1_tENS_13float_ue4m3_tEEEENS5_IJNS5_IJlSB_lEEENS4_6LayoutINS5_IJNS5_IJNS5_IJNSA_ILi8EEENSA_ILi4EEESQ_EEEiEEENS5_IJNS5_IJNSA_ILi16EEESQ_EEEiEEENS5_IJSB_iEEEEEENS5_IJNS5_IJNS5_IJST_NSA_ILi128EEESQ_EEEiEEENS5_IJNS5_IJNSA_ILi0EEESB_EEENSA_ILi512EEEEEENS5_IJS11_iEEEEEEEEEEESM_S18_NS4_8TiledMMAINS4_8MMA_AtomIJNS4_5SM10328SM103_MXF4_ULTRA_2x1SM_SS_VSISK_SK_fSL_Li256ELi256ELi16ELNS4_4UMMA5MajorE0ELS1E_0ELNS1D_7ScaleInE0ELS1F_0EEEEEENSO_INS5_IJSB_SB_SB_EEENS5_IJS11_S11_S11_EEEEENS5_IJNS4_10UnderscoreES1L_S1L_EEEEENS5_IJNS4_28SM100_TMA_2SM_LOAD_MULTICASTES1O_EEENS5_IJNS4_14ComposedLayoutINS4_7SwizzleILi3ELi4ELi3EEENS4_18smem_ptr_flag_bitsILi8EEENSO_INS5_IJSP_SY_EEENS5_IJSY_SB_EEEEEEENSO_INS5_IJNS5_IJSR_SU_EEESB_NSA_ILi3EEEEEENS5_IJNS5_IJSZ_S12_EEES11_S13_EEEEEEEEvNS4_8identityES1P_NS5_IJS1Y_NSO_INS5_IJNS5_IJNS5_IJNSA_ILi32EEESQ_NSA_ILi2EEEEEESU_EEESB_S20_EEENS5_IJNS5_IJNS5_IJST_SQ_NSA_ILi1536EEEEEES12_EEES11_S13_EEEEEEEEvS26_EENS_8epilogue10collective18CollectiveEpilogueINS2J_26Sm100NoSmemWarpSpecializedEJNS5_IJSY_NSA_ILi64EEEEEENS_10bfloat16_tESN_S2P_SN_NS2J_6fusion15FusionCallbacksIS2M_NS2Q_17LinearCombinationIS2P_fS2P_fLNS_15FloatRoundStyleE2EEENS5_IJSY_SH_SI_EEES2O_JEEENS4_5SM1004TMEM4LOAD26SM100_TMEM_LOAD_32dp32b64xESP_SP_EEEvvEEEEvNT_6ParamsE --------------------------
	.section	.nv.shared._ZN7cutlass13device_kernelINS_4gemm6kernel13GemmUniversalIN4cute5tupleIJiiiiEEENS1_10collective13CollectiveMmaINS1_46MainloopSm103TmaUmmaWarpSpecializedBlockScaledILi6ELi7ELi3ELi1ENS5_IJiiNS4_1CILi1EEEEEELNS_5sm1036detail18KernelPrefetchTypeE0EEENS5_IJNSA_ILi256EEESH_NSA_ILi768EEEEEENS5_IJNS_12float_e2m1_tENS_13float_ue4m3_tEEEENS5_IJNS5_IJlSB_lEEENS4_6LayoutINS5_IJNS5_IJNS5_IJNSA_ILi8EEENSA_ILi4EEESQ_EEEiEEENS5_IJNS5_IJNSA_ILi16EEESQ_EEEiEEENS5_IJSB_iEEEEEENS5_IJNS5_IJNS5_IJST_NSA_ILi128EEESQ_EEEiEEENS5_IJNS5_IJNSA_ILi0EEESB_EEENSA_ILi512EEEEEENS5_IJS11_iEEEEEEEEEEESM_S18_NS4_8TiledMMAINS4_8MMA_AtomIJNS4_5SM10328SM103_MXF4_ULTRA_2x1SM_SS_VSISK_SK_fSL_Li256ELi256ELi16ELNS4_4UMMA5MajorE0ELS1E_0ELNS1D_7ScaleInE0ELS1F_0EEEEEENSO_INS5_IJSB_SB_SB_EEENS5_IJS11_S11_S11_EEEEENS5_IJNS4_10UnderscoreES1L_S1L_EEEEENS5_IJNS4_28SM100_TMA_2SM_LOAD_MULTICASTES1O_EEENS5_IJNS4_14ComposedLayoutINS4_7SwizzleILi3ELi4ELi3EEENS4_18smem_ptr_flag_bitsILi8EEENSO_INS5_IJSP_SY_EEENS5_IJSY_SB_EEEEEEENSO_INS5_IJNS5_IJSR_SU_EEESB_NSA_ILi3EEEEEENS5_IJNS5_IJSZ_S12_EEES11_S13_EEEEEEEEvNS4_8identityES1P_NS5_IJS1Y_NSO_INS5_IJNS5_IJNS5_IJNSA_ILi32EEESQ_NSA_ILi2EEEEEESU_EEESB_S20_EEENS5_IJNS5_IJNS5_IJST_SQ_NSA_ILi1536EEEEEES12_EEES11_S13_EEEEEEEEvS26_EENS_8epilogue10collective18CollectiveEpilogueINS2J_26Sm100NoSmemWarpSpecializedEJNS5_IJSY_NSA_ILi64EEEEEENS_10bfloat16_tESN_S2P_SN_NS2J_6fusion15FusionCallbacksIS2M_NS2Q_17LinearCombinationIS2P_fS2P_fLNS_15FloatRoundStyleE2EEENS5_IJSY_SH_SI_EEES2O_JEEENS4_5SM1004TMEM4LOAD26SM100_TMEM_LOAD_32dp32b64xESP_SP_EEEvvEEEEvNT_6ParamsE,"aw",@nobits
	.sectionflags	@""
	.align	16
	.zero		1024


//--------------------- .nv.shared.reserved.0     --------------------------
	.section	.nv.shared.reserved.0,"aw",@nobits
	.weak		__nv_reservedSMEM_offset_0_alias
	.size		__nv_reservedSMEM_offset_0_alias, 0, 64
	.other		__nv_reservedSMEM_offset_0_alias,@"STO_CUDA_RESERVED_SHARED STV_DEFAULT"
__nv_reservedSMEM_offset_0_alias:
	.zero		0
.nv.shared.reserved.0:
	.zero		64
	.weak		__nv_reservedSMEM_tcgen05_partition
	.type		__nv_reservedSMEM_tcgen05_partition,@object
	.size		__nv_reservedSMEM_tcgen05_partition,(.L_0 - __nv_reservedSMEM_tcgen05_partition)
__nv_reservedSMEM_tcgen05_partition:
	.zero		32
.L_0:


//--------------------- .nv.global                --------------------------
	.section	.nv.global,"aw",@nobits
.nv.global:
	.type		_ZN34_INTERNAL_0ac96247_4_k_cu_stride_A4cute1_E,@object
	.size		_ZN34_INTERNAL_0ac96247_4_k_cu_stride_A4cute1_E,(_ZN34_INTERNAL_0ac96247_4_k_cu_stride_A4cuda3std3__45__cpo6cbeginE - _ZN34_INTERNAL_0ac96247_4_k_cu_stride_A4cute1_E)
_ZN34_INTERNAL_0ac96247_4_k_cu_stride_A4cute1_E:
	.zero		1
	.type		_ZN34_INTERNAL_0ac96247_4_k_cu_stride_A4cuda3std3__45__cpo6cbeginE,@object
	.size		_ZN34_INTERNAL_0ac96247_4_k_cu_stride_A4cuda3std3__45__cpo6cbeginE,(_ZN34_INTERNAL_0ac96247_4_k_cu_stride_A4cuda3std3__48in_placeE - _ZN34_INTERNAL_0ac96247_4_k_cu_stride_A4cuda3std3__45__cpo6cbeginE)
_ZN34_INTERNAL_0ac96247_4_k_cu_stride_A4cuda3std3__45__cpo6cbeginE:
	.zero		1
	.type		_ZN34_INTERNAL_0ac96247_4_k_cu_stride_A4cuda3std3__48in_placeE,@object
	.size		_ZN34_INTERNAL_0ac96247_4_k_cu_stride_A4cuda3std3__48in_placeE,(_ZN34_INTERNAL_0ac96247_4_k_cu_stride_A4cuda3std6ranges3__45__cpo9iter_moveE - _ZN34_INTERNAL_0ac96247_4_k_cu_stride_A4cuda3std3__48in_placeE)
_ZN34_INTERNAL_0ac96247_4_k_cu_stride_A4cuda3std3__48in_placeE:
	.zero		1
	.type		_ZN34_INTERNAL_0ac96247_4_k_cu_stride_A4cuda3std6ranges3__45__cpo9iter_moveE,@object
	.size		_ZN34_INTERNAL_0ac96247_4_k_cu_stride_A4cuda3std6ranges3__45__cpo9iter_moveE,(_ZN34_INTERNAL_0ac96247_4_k_cu_stride_A4cuda3std3__45__cpo5beginE - _ZN34_INTERNAL_0ac96247_4_k_cu_stride_A4cuda3std6ranges3__45__cpo9iter_moveE)
_ZN34_INTERNAL_0ac96247_4_k_cu_stride_A4cuda3std6ranges3__45__cpo9iter_moveE:
	.zero		1
	.type		_ZN34_INTERNAL_0ac96247_4_k_cu_stride_A4cuda3std3__45__cpo5beginE,@object
	.size		_ZN34_INTERNAL_0ac96247_4_k_cu_stride_A4cuda3std3__45__cpo5beginE,(_ZN34_INTERNAL_0ac96247_4_k_cu_stride_A4cuda3std3__436_GLOBAL__N__0ac96247_4_k_cu_stride_A6ignoreE - _ZN34_INTERNAL_0ac96247_4_k_cu_stride_A4cuda3std3__45__cpo5beginE)
_ZN34_INTERNAL_0ac96247_4_k_cu_stride_A4cuda3std3__45__cpo5beginE:
	.zero		1
	.type		_ZN34_INTERNAL_0ac96247_4_k_cu_stride_A4cuda3std3__436_GLOBAL__N__0ac96247_4_k_cu_stride_A6ignoreE,@object
	.size		_ZN34_INTERNAL_0ac96247_4_k_cu_stride_A4cuda3std3__436_GLOBAL__N__0ac96247_4_k_cu_stride_A6ignoreE,(_ZN34_INTERNAL_0ac96247_4_k_cu_stride_A4cute7productE - _ZN34_INTERNAL_0ac96247_4_k_cu_stride_A4cuda3std3__436_GLOBAL__N__0ac96247_4_k_cu_stride_A6ignoreE)
_ZN34_INTERNAL_0ac96247_4_k_cu_stride_A4cuda3std3__436_GLOBAL__N__0ac96247_4_k_cu_stride_A6ignoreE:
	.zero		1
	.type		_ZN34_INTERNAL_0ac96247_4_k_cu_stride_A4cute7productE,@object
	.size		_ZN34_INTERNAL_0ac96247_4_k_cu_stride_A4cute7productE,(_ZN34_INTERNAL_0ac96247_4_k_cu_stride_A4cuda3std3__45__cpo3endE - _ZN34_INTERNAL_0ac96247_4_k_cu_stride_A4cute7productE)
_ZN34_INTERNAL_0ac96247_4_k_cu_stride_A4cute7productE:
	.zero		1
	.type		_ZN34_INTERNAL_0ac96247_4_k_cu_stride_A4cuda3std3__45__cpo3endE,@object
	.size		_ZN34_INTERNAL_0ac96247_4_k_cu_stride_A4cuda3std3__45__cpo3endE,(_ZN34_INTERNAL_0ac96247_4_k_cu_stride_A4cuda3std3__419piecewise_constructE - _ZN34_INTERNAL_0ac96247_4_k_cu_stride_A4cuda3std3__45__cpo3endE)
_ZN34_INTERNAL_0ac96247_4_k_cu_stride_A4cuda3std3__45__cpo3endE:
	.zero		1
	.type		_ZN34_INTERNAL_0ac96247_4_k_cu_stride_A4cuda3std3__419piecewise_constructE,@object
	.size		_ZN34_INTERNAL_0ac96247_4_k_cu_stride_A4cuda3std3__419piecewise_constructE,(_ZN34_INTERNAL_0ac96247_4_k_cu_stride_A4cuda3std3__45__cpo4cendE - _ZN34_INTERNAL_0ac96247_4_k_cu_stride_A4cuda3std3__419piecewise_constructE)
_ZN34_INTERNAL_0ac96247_4_k_cu_stride_A4cuda3std3__419piecewise_constructE:
	.zero		1
	.type		_ZN34_INTERNAL_0ac96247_4_k_cu_stride_A4cuda3std3__45__cpo4cendE,@object
	.size		_ZN34_INTERNAL_0ac96247_4_k_cu_stride_A4cuda3std3__45__cpo4cendE,(_ZN34_INTERNAL_0ac96247_4_k_cu_stride_A4cuda3std6ranges3__45__cpo4swapE - _ZN34_INTERNAL_0ac96247_4_k_cu_stride_A4cuda3std3__45__cpo4cendE)
_ZN34_INTERNAL_0ac96247_4_k_cu_stride_A4cuda3std3__45__cpo4cendE:
	.zero		1
	.type		_ZN34_INTERNAL_0ac96247_4_k_cu_stride_A4cuda3std6ranges3__45__cpo4swapE,@object
	.size		_ZN34_INTERNAL_0ac96247_4_k_cu_stride_A4cuda3std6ranges3__45__cpo4swapE,(.L_16 - _ZN34_INTERNAL_0ac96247_4_k_cu_stride_A4cuda3std6ranges3__45__cpo4swapE)
_ZN34_INTERNAL_0ac96247_4_k_cu_stride_A4cuda3std6ranges3__45__cpo4swapE:
	.zero		1
.L_16:


//--------------------- .nv.shared._ZN7cutlass13device_kernelINS_4gemm6kernel13GemmUniversalIN4cute5tupleIJiiiiEEENS1_10collective13CollectiveMmaINS1_46MainloopSm103TmaUmmaWarpSpecializedBlockScaledILi4ELi7ELi3ELi1ENS5_IJiiNS4_1CILi1EEEEEELNS_5sm1036detail18KernelPrefetchTypeE0EEENS5_IJNSA_ILi128EEENSA_ILi256EEENSA_ILi768EEEEEENS5_IJNS_12float_e2m1_tENS_13float_ue4m3_tEEEENS5_IJNS5_IJlSB_lEEENS4_6LayoutINS5_IJNS5_IJNS5_IJNSA_ILi8EEENSA_ILi4EEESR_EEEiEEENS5_IJNS5_IJNSA_ILi16EEESR_EEEiEEENS5_IJSB_iEEEEEENS5_IJNS5_IJNS5_IJSU_SH_SR_EEEiEEENS5_IJNS5_IJNSA_ILi0EEESB_EEENSA_ILi512EEEEEENS5_IJS11_iEEEEEEEEEEESN_S18_NS4_8TiledMMAINS4_8MMA_AtomIJNS4_5SM10322SM103_MXF4_ULTRA_SS_VSISL_SL_fSM_Li128ELi256ELi16ELNS4_4UMMA5MajorE0ELS1E_0ELNS1D_7ScaleInE0ELS1F_0EEEEEENSP_INS5_IJSB_SB_SB_EEENS5_IJS11_S11_S11_EEEEENS5_IJNS4_10UnderscoreES1L_S1L_EEEEENS5_IJNS4_23SM90_TMA_LOAD_MULTICASTES1O_EEENS5_IJNS4_14ComposedLayoutINS4_7SwizzleILi3ELi4ELi3EEENS4_18smem_ptr_flag_bitsILi8EEENSP_INS5_IJSQ_SH_EEENS5_IJSH_SB_EEEEEEENSP_INS5_IJNS5_IJSS_SV_EEESB_NSA_ILi3EEEEEENS5_IJNS5_IJSZ_S12_EEES11_S13_EEEEEEEEvNS4_8identityES1P_NS5_IJS1Y_NSP_INS5_IJNS5_IJNS5_IJNSA_ILi32EEESR_NSA_ILi2EEEEEESV_EEESB_S20_EEENS5_IJNS5_IJNS5_IJSU_SR_NSA_ILi1536EEEEEES12_EEES11_S13_EEEEEEEEvS26_EENS_8epilogue10collective18CollectiveEpilogueINS2J_26Sm100NoSmemWarpSpecializedEJNS5_IJSH_NSA_ILi64EEEEEENS_10bfloat16_tESO_S2P_SO_NS2J_6fusion15FusionCallbacksIS2M_NS2Q_17LinearCombinationIS2P_fS2P_fLNS_15FloatRoundStyleE2EEESK_S2O_JEEENS4_5SM1004TMEM4LOAD26SM100_TMEM_LOAD_32dp32b64xESQ_SQ_EEEvvEEEEvNT_6ParamsE --------------------------
	.section	.nv.shared._ZN7cutlass13device_kernelINS_4gemm6kernel13GemmUniversalIN4cute5tupleIJiiiiEEENS1_10collective13CollectiveMmaINS1_46MainloopSm103TmaUmmaWarpSpecializedBlockScaledILi4ELi7ELi3ELi1ENS5_IJiiNS4_1CILi1EEEEEELNS_5sm1036detail18KernelPrefetchTypeE0EEENS5_IJNSA_ILi128EEENSA_ILi256EEENSA_ILi768EEEEEENS5_IJNS_12float_e2m1_tENS_13float_ue4m3_tEEEENS5_IJNS5_IJlSB_lEEENS4_6LayoutINS5_IJNS5_IJNS5_IJNSA_ILi8EEENSA_ILi4EEESR_EEEiEEENS5_IJNS5_IJNSA_ILi16EEESR_EEEiEEENS5_IJSB_iEEEEEENS5_IJNS5_IJNS5_IJSU_SH_SR_EEEiEEENS5_IJNS5_IJNSA_ILi0EEESB_EEENSA_ILi512EEEEEENS5_IJS11_iEEEEEEEEEEESN_S18_NS4_8TiledMMAINS4_8MMA_AtomIJNS4_5SM10322SM103_MXF4_ULTRA_SS_VSISL_SL_fSM_Li128ELi256ELi16ELNS4_4UMMA5MajorE0ELS1E_0ELNS1D_7ScaleInE0ELS1F_0EEEEEENSP_INS5_IJSB_SB_SB_EEENS5_IJS11_S11_S11_EEEEENS5_IJNS4_10UnderscoreES1L_S1L_EEEEENS5_IJNS4_23SM90_TMA_LOAD_MULTICASTES1O_EEENS5_IJNS4_14ComposedLayoutINS4_7SwizzleILi3ELi4ELi3EEENS4_18smem_ptr_flag_bitsILi8EEENSP_INS5_IJSQ_SH_EEENS5_IJSH_SB_EEEEEEENSP_INS5_IJNS5_IJSS_SV_EEESB_NSA_ILi3EEEEEENS5_IJNS5_IJSZ_S12_EEES11_S13_EEEEEEEEvNS4_8identityES1P_NS5_IJS1Y_NSP_INS5_IJNS5_IJNS5_IJNSA_ILi32EEESR_NSA_ILi2EEEEEESV_EEESB_S20_EEENS5_IJNS5_IJNS5_IJSU_SR_NSA_ILi1536EEEEEES12_EEES11_S13_EEEEEEEEvS26_EENS_8epilogue10collective18CollectiveEpilogueINS2J_26Sm100NoSmemWarpSpecializedEJNS5_IJSH_NSA_ILi64EEEEEENS_10bfloat16_tESO_S2P_SO_NS2J_6fusion15FusionCallbacksIS2M_NS2Q_17LinearCombinationIS2P_fS2P_fLNS_15FloatRoundStyleE2EEESK_S2O_JEEENS4_5SM1004TMEM4LOAD26SM100_TMEM_LOAD_32dp32b64xESQ_SQ_EEEvvEEEEvNT_6ParamsE,"aw",@nobits
	.sectionflags	@""
	.align	16
	.zero		1024


//--------------------- .nv.constant0._ZN7cutlass13device_kernelINS_4gemm6kernel13GemmUniversalIN4cute5tupleIJiiiiEEENS1_10collective13CollectiveMmaINS1_46MainloopSm103TmaUmmaWarpSpecializedBlockScaledILi6ELi7ELi3ELi1ENS5_IJiiNS4_1CILi1EEEEEELNS_5sm1036detail18KernelPrefetchTypeE0EEENS5_IJNSA_ILi256EEESH_NSA_ILi768EEEEEENS5_IJNS_12float_e2m1_tENS_13float_ue4m3_tEEEENS5_IJNS5_IJlSB_lEEENS4_6LayoutINS5_IJNS5_IJNS5_IJNSA_ILi8EEENSA_ILi4EEESQ_EEEiEEENS5_IJNS5_IJNSA_ILi16EEESQ_EEEiEEENS5_IJSB_iEEEEEENS5_IJNS5_IJNS5_IJST_NSA_ILi128EEESQ_EEEiEEENS5_IJNS5_IJNSA_ILi0EEESB_EEENSA_ILi512EEEEEENS5_IJS11_iEEEEEEEEEEESM_S18_NS4_8TiledMMAINS4_8MMA_AtomIJNS4_5SM10328SM103_MXF4_ULTRA_2x1SM_SS_VSISK_SK_fSL_Li256ELi256ELi16ELNS4_4UMMA5MajorE0ELS1E_0ELNS1D_7ScaleInE0ELS1F_0EEEEEENSO_INS5_IJSB_SB_SB_EEENS5_IJS11_S11_S11_EEEEENS5_IJNS4_10UnderscoreES1L_S1L_EEEEENS5_IJNS4_28SM100_TMA_2SM_LOAD_MULTICASTES1O_EEENS5_IJNS4_14ComposedLayoutINS4_7SwizzleILi3ELi4ELi3EEENS4_18smem_ptr_flag_bitsILi8EEENSO_INS5_IJSP_SY_EEENS5_IJSY_SB_EEEEEEENSO_INS5_IJNS5_IJSR_SU_EEESB_NSA_ILi3EEEEEENS5_IJNS5_IJSZ_S12_EEES11_S13_EEEEEEEEvNS4_8identityES1P_NS5_IJS1Y_NSO_INS5_IJNS5_IJNS5_IJNSA_ILi32EEESQ_NSA_ILi2EEEEEESU_EEESB_S20_EEENS5_IJNS5_IJNS5_IJST_SQ_NSA_ILi1536EEEEEES12_EEES11_S13_EEEEEEEEvS26_EENS_8epilogue10collective18CollectiveEpilogueINS2J_26Sm100NoSmemWarpSpecializedEJNS5_IJSY_NSA_ILi64EEEEEENS_10bfloat16_tESN_S2P_SN_NS2J_6fusion15FusionCallbacksIS2M_NS2Q_17LinearCombinationIS2P_fS2P_fLNS_15FloatRoundStyleE2EEENS5_IJSY_SH_SI_EEES2O_JEEENS4_5SM1004TMEM4LOAD26SM100_TMEM_LOAD_32dp32b64xESP_SP_EEEvvEEEEvNT_6ParamsE --------------------------
	.section	.nv.constant0._ZN7cutlass13device_kernelINS_4gemm6kernel13GemmUniversalIN4cute5tupleIJiiiiEEENS1_10collective13CollectiveMmaINS1_46MainloopSm103TmaUmmaWarpSpecializedBlockScaledILi6ELi7ELi3ELi1ENS5_IJiiNS4_1CILi1EEEEEELNS_5sm1036detail18KernelPrefetchTypeE0EEENS5_IJNSA_ILi256EEESH_NSA_ILi768EEEEEENS5_IJNS_12float_e2m1_tENS_13float_ue4m3_tEEEENS5_IJNS5_IJlSB_lEEENS4_6LayoutINS5_IJNS5_IJNS5_IJNSA_ILi8EEENSA_ILi4EEESQ_EEEiEEENS5_IJNS5_IJNSA_ILi16EEESQ_EEEiEEENS5_IJSB_iEEEEEENS5_IJNS5_IJNS5_IJST_NSA_ILi128EEESQ_EEEiEEENS5_IJNS5_IJNSA_ILi0EEESB_EEENSA_ILi512EEEEEENS5_IJS11_iEEEEEEEEEEESM_S18_NS4_8TiledMMAINS4_8MMA_AtomIJNS4_5SM10328SM103_MXF4_ULTRA_2x1SM_SS_VSISK_SK_fSL_Li256ELi256ELi16ELNS4_4UMMA5MajorE0ELS1E_0ELNS1D_7ScaleInE0ELS1F_0EEEEEENSO_INS5_IJSB_SB_SB_EEENS5_IJS11_S11_S11_EEEEENS5_IJNS4_10UnderscoreES1L_S1L_EEEEENS5_IJNS4_28SM100_TMA_2SM_LOAD_MULTICASTES1O_EEENS5_IJNS4_14ComposedLayoutINS4_7SwizzleILi3ELi4ELi3EEENS4_18smem_ptr_flag_bitsILi8EEENSO_INS5_IJSP_SY_EEENS5_IJSY_SB_EEEEEEENSO_INS5_IJNS5_IJSR_SU_EEESB_NSA_ILi3EEEEEENS5_IJNS5_IJSZ_S12_EEES11_S13_EEEEEEEEvNS4_8identityES1P_NS5_IJS1Y_NSO_INS5_IJNS5_IJNS5_IJNSA_ILi32EEESQ_NSA_ILi2EEEEEESU_EEESB_S20_EEENS5_IJNS5_IJNS5_IJST_SQ_NSA_ILi1536EEEEEES12_EEES11_S13_EEEEEEEEvS26_EENS_8epilogue10collective18CollectiveEpilogueINS2J_26Sm100NoSmemWarpSpecializedEJNS5_IJSY_NSA_ILi64EEEEEENS_10bfloat16_tESN_S2P_SN_NS2J_6fusion15FusionCallbacksIS2M_NS2Q_17LinearCombinationIS2P_fS2P_fLNS_15FloatRoundStyleE2EEENS5_IJSY_SH_SI_EEES2O_JEEENS4_5SM1004TMEM4LOAD26SM100_TMEM_LOAD_32dp32b64xESP_SP_EEEvvEEEEvNT_6ParamsE,"a",@progbits
	.sectionflags	@""
	.align	4
.nv.constant0._ZN7cutlass13device_kernelINS_4gemm6kernel13GemmUniversalIN4cute5tupleIJiiiiEEENS1_10collective13CollectiveMmaINS1_46MainloopSm103TmaUmmaWarpSpecializedBlockScaledILi6ELi7ELi3ELi1ENS5_IJiiNS4_1CILi1EEEEEELNS_5sm1036detail18KernelPrefetchTypeE0EEENS5_IJNSA_ILi256EEESH_NSA_ILi768EEEEEENS5_IJNS_12float_e2m1_tENS_13float_ue4m3_tEEEENS5_IJNS5_IJlSB_lEEENS4_6LayoutINS5_IJNS5_IJNS5_IJNSA_ILi8EEENSA_ILi4EEESQ_EEEiEEENS5_IJNS5_IJNSA_ILi16EEESQ_EEEiEEENS5_IJSB_iEEEEEENS5_IJNS5_IJNS5_IJST_NSA_ILi128EEESQ_EEEiEEENS5_IJNS5_IJNSA_ILi0EEESB_EEENSA_ILi512EEEEEENS5_IJS11_iEEEEEEEEEEESM_S18_NS4_8TiledMMAINS4_8MMA_AtomIJNS4_5SM10328SM103_MXF4_ULTRA_2x1SM_SS_VSISK_SK_fSL_Li256ELi256ELi16ELNS4_4UMMA5MajorE0ELS1E_0ELNS1D_7ScaleInE0ELS1F_0EEEEEENSO_INS5_IJSB_SB_SB_EEENS5_IJS11_S11_S11_EEEEENS5_IJNS4_10UnderscoreES1L_S1L_EEEEENS5_IJNS4_28SM100_TMA_2SM_LOAD_MULTICASTES1O_EEENS5_IJNS4_14ComposedLayoutINS4_7SwizzleILi3ELi4ELi3EEENS4_18smem_ptr_flag_bitsILi8EEENSO_INS5_IJSP_SY_EEENS5_IJSY_SB_EEEEEEENSO_INS5_IJNS5_IJSR_SU_EEESB_NSA_ILi3EEEEEENS5_IJNS5_IJSZ_S12_EEES11_S13_EEEEEEEEvNS4_8identityES1P_NS5_IJS1Y_NSO_INS5_IJNS5_IJNS5_IJNSA_ILi32EEESQ_NSA_ILi2EEEEEESU_EEESB_S20_EEENS5_IJNS5_IJNS5_IJST_SQ_NSA_ILi1536EEEEEES12_EEES11_S13_EEEEEEEEvS26_EENS_8epilogue10collective18CollectiveEpilogueINS2J_26Sm100NoSmemWarpSpecializedEJNS5_IJSY_NSA_ILi64EEEEEENS_10bfloat16_tESN_S2P_SN_NS2J_6fusion15FusionCallbacksIS2M_NS2Q_17LinearCombinationIS2P_fS2P_fLNS_15FloatRoundStyleE2EEENS5_IJSY_SH_SI_EEES2O_JEEENS4_5SM1004TMEM4LOAD26SM100_TMEM_LOAD_32dp32b64xESP_SP_EEEvvEEEEvNT_6ParamsE:
	.zero		3456


//--------------------- .nv.constant0._ZN7cutlass13device_kernelINS_4gemm6kernel13GemmUniversalIN4cute5tupleIJiiiiEEENS1_10collective13CollectiveMmaINS1_46MainloopSm103TmaUmmaWarpSpecializedBlockScaledILi4ELi7ELi3ELi1ENS5_IJiiNS4_1CILi1EEEEEELNS_5sm1036detail18KernelPrefetchTypeE0EEENS5_IJNSA_ILi128EEENSA_ILi256EEENSA_ILi768EEEEEENS5_IJNS_12float_e2m1_tENS_13float_ue4m3_tEEEENS5_IJNS5_IJlSB_lEEENS4_6LayoutINS5_IJNS5_IJNS5_IJNSA_ILi8EEENSA_ILi4EEESR_EEEiEEENS5_IJNS5_IJNSA_ILi16EEESR_EEEiEEENS5_IJSB_iEEEEEENS5_IJNS5_IJNS5_IJSU_SH_SR_EEEiEEENS5_IJNS5_IJNSA_ILi0EEESB_EEENSA_ILi512EEEEEENS5_IJS11_iEEEEEEEEEEESN_S18_NS4_8TiledMMAINS4_8MMA_AtomIJNS4_5SM10322SM103_MXF4_ULTRA_SS_VSISL_SL_fSM_Li128ELi256ELi16ELNS4_4UMMA5MajorE0ELS1E_0ELNS1D_7ScaleInE0ELS1F_0EEEEEENSP_INS5_IJSB_SB_SB_EEENS5_IJS11_S11_S11_EEEEENS5_IJNS4_10UnderscoreES1L_S1L_EEEEENS5_IJNS4_23SM90_TMA_LOAD_MULTICASTES1O_EEENS5_IJNS4_14ComposedLayoutINS4_7SwizzleILi3ELi4ELi3EEENS4_18smem_ptr_flag_bitsILi8EEENSP_INS5_IJSQ_SH_EEENS5_IJSH_SB_EEEEEEENSP_INS5_IJNS5_IJSS_SV_EEESB_NSA_ILi3EEEEEENS5_IJNS5_IJSZ_S12_EEES11_S13_EEEEEEEEvNS4_8identityES1P_NS5_IJS1Y_NSP_INS5_IJNS5_IJNS5_IJNSA_ILi32EEESR_NSA_ILi2EEEEEESV_EEESB_S20_EEENS5_IJNS5_IJNS5_IJSU_SR_NSA_ILi1536EEEEEES12_EEES11_S13_EEEEEEEEvS26_EENS_8epilogue10collective18CollectiveEpilogueINS2J_26Sm100NoSmemWarpSpecializedEJNS5_IJSH_NSA_ILi64EEEEEENS_10bfloat16_tESO_S2P_SO_NS2J_6fusion15FusionCallbacksIS2M_NS2Q_17LinearCombinationIS2P_fS2P_fLNS_15FloatRoundStyleE2EEESK_S2O_JEEENS4_5SM1004TMEM4LOAD26SM100_TMEM_LOAD_32dp32b64xESQ_SQ_EEEvvEEEEvNT_6ParamsE --------------------------
	.section	.nv.constant0._ZN7cutlass13device_kernelINS_4gemm6kernel13GemmUniversalIN4cute5tupleIJiiiiEEENS1_10collective13CollectiveMmaINS1_46MainloopSm103TmaUmmaWarpSpecializedBlockScaledILi4ELi7ELi3ELi1ENS5_IJiiNS4_1CILi1EEEEEELNS_5sm1036detail18KernelPrefetchTypeE0EEENS5_IJNSA_ILi128EEENSA_ILi256EEENSA_ILi768EEEEEENS5_IJNS_12float_e2m1_tENS_13float_ue4m3_tEEEENS5_IJNS5_IJlSB_lEEENS4_6LayoutINS5_IJNS5_IJNS5_IJNSA_ILi8EEENSA_ILi4EEESR_EEEiEEENS5_IJNS5_IJNSA_ILi16EEESR_EEEiEEENS5_IJSB_iEEEEEENS5_IJNS5_IJNS5_IJSU_SH_SR_EEEiEEENS5_IJNS5_IJNSA_ILi0EEESB_EEENSA_ILi512EEEEEENS5_IJS11_iEEEEEEEEEEESN_S18_NS4_8TiledMMAINS4_8MMA_AtomIJNS4_5SM10322SM103_MXF4_ULTRA_SS_VSISL_SL_fSM_Li128ELi256ELi16ELNS4_4UMMA5MajorE0ELS1E_0ELNS1D_7ScaleInE0ELS1F_0EEEEEENSP_INS5_IJSB_SB_SB_EEENS5_IJS11_S11_S11_EEEEENS5_IJNS4_10UnderscoreES1L_S1L_EEEEENS5_IJNS4_23SM90_TMA_LOAD_MULTICASTES1O_EEENS5_IJNS4_14ComposedLayoutINS4_7SwizzleILi3ELi4ELi3EEENS4_18smem_ptr_flag_bitsILi8EEENSP_INS5_IJSQ_SH_EEENS5_IJSH_SB_EEEEEEENSP_INS5_IJNS5_IJSS_SV_EEESB_NSA_ILi3EEEEEENS5_IJNS5_IJSZ_S12_EEES11_S13_EEEEEEEEvNS4_8identityES1P_NS5_IJS1Y_NSP_INS5_IJNS5_IJNS5_IJNSA_ILi32EEESR_NSA_ILi2EEEEEESV_EEESB_S20_EEENS5_IJNS5_IJNS5_IJSU_SR_NSA_ILi1536EEEEEES12_EEES11_S13_EEEEEEEEvS26_EENS_8epilogue10collective18CollectiveEpilogueINS2J_26Sm100NoSmemWarpSpecializedEJNS5_IJSH_NSA_ILi64EEEEEENS_10bfloat16_tESO_S2P_SO_NS2J_6fusion15FusionCallbacksIS2M_NS2Q_17LinearCombinationIS2P_fS2P_fLNS_15FloatRoundStyleE2EEESK_S2O_JEEENS4_5SM1004TMEM4LOAD26SM100_TMEM_LOAD_32dp32b64xESQ_SQ_EEEvvEEEEvNT_6ParamsE,"a",@progbits
	.sectionflags	@""
	.align	4
.nv.constant0._ZN7cutlass13device_kernelINS_4gemm6kernel13GemmUniversalIN4cute5tupleIJiiiiEEENS1_10collective13CollectiveMmaINS1_46MainloopSm103TmaUmmaWarpSpecializedBlockScaledILi4ELi7ELi3ELi1ENS5_IJiiNS4_1CILi1EEEEEELNS_5sm1036detail18KernelPrefetchTypeE0EEENS5_IJNSA_ILi128EEENSA_ILi256EEENSA_ILi768EEEEEENS5_IJNS_12float_e2m1_tENS_13float_ue4m3_tEEEENS5_IJNS5_IJlSB_lEEENS4_6LayoutINS5_IJNS5_IJNS5_IJNSA_ILi8EEENSA_ILi4EEESR_EEEiEEENS5_IJNS5_IJNSA_ILi16EEESR_EEEiEEENS5_IJSB_iEEEEEENS5_IJNS5_IJNS5_IJSU_SH_SR_EEEiEEENS5_IJNS5_IJNSA_ILi0EEESB_EEENSA_ILi512EEEEEENS5_IJS11_iEEEEEEEEEEESN_S18_NS4_8TiledMMAINS4_8MMA_AtomIJNS4_5SM10322SM103_MXF4_ULTRA_SS_VSISL_SL_fSM_Li128ELi256ELi16ELNS4_4UMMA5MajorE0ELS1E_0ELNS1D_7ScaleInE0ELS1F_0EEEEEENSP_INS5_IJSB_SB_SB_EEENS5_IJS11_S11_S11_EEEEENS5_IJNS4_10UnderscoreES1L_S1L_EEEEENS5_IJNS4_23SM90_TMA_LOAD_MULTICASTES1O_EEENS5_IJNS4_14ComposedLayoutINS4_7SwizzleILi3ELi4ELi3EEENS4_18smem_ptr_flag_bitsILi8EEENSP_INS5_IJSQ_SH_EEENS5_IJSH_SB_EEEEEEENSP_INS5_IJNS5_IJSS_SV_EEESB_NSA_ILi3EEEEEENS5_IJNS5_IJSZ_S12_EEES11_S13_EEEEEEEEvNS4_8identityES1P_NS5_IJS1Y_NSP_INS5_IJNS5_IJNS5_IJNSA_ILi32EEESR_NSA_ILi2EEEEEESV_EEESB_S20_EEENS5_IJNS5_IJNS5_IJSU_SR_NSA_ILi1536EEEEEES12_EEES11_S13_EEEEEEEEvS26_EENS_8epilogue10collective18CollectiveEpilogueINS2J_26Sm100NoSmemWarpSpecializedEJNS5_IJSH_NSA_ILi64EEEEEENS_10bfloat16_tESO_S2P_SO_NS2J_6fusion15FusionCallbacksIS2M_NS2Q_17LinearCombinationIS2P_fS2P_fLNS_15FloatRoundStyleE2EEESK_S2O_JEEENS4_5SM1004TMEM4LOAD26SM100_TMEM_LOAD_32dp32b64xESQ_SQ_EEEvvEEEEvNT_6ParamsE:
	.zero		3456


//--------------------- SYMBOLS --------------------------

	.type		.nv.reservedSmem.offset0,@object
	.size		.nv.reservedSmem.offset0,0x4
	.type		.nv.reservedSmem.cap,@object
	.size		.nv.reservedSmem.cap,0x4
	.type		__assertfail,@function
